	.headerflags	@"EF_CUDA_TEXMODE_UNIFIED EF_CUDA_64BIT_ADDRESS EF_CUDA_SM75 EF_CUDA_VIRTUAL_SM(EF_CUDA_SM75)"
	.elftype	@"ET_EXEC"


//--------------------- .nv.info                  --------------------------
	.section	.nv.info,"",@"SHT_CUDA_INFO"
	.align	4


	//----- nvinfo : EIATTR_REGCOUNT
	.align		4
        /*0000*/ 	.byte	0x04, 0x2f
        /*0002*/ 	.short	(.L_1 - .L_0)
	.align		4
.L_0:
        /*0004*/ 	.word	index@(kernel_cuda_filter_copy_input)
        /*0008*/ 	.word	0x0000001e


	//----- nvinfo : EIATTR_MAX_STACK_SIZE
	.align		4
.L_1:
        /*000c*/ 	.byte	0x04, 0x23
        /*000e*/ 	.short	(.L_3 - .L_2)
	.align		4
.L_2:
        /*0010*/ 	.word	index@(kernel_cuda_filter_copy_input)
        /*0014*/ 	.word	0x00000000


	//----- nvinfo : EIATTR_MIN_STACK_SIZE
	.align		4
.L_3:
        /*0018*/ 	.byte	0x04, 0x12
        /*001a*/ 	.short	(.L_5 - .L_4)
	.align		4
.L_4:
        /*001c*/ 	.word	index@(kernel_cuda_filter_copy_input)
        /*0020*/ 	.word	0x00000000


	//----- nvinfo : EIATTR_FRAME_SIZE
	.align		4
.L_5:
        /*0024*/ 	.byte	0x04, 0x11
        /*0026*/ 	.short	(.L_7 - .L_6)
	.align		4
.L_6:
        /*0028*/ 	.word	index@(kernel_cuda_filter_copy_input)
        /*002c*/ 	.word	0x00000000


	//----- nvinfo : EIATTR_REGCOUNT
	.align		4
.L_7:
        /*0030*/ 	.byte	0x04, 0x2f
        /*0032*/ 	.short	(.L_9 - .L_8)
	.align		4
.L_8:
        /*0034*/ 	.word	index@(kernel_cuda_filter_convert_to_rgb)
        /*0038*/ 	.word	0x00000010


	//----- nvinfo : EIATTR_MAX_STACK_SIZE
	.align		4
.L_9:
        /*003c*/ 	.byte	0x04, 0x23
        /*003e*/ 	.short	(.L_11 - .L_10)
	.align		4
.L_10:
        /*0040*/ 	.word	index@(kernel_cuda_filter_convert_to_rgb)
        /*0044*/ 	.word	0x00000000


	//----- nvinfo : EIATTR_MIN_STACK_SIZE
	.align		4
.L_11:
        /*0048*/ 	.byte	0x04, 0x12
        /*004a*/ 	.short	(.L_13 - .L_12)
	.align		4
.L_12:
        /*004c*/ 	.word	index@(kernel_cuda_filter_convert_to_rgb)
        /*0050*/ 	.word	0x00000000


	//----- nvinfo : EIATTR_FRAME_SIZE
	.align		4
.L_13:
        /*0054*/ 	.byte	0x04, 0x11
        /*0056*/ 	.short	(.L_15 - .L_14)
	.align		4
.L_14:
        /*0058*/ 	.word	index@(kernel_cuda_filter_convert_to_rgb)
        /*005c*/ 	.word	0x00000000


	//----- nvinfo : EIATTR_REGCOUNT
	.align		4
.L_15:
        /*0060*/ 	.byte	0x04, 0x2f
        /*0062*/ 	.short	(.L_17 - .L_16)
	.align		4
.L_16:
        /*0064*/ 	.word	index@(kernel_cuda_filter_convert_from_rgb)
        /*0068*/ 	.word	0x0000000e


	//----- nvinfo : EIATTR_MAX_STACK_SIZE
	.align		4
.L_17:
        /*006c*/ 	.byte	0x04, 0x23
        /*006e*/ 	.short	(.L_19 - .L_18)
	.align		4
.L_18:
        /*0070*/ 	.word	index@(kernel_cuda_filter_convert_from_rgb)
        /*0074*/ 	.word	0x00000000


	//----- nvinfo : EIATTR_MIN_STACK_SIZE
	.align		4
.L_19:
        /*0078*/ 	.byte	0x04, 0x12
        /*007a*/ 	.short	(.L_21 - .L_20)
	.align		4
.L_20:
        /*007c*/ 	.word	index@(kernel_cuda_filter_convert_from_rgb)
        /*0080*/ 	.word	0x00000000


	//----- nvinfo : EIATTR_FRAME_SIZE
	.align		4
.L_21:
        /*0084*/ 	.byte	0x04, 0x11
        /*0086*/ 	.short	(.L_23 - .L_22)
	.align		4
.L_22:
        /*0088*/ 	.word	index@(kernel_cuda_filter_convert_from_rgb)
        /*008c*/ 	.word	0x00000000


	//----- nvinfo : EIATTR_REGCOUNT
	.align		4
.L_23:
        /*0090*/ 	.byte	0x04, 0x2f
        /*0092*/ 	.short	(.L_25 - .L_24)
	.align		4
.L_24:
        /*0094*/ 	.word	index@(kernel_cuda_filter_divide_shadow)
        /*0098*/ 	.word	0x00000016


	//----- nvinfo : EIATTR_MAX_STACK_SIZE
	.align		4
.L_25:
        /*009c*/ 	.byte	0x04, 0x23
        /*009e*/ 	.short	(.L_27 - .L_26)
	.align		4
.L_26:
        /*00a0*/ 	.word	index@(kernel_cuda_filter_divide_shadow)
        /*00a4*/ 	.word	0x00000000


	//----- nvinfo : EIATTR_MIN_STACK_SIZE
	.align		4
.L_27:
        /*00a8*/ 	.byte	0x04, 0x12
        /*00aa*/ 	.short	(.L_29 - .L_28)
	.align		4
.L_28:
        /*00ac*/ 	.word	index@(kernel_cuda_filter_divide_shadow)
        /*00b0*/ 	.word	0x00000000


	//----- nvinfo : EIATTR_FRAME_SIZE
	.align		4
.L_29:
        /*00b4*/ 	.byte	0x04, 0x11
        /*00b6*/ 	.short	(.L_31 - .L_30)
	.align		4
.L_30:
        /*00b8*/ 	.word	index@(kernel_cuda_filter_divide_shadow)
        /*00bc*/ 	.word	0x00000000


	//----- nvinfo : EIATTR_REGCOUNT
	.align		4
.L_31:
        /*00c0*/ 	.byte	0x04, 0x2f
        /*00c2*/ 	.short	(.L_33 - .L_32)
	.align		4
.L_32:
        /*00c4*/ 	.word	index@(kernel_cuda_filter_get_feature)
        /*00c8*/ 	.word	0x00000010


	//----- nvinfo : EIATTR_MAX_STACK_SIZE
	.align		4
.L_33:
        /*00cc*/ 	.byte	0x04, 0x23
        /*00ce*/ 	.short	(.L_35 - .L_34)
	.align		4
.L_34:
        /*00d0*/ 	.word	index@(kernel_cuda_filter_get_feature)
        /*00d4*/ 	.word	0x00000000


	//----- nvinfo : EIATTR_MIN_STACK_SIZE
	.align		4
.L_35:
        /*00d8*/ 	.byte	0x04, 0x12
        /*00da*/ 	.short	(.L_37 - .L_36)
	.align		4
.L_36:
        /*00dc*/ 	.word	index@(kernel_cuda_filter_get_feature)
        /*00e0*/ 	.word	0x00000000


	//----- nvinfo : EIATTR_FRAME_SIZE
	.align		4
.L_37:
        /*00e4*/ 	.byte	0x04, 0x11
        /*00e6*/ 	.short	(.L_39 - .L_38)
	.align		4
.L_38:
        /*00e8*/ 	.word	index@(kernel_cuda_filter_get_feature)
        /*00ec*/ 	.word	0x00000000


	//----- nvinfo : EIATTR_REGCOUNT
	.align		4
.L_39:
        /*00f0*/ 	.byte	0x04, 0x2f
        /*00f2*/ 	.short	(.L_41 - .L_40)
	.align		4
.L_40:
        /*00f4*/ 	.word	index@(kernel_cuda_filter_write_feature)
        /*00f8*/ 	.word	0x00000009


	//----- nvinfo : EIATTR_MAX_STACK_SIZE
	.align		4
.L_41:
        /*00fc*/ 	.byte	0x04, 0x23
        /*00fe*/ 	.short	(.L_43 - .L_42)
	.align		4
.L_42:
        /*0100*/ 	.word	index@(kernel_cuda_filter_write_feature)
        /*0104*/ 	.word	0x00000000


	//----- nvinfo : EIATTR_MIN_STACK_SIZE
	.align		4
.L_43:
        /*0108*/ 	.byte	0x04, 0x12
        /*010a*/ 	.short	(.L_45 - .L_44)
	.align		4
.L_44:
        /*010c*/ 	.word	index@(kernel_cuda_filter_write_feature)
        /*0110*/ 	.word	0x00000000


	//----- nvinfo : EIATTR_FRAME_SIZE
	.align		4
.L_45:
        /*0114*/ 	.byte	0x04, 0x11
        /*0116*/ 	.short	(.L_47 - .L_46)
	.align		4
.L_46:
        /*0118*/ 	.word	index@(kernel_cuda_filter_write_feature)
        /*011c*/ 	.word	0x00000000


	//----- nvinfo : EIATTR_REGCOUNT
	.align		4
.L_47:
        /*0120*/ 	.byte	0x04, 0x2f
        /*0122*/ 	.short	(.L_49 - .L_48)
	.align		4
.L_48:
        /*0124*/ 	.word	index@(kernel_cuda_filter_detect_outliers)
        /*0128*/ 	.word	0x0000001e


	//----- nvinfo : EIATTR_MAX_STACK_SIZE
	.align		4
.L_49:
        /*012c*/ 	.byte	0x04, 0x23
        /*012e*/ 	.short	(.L_51 - .L_50)
	.align		4
.L_50:
        /*0130*/ 	.word	index@(kernel_cuda_filter_detect_outliers)
        /*0134*/ 	.word	0x00000000


	//----- nvinfo : EIATTR_MIN_STACK_SIZE
	.align		4
.L_51:
        /*0138*/ 	.byte	0x04, 0x12
        /*013a*/ 	.short	(.L_53 - .L_52)
	.align		4
.L_52:
        /*013c*/ 	.word	index@(kernel_cuda_filter_detect_outliers)
        /*0140*/ 	.word	0x00000068


	//----- nvinfo : EIATTR_FRAME_SIZE
	.align		4
.L_53:
        /*0144*/ 	.byte	0x04, 0x11
        /*0146*/ 	.short	(.L_55 - .L_54)
	.align		4
.L_54:
        /*0148*/ 	.word	index@(kernel_cuda_filter_detect_outliers)
        /*014c*/ 	.word	0x00000068


	//----- nvinfo : EIATTR_REGCOUNT
	.align		4
.L_55:
        /*0150*/ 	.byte	0x04, 0x2f
        /*0152*/ 	.short	(.L_57 - .L_56)
	.align		4
.L_56:
        /*0154*/ 	.word	index@(kernel_cuda_filter_combine_halves)
        /*0158*/ 	.word	0x00000034


	//----- nvinfo : EIATTR_MAX_STACK_SIZE
	.align		4
.L_57:
        /*015c*/ 	.byte	0x04, 0x23
        /*015e*/ 	.short	(.L_59 - .L_58)
	.align		4
.L_58:
        /*0160*/ 	.word	index@(kernel_cuda_filter_combine_halves)
        /*0164*/ 	.word	0x00000000


	//----- nvinfo : EIATTR_MIN_STACK_SIZE
	.align		4
.L_59:
        /*0168*/ 	.byte	0x04, 0x12
        /*016a*/ 	.short	(.L_61 - .L_60)
	.align		4
.L_60:
        /*016c*/ 	.word	index@(kernel_cuda_filter_combine_halves)
        /*0170*/ 	.word	0x00000068


	//----- nvinfo : EIATTR_FRAME_SIZE
	.align		4
.L_61:
        /*0174*/ 	.byte	0x04, 0x11
        /*0176*/ 	.short	(.L_63 - .L_62)
	.align		4
.L_62:
        /*0178*/ 	.word	index@(kernel_cuda_filter_combine_halves)
        /*017c*/ 	.word	0x00000068


	//----- nvinfo : EIATTR_REGCOUNT
	.align		4
.L_63:
        /*0180*/ 	.byte	0x04, 0x2f
        /*0182*/ 	.short	(.L_65 - .L_64)
	.align		4
.L_64:
        /*0184*/ 	.word	index@(kernel_cuda_filter_construct_transform)
        /*0188*/ 	.word	0x00000032


	//----- nvinfo : EIATTR_MAX_STACK_SIZE
	.align		4
.L_65:
        /*018c*/ 	.byte	0x04, 0x23
        /*018e*/ 	.short	(.L_67 - .L_66)
	.align		4
.L_66:
        /*0190*/ 	.word	index@(kernel_cuda_filter_construct_transform)
        /*0194*/ 	.word	0x00000000


	//----- nvinfo : EIATTR_MIN_STACK_SIZE
	.align		4
.L_67:
        /*0198*/ 	.byte	0x04, 0x12
        /*019a*/ 	.short	(.L_69 - .L_68)
	.align		4
.L_68:
        /*019c*/ 	.word	index@(kernel_cuda_filter_construct_transform)
        /*01a0*/ 	.word	0x00000240


	//----- nvinfo : EIATTR_FRAME_SIZE
	.align		4
.L_69:
        /*01a4*/ 	.byte	0x04, 0x11
        /*01a6*/ 	.short	(.L_71 - .L_70)
	.align		4
.L_70:
        /*01a8*/ 	.word	index@(kernel_cuda_filter_construct_transform)
        /*01ac*/ 	.word	0x00000240


	//----- nvinfo : EIATTR_REGCOUNT
	.align		4
.L_71:
        /*01b0*/ 	.byte	0x04, 0x2f
        /*01b2*/ 	.short	(.L_73 - .L_72)
	.align		4
.L_72:
        /*01b4*/ 	.word	index@(kernel_cuda_filter_nlm_calc_difference)
        /*01b8*/ 	.word	0x00000031


	//----- nvinfo : EIATTR_MAX_STACK_SIZE
	.align		4
.L_73:
        /*01bc*/ 	.byte	0x04, 0x23
        /*01be*/ 	.short	(.L_75 - .L_74)
	.align		4
.L_74:
        /*01c0*/ 	.word	index@(kernel_cuda_filter_nlm_calc_difference)
        /*01c4*/ 	.word	0x00000000


	//----- nvinfo : EIATTR_MIN_STACK_SIZE
	.align		4
.L_75:
        /*01c8*/ 	.byte	0x04, 0x12
        /*01ca*/ 	.short	(.L_77 - .L_76)
	.align		4
.L_76:
        /*01cc*/ 	.word	index@(kernel_cuda_filter_nlm_calc_difference)
        /*01d0*/ 	.word	0x00000000


	//----- nvinfo : EIATTR_FRAME_SIZE
	.align		4
.L_77:
        /*01d4*/ 	.byte	0x04, 0x11
        /*01d6*/ 	.short	(.L_79 - .L_78)
	.align		4
.L_78:
        /*01d8*/ 	.word	index@(kernel_cuda_filter_nlm_calc_difference)
        /*01dc*/ 	.word	0x00000000


	//----- nvinfo : EIATTR_REGCOUNT
	.align		4
.L_79:
        /*01e0*/ 	.byte	0x04, 0x2f
        /*01e2*/ 	.short	(.L_81 - .L_80)
	.align		4
.L_80:
        /*01e4*/ 	.word	index@(kernel_cuda_filter_nlm_blur)
        /*01e8*/ 	.word	0x00000030


	//----- nvinfo : EIATTR_MAX_STACK_SIZE
	.align		4
.L_81:
        /*01ec*/ 	.byte	0x04, 0x23
        /*01ee*/ 	.short	(.L_83 - .L_82)
	.align		4
.L_82:
        /*01f0*/ 	.word	index@(kernel_cuda_filter_nlm_blur)
        /*01f4*/ 	.word	0x00000000


	//----- nvinfo : EIATTR_MIN_STACK_SIZE
	.align		4
.L_83:
        /*01f8*/ 	.byte	0x04, 0x12
        /*01fa*/ 	.short	(.L_85 - .L_84)
	.align		4
.L_84:
        /*01fc*/ 	.word	index@(kernel_cuda_filter_nlm_blur)
        /*0200*/ 	.word	0x00000000


	//----- nvinfo : EIATTR_FRAME_SIZE
	.align		4
.L_85:
        /*0204*/ 	.byte	0x04, 0x11
        /*0206*/ 	.short	(.L_87 - .L_86)
	.align		4
.L_86:
        /*0208*/ 	.word	index@(kernel_cuda_filter_nlm_blur)
        /*020c*/ 	.word	0x00000000


	//----- nvinfo : EIATTR_REGCOUNT
	.align		4
.L_87:
        /*0210*/ 	.byte	0x04, 0x2f
        /*0212*/ 	.short	(.L_89 - .L_88)
	.align		4
.L_88:
        /*0214*/ 	.word	index@(kernel_cuda_filter_nlm_calc_weight)
        /*0218*/ 	.word	0x0000002b


	//----- nvinfo : EIATTR_MAX_STACK_SIZE
	.align		4
.L_89:
        /*021c*/ 	.byte	0x04, 0x23
        /*021e*/ 	.short	(.L_91 - .L_90)
	.align		4
.L_90:
        /*0220*/ 	.word	index@(kernel_cuda_filter_nlm_calc_weight)
        /*0224*/ 	.word	0x00000000


	//----- nvinfo : EIATTR_MIN_STACK_SIZE
	.align		4
.L_91:
        /*0228*/ 	.byte	0x04, 0x12
        /*022a*/ 	.short	(.L_93 - .L_92)
	.align		4
.L_92:
        /*022c*/ 	.word	index@(kernel_cuda_filter_nlm_calc_weight)
        /*0230*/ 	.word	0x00000000


	//----- nvinfo : EIATTR_FRAME_SIZE
	.align		4
.L_93:
        /*0234*/ 	.byte	0x04, 0x11
        /*0236*/ 	.short	(.L_95 - .L_94)
	.align		4
.L_94:
        /*0238*/ 	.word	index@(kernel_cuda_filter_nlm_calc_weight)
        /*023c*/ 	.word	0x00000000


	//----- nvinfo : EIATTR_REGCOUNT
	.align		4
.L_95:
        /*0240*/ 	.byte	0x04, 0x2f
        /*0242*/ 	.short	(.L_97 - .L_96)
	.align		4
.L_96:
        /*0244*/ 	.word	index@(kernel_cuda_filter_nlm_update_output)
        /*0248*/ 	.word	0x0000002a


	//----- nvinfo : EIATTR_MAX_STACK_SIZE
	.align		4
.L_97:
        /*024c*/ 	.byte	0x04, 0x23
        /*024e*/ 	.short	(.L_99 - .L_98)
	.align		4
.L_98:
        /*0250*/ 	.word	index@(kernel_cuda_filter_nlm_update_output)
        /*0254*/ 	.word	0x00000000


	//----- nvinfo : EIATTR_MIN_STACK_SIZE
	.align		4
.L_99:
        /*0258*/ 	.byte	0x04, 0x12
        /*025a*/ 	.short	(.L_101 - .L_100)
	.align		4
.L_100:
        /*025c*/ 	.word	index@(kernel_cuda_filter_nlm_update_output)
        /*0260*/ 	.word	0x00000000


	//----- nvinfo : EIATTR_FRAME_SIZE
	.align		4
.L_101:
        /*0264*/ 	.byte	0x04, 0x11
        /*0266*/ 	.short	(.L_103 - .L_102)
	.align		4
.L_102:
        /*0268*/ 	.word	index@(kernel_cuda_filter_nlm_update_output)
        /*026c*/ 	.word	0x00000000


	//----- nvinfo : EIATTR_REGCOUNT
	.align		4
.L_103:
        /*0270*/ 	.byte	0x04, 0x2f
        /*0272*/ 	.short	(.L_105 - .L_104)
	.align		4
.L_104:
        /*0274*/ 	.word	index@(kernel_cuda_filter_nlm_normalize)
        /*0278*/ 	.word	0x0000000a


	//----- nvinfo : EIATTR_MAX_STACK_SIZE
	.align		4
.L_105:
        /*027c*/ 	.byte	0x04, 0x23
        /*027e*/ 	.short	(.L_107 - .L_106)
	.align		4
.L_106:
        /*0280*/ 	.word	index@(kernel_cuda_filter_nlm_normalize)
        /*0284*/ 	.word	0x00000000


	//----- nvinfo : EIATTR_MIN_STACK_SIZE
	.align		4
.L_107:
        /*0288*/ 	.byte	0x04, 0x12
        /*028a*/ 	.short	(.L_109 - .L_108)
	.align		4
.L_108:
        /*028c*/ 	.word	index@(kernel_cuda_filter_nlm_normalize)
        /*0290*/ 	.word	0x00000000


	//----- nvinfo : EIATTR_FRAME_SIZE
	.align		4
.L_109:
        /*0294*/ 	.byte	0x04, 0x11
        /*0296*/ 	.short	(.L_111 - .L_110)
	.align		4
.L_110:
        /*0298*/ 	.word	index@(kernel_cuda_filter_nlm_normalize)
        /*029c*/ 	.word	0x00000000


	//----- nvinfo : EIATTR_REGCOUNT
	.align		4
.L_111:
        /*02a0*/ 	.byte	0x04, 0x2f
        /*02a2*/ 	.short	(.L_113 - .L_112)
	.align		4
.L_112:
        /*02a4*/ 	.word	index@(kernel_cuda_filter_nlm_construct_gramian)
        /*02a8*/ 	.word	0x00000040


	//----- nvinfo : EIATTR_MAX_STACK_SIZE
	.align		4
.L_113:
        /*02ac*/ 	.byte	0x04, 0x23
        /*02ae*/ 	.short	(.L_115 - .L_114)
	.align		4
.L_114:
        /*02b0*/ 	.word	index@(kernel_cuda_filter_nlm_construct_gramian)
        /*02b4*/ 	.word	0x00000000


	//----- nvinfo : EIATTR_MIN_STACK_SIZE
	.align		4
.L_115:
        /*02b8*/ 	.byte	0x04, 0x12
        /*02ba*/ 	.short	(.L_117 - .L_116)
	.align		4
.L_116:
        /*02bc*/ 	.word	index@(kernel_cuda_filter_nlm_construct_gramian)
        /*02c0*/ 	.word	0x00000000


	//----- nvinfo : EIATTR_FRAME_SIZE
	.align		4
.L_117:
        /*02c4*/ 	.byte	0x04, 0x11
        /*02c6*/ 	.short	(.L_119 - .L_118)
	.align		4
.L_118:
        /*02c8*/ 	.word	index@(kernel_cuda_filter_nlm_construct_gramian)
        /*02cc*/ 	.word	0x00000000


	//----- nvinfo : EIATTR_REGCOUNT
	.align		4
.L_119:
        /*02d0*/ 	.byte	0x04, 0x2f
        /*02d2*/ 	.short	(.L_121 - .L_120)
	.align		4
.L_120:
        /*02d4*/ 	.word	index@(kernel_cuda_filter_finalize)
        /*02d8*/ 	.word	0x00000040


	//----- nvinfo : EIATTR_MAX_STACK_SIZE
	.align		4
.L_121:
        /*02dc*/ 	.byte	0x04, 0x23
        /*02de*/ 	.short	(.L_123 - .L_122)
	.align		4
.L_122:
        /*02e0*/ 	.word	index@(kernel_cuda_filter_finalize)
        /*02e4*/ 	.word	0x00000000


	//----- nvinfo : EIATTR_MIN_STACK_SIZE
	.align		4
.L_123:
        /*02e8*/ 	.byte	0x04, 0x12
        /*02ea*/ 	.short	(.L_125 - .L_124)
	.align		4
.L_124:
        /*02ec*/ 	.word	index@(kernel_cuda_filter_finalize)
        /*02f0*/ 	.word	0x00000000


	//----- nvinfo : EIATTR_FRAME_SIZE
	.align		4
.L_125:
        /*02f4*/ 	.byte	0x04, 0x11
        /*02f6*/ 	.short	(.L_127 - .L_126)
	.align		4
.L_126:
        /*02f8*/ 	.word	index@(kernel_cuda_filter_finalize)
        /*02fc*/ 	.word	0x00000000
.L_127:


//--------------------- .nv.info.kernel_cuda_filter_finalize --------------------------
	.section	.nv.info.kernel_cuda_filter_finalize,"",@"SHT_CUDA_INFO"
	.align	4


	//----- nvinfo : EIATTR_PARAM_CBANK
	.align		4
        /*0000*/ 	.byte	0x04, 0x0a
        /*0002*/ 	.short	(.L_129 - .L_128)
	.align		4
.L_128:
        /*0004*/ 	.word	index@(.nv.constant0.kernel_cuda_filter_finalize)
        /*0008*/ 	.short	0x0160
        /*000a*/ 	.short	0x0044


	//----- nvinfo : EIATTR_CBANK_PARAM_SIZE
	.align		4
.L_129:
        /*000c*/ 	.byte	0x03, 0x19
        /*000e*/ 	.short	0x0044


	//----- nvinfo : EIATTR_KPARAM_INFO
	.align		4
        /*0010*/ 	.byte	0x04, 0x17
        /*0012*/ 	.short	(.L_131 - .L_130)
.L_130:
        /*0014*/ 	.word	0x00000000
        /*0018*/ 	.short	0x0006
        /*001a*/ 	.short	0x0040
        /*001c*/ 	.byte	0x00, 0xf0, 0x11, 0x00


	//----- nvinfo : EIATTR_KPARAM_INFO
	.align		4
.L_131:
        /*0020*/ 	.byte	0x04, 0x17
        /*0022*/ 	.short	(.L_133 - .L_132)
.L_132:
        /*0024*/ 	.word	0x00000000
        /*0028*/ 	.short	0x0005
        /*002a*/ 	.short	0x0030
        /*002c*/ 	.byte	0x00, 0xf0, 0x41, 0x00


	//----- nvinfo : EIATTR_KPARAM_INFO
	.align		4
.L_133:
        /*0030*/ 	.byte	0x04, 0x17
        /*0032*/ 	.short	(.L_135 - .L_134)
.L_134:
        /*0034*/ 	.word	0x00000000
        /*0038*/ 	.short	0x0004
        /*003a*/ 	.short	0x0020
        /*003c*/ 	.byte	0x00, 0xf0, 0x41, 0x00


	//----- nvinfo : EIATTR_KPARAM_INFO
	.align		4
.L_135:
        /*0040*/ 	.byte	0x04, 0x17
        /*0042*/ 	.short	(.L_137 - .L_136)
.L_136:
        /*0044*/ 	.word	0x00000000
        /*0048*/ 	.short	0x0003
        /*004a*/ 	.short	0x0018
        /*004c*/ 	.byte	0x00, 0xf0, 0x21, 0x00


	//----- nvinfo : EIATTR_KPARAM_INFO
	.align		4
.L_137:
        /*0050*/ 	.byte	0x04, 0x17
        /*0052*/ 	.short	(.L_139 - .L_138)
.L_138:
        /*0054*/ 	.word	0x00000000
        /*0058*/ 	.short	0x0002
        /*005a*/ 	.short	0x0010
        /*005c*/ 	.byte	0x00, 0xf0, 0x21, 0x00


	//----- nvinfo : EIATTR_KPARAM_INFO
	.align		4
.L_139:
        /*0060*/ 	.byte	0x04, 0x17
        /*0062*/ 	.short	(.L_141 - .L_140)
.L_140:
        /*0064*/ 	.word	0x00000000
        /*0068*/ 	.short	0x0001
        /*006a*/ 	.short	0x0008
        /*006c*/ 	.byte	0x00, 0xf0, 0x21, 0x00


	//----- nvinfo : EIATTR_KPARAM_INFO
	.align		4
.L_141:
        /*0070*/ 	.byte	0x04, 0x17
        /*0072*/ 	.short	(.L_143 - .L_142)
.L_142:
        /*0074*/ 	.word	0x00000000
        /*0078*/ 	.short	0x0000
        /*007a*/ 	.short	0x0000
        /*007c*/ 	.byte	0x00, 0xf0, 0x21, 0x00


	//----- nvinfo : EIATTR_MAXREG_COUNT
	.align		4
.L_143:
        /*0080*/ 	.byte	0x03, 0x1b
        /*0082*/ 	.short	0x0040


	//----- nvinfo : EIATTR_EXIT_INSTR_OFFSETS
	.align		4
        /*0084*/ 	.byte	0x04, 0x1c
        /*0086*/ 	.short	(.L_145 - .L_144)


	//   ....[0]....
.L_144:
        /*0088*/ 	.word	0x00000090


	//   ....[1]....
        /*008c*/ 	.word	0x000000f0


	//   ....[2]....
        /*0090*/ 	.word	0x000036e0


	//----- nvinfo : EIATTR_MAX_THREADS
	.align		4
.L_145:
        /*0094*/ 	.byte	0x04, 0x05
        /*0096*/ 	.short	(.L_147 - .L_146)
.L_146:
        /*0098*/ 	.word	0x00000100
        /*009c*/ 	.word	0x00000001
        /*00a0*/ 	.word	0x00000001


	//----- nvinfo : EIATTR_CRS_STACK_SIZE
	.align		4
.L_147:
        /*00a4*/ 	.byte	0x04, 0x1e
        /*00a6*/ 	.short	(.L_149 - .L_148)
.L_148:
        /*00a8*/ 	.word	0x00000000
.L_149:


//--------------------- .nv.info.kernel_cuda_filter_nlm_construct_gramian --------------------------
	.section	.nv.info.kernel_cuda_filter_nlm_construct_gramian,"",@"SHT_CUDA_INFO"
	.align	4


	//----- nvinfo : EIATTR_PARAM_CBANK
	.align		4
        /*0000*/ 	.byte	0x04, 0x0a
        /*0002*/ 	.short	(.L_151 - .L_150)
	.align		4
.L_150:
        /*0004*/ 	.word	index@(.nv.constant0.kernel_cuda_filter_nlm_construct_gramian)
        /*0008*/ 	.short	0x0160
        /*000a*/ 	.short	0x006d


	//----- nvinfo : EIATTR_CBANK_PARAM_SIZE
	.align		4
.L_151:
        /*000c*/ 	.byte	0x03, 0x19
        /*000e*/ 	.short	0x006d


	//----- nvinfo : EIATTR_KPARAM_INFO
	.align		4
        /*0010*/ 	.byte	0x04, 0x17
        /*0012*/ 	.short	(.L_153 - .L_152)
.L_152:
        /*0014*/ 	.word	0x00000000
        /*0018*/ 	.short	0x000f
        /*001a*/ 	.short	0x006c
        /*001c*/ 	.byte	0x00, 0xf0, 0x05, 0x00


	//----- nvinfo : EIATTR_KPARAM_INFO
	.align		4
.L_153:
        /*0020*/ 	.byte	0x04, 0x17
        /*0022*/ 	.short	(.L_155 - .L_154)
.L_154:
        /*0024*/ 	.word	0x00000000
        /*0028*/ 	.short	0x000e
        /*002a*/ 	.short	0x0068
        /*002c*/ 	.byte	0x00, 0xf0, 0x11, 0x00


	//----- nvinfo : EIATTR_KPARAM_INFO
	.align		4
.L_155:
        /*0030*/ 	.byte	0x04, 0x17
        /*0032*/ 	.short	(.L_157 - .L_156)
.L_156:
        /*0034*/ 	.word	0x00000000
        /*0038*/ 	.short	0x000d
        /*003a*/ 	.short	0x0064
        /*003c*/ 	.byte	0x00, 0xf0, 0x11, 0x00


	//----- nvinfo : EIATTR_KPARAM_INFO
	.align		4
.L_157:
        /*0040*/ 	.byte	0x04, 0x17
        /*0042*/ 	.short	(.L_159 - .L_158)
.L_158:
        /*0044*/ 	.word	0x00000000
        /*0048*/ 	.short	0x000c
        /*004a*/ 	.short	0x0060
        /*004c*/ 	.byte	0x00, 0xf0, 0x11, 0x00


	//----- nvinfo : EIATTR_KPARAM_INFO
	.align		4
.L_159:
        /*0050*/ 	.byte	0x04, 0x17
        /*0052*/ 	.short	(.L_161 - .L_160)
.L_160:
        /*0054*/ 	.word	0x00000000
        /*0058*/ 	.short	0x000b
        /*005a*/ 	.short	0x005c
        /*005c*/ 	.byte	0x00, 0xf0, 0x11, 0x00


	//----- nvinfo : EIATTR_KPARAM_INFO
	.align		4
.L_161:
        /*0060*/ 	.byte	0x04, 0x17
        /*0062*/ 	.short	(.L_163 - .L_162)
.L_162:
        /*0064*/ 	.word	0x00000000
        /*0068*/ 	.short	0x000a
        /*006a*/ 	.short	0x0058
        /*006c*/ 	.byte	0x00, 0xf0, 0x11, 0x00


	//----- nvinfo : EIATTR_KPARAM_INFO
	.align		4
.L_163:
        /*0070*/ 	.byte	0x04, 0x17
        /*0072*/ 	.short	(.L_165 - .L_164)
.L_164:
        /*0074*/ 	.word	0x00000000
        /*0078*/ 	.short	0x0009
        /*007a*/ 	.short	0x0054
        /*007c*/ 	.byte	0x00, 0xf0, 0x11, 0x00


	//----- nvinfo : EIATTR_KPARAM_INFO
	.align		4
.L_165:
        /*0080*/ 	.byte	0x04, 0x17
        /*0082*/ 	.short	(.L_167 - .L_166)
.L_166:
        /*0084*/ 	.word	0x00000000
        /*0088*/ 	.short	0x0008
        /*008a*/ 	.short	0x0050
        /*008c*/ 	.byte	0x00, 0xf0, 0x11, 0x00


	//----- nvinfo : EIATTR_KPARAM_INFO
	.align		4
.L_167:
        /*0090*/ 	.byte	0x04, 0x17
        /*0092*/ 	.short	(.L_169 - .L_168)
.L_168:
        /*0094*/ 	.word	0x00000000
        /*0098*/ 	.short	0x0007
        /*009a*/ 	.short	0x0040
        /*009c*/ 	.byte	0x00, 0xf0, 0x41, 0x00


	//----- nvinfo : EIATTR_KPARAM_INFO
	.align		4
.L_169:
        /*00a0*/ 	.byte	0x04, 0x17
        /*00a2*/ 	.short	(.L_171 - .L_170)
.L_170:
        /*00a4*/ 	.word	0x00000000
        /*00a8*/ 	.short	0x0006
        /*00aa*/ 	.short	0x0030
        /*00ac*/ 	.byte	0x00, 0xf0, 0x21, 0x00


	//----- nvinfo : EIATTR_KPARAM_INFO
	.align		4
.L_171:
        /*00b0*/ 	.byte	0x04, 0x17
        /*00b2*/ 	.short	(.L_173 - .L_172)
.L_172:
        /*00b4*/ 	.word	0x00000000
        /*00b8*/ 	.short	0x0005
        /*00ba*/ 	.short	0x0028
        /*00bc*/ 	.byte	0x00, 0xf0, 0x21, 0x00


	//----- nvinfo : EIATTR_KPARAM_INFO
	.align		4
.L_173:
        /*00c0*/ 	.byte	0x04, 0x17
        /*00c2*/ 	.short	(.L_175 - .L_174)
.L_174:
        /*00c4*/ 	.word	0x00000000
        /*00c8*/ 	.short	0x0004
        /*00ca*/ 	.short	0x0020
        /*00cc*/ 	.byte	0x00, 0xf0, 0x21, 0x00


	//----- nvinfo : EIATTR_KPARAM_INFO
	.align		4
.L_175:
        /*00d0*/ 	.byte	0x04, 0x17
        /*00d2*/ 	.short	(.L_177 - .L_176)
.L_176:
        /*00d4*/ 	.word	0x00000000
        /*00d8*/ 	.short	0x0003
        /*00da*/ 	.short	0x0018
        /*00dc*/ 	.byte	0x00, 0xf0, 0x21, 0x00


	//----- nvinfo : EIATTR_KPARAM_INFO
	.align		4
.L_177:
        /*00e0*/ 	.byte	0x04, 0x17
        /*00e2*/ 	.short	(.L_179 - .L_178)
.L_178:
        /*00e4*/ 	.word	0x00000000
        /*00e8*/ 	.short	0x0002
        /*00ea*/ 	.short	0x0010
        /*00ec*/ 	.byte	0x00, 0xf0, 0x21, 0x00


	//----- nvinfo : EIATTR_KPARAM_INFO
	.align		4
.L_179:
        /*00f0*/ 	.byte	0x04, 0x17
        /*00f2*/ 	.short	(.L_181 - .L_180)
.L_180:
        /*00f4*/ 	.word	0x00000000
        /*00f8*/ 	.short	0x0001
        /*00fa*/ 	.short	0x0008
        /*00fc*/ 	.byte	0x00, 0xf0, 0x21, 0x00


	//----- nvinfo : EIATTR_KPARAM_INFO
	.align		4
.L_181:
        /*0100*/ 	.byte	0x04, 0x17
        /*0102*/ 	.short	(.L_183 - .L_182)
.L_182:
        /*0104*/ 	.word	0x00000000
        /*0108*/ 	.short	0x0000
        /*010a*/ 	.short	0x0000
        /*010c*/ 	.byte	0x00, 0xf0, 0x11, 0x00


	//----- nvinfo : EIATTR_MAXREG_COUNT
	.align		4
.L_183:
        /*0110*/ 	.byte	0x03, 0x1b
        /*0112*/ 	.short	0x0040


	//----- nvinfo : EIATTR_EXIT_INSTR_OFFSETS
	.align		4
        /*0114*/ 	.byte	0x04, 0x1c
        /*0116*/ 	.short	(.L_185 - .L_184)


	//   ....[0]....
.L_184:
        /*0118*/ 	.word	0x00000660


	//   ....[1]....
        /*011c*/ 	.word	0x00000f10


	//   ....[2]....
        /*0120*/ 	.word	0x00001000


	//   ....[3]....
        /*0124*/ 	.word	0x0000d1e0


	//   ....[4]....
        /*0128*/ 	.word	0x0000d580


	//   ....[5]....
        /*012c*/ 	.word	0x0000d9a0


	//----- nvinfo : EIATTR_MAX_THREADS
	.align		4
.L_185:
        /*0130*/ 	.byte	0x04, 0x05
        /*0132*/ 	.short	(.L_187 - .L_186)
.L_186:
        /*0134*/ 	.word	0x00000100
        /*0138*/ 	.word	0x00000001
        /*013c*/ 	.word	0x00000001


	//----- nvinfo : EIATTR_CRS_STACK_SIZE
	.align		4
.L_187:
        /*0140*/ 	.byte	0x04, 0x1e
        /*0142*/ 	.short	(.L_189 - .L_188)
.L_188:
        /*0144*/ 	.word	0x00000000
.L_189:


//--------------------- .nv.info.kernel_cuda_filter_nlm_normalize --------------------------
	.section	.nv.info.kernel_cuda_filter_nlm_normalize,"",@"SHT_CUDA_INFO"
	.align	4


	//----- nvinfo : EIATTR_PARAM_CBANK
	.align		4
        /*0000*/ 	.byte	0x04, 0x0a
        /*0002*/ 	.short	(.L_191 - .L_190)
	.align		4
.L_190:
        /*0004*/ 	.word	index@(.nv.constant0.kernel_cuda_filter_nlm_normalize)
        /*0008*/ 	.short	0x0160
        /*000a*/ 	.short	0x001c


	//----- nvinfo : EIATTR_CBANK_PARAM_SIZE
	.align		4
.L_191:
        /*000c*/ 	.byte	0x03, 0x19
        /*000e*/ 	.short	0x001c


	//----- nvinfo : EIATTR_KPARAM_INFO
	.align		4
        /*0010*/ 	.byte	0x04, 0x17
        /*0012*/ 	.short	(.L_193 - .L_192)
.L_192:
        /*0014*/ 	.word	0x00000000
        /*0018*/ 	.short	0x0004
        /*001a*/ 	.short	0x0018
        /*001c*/ 	.byte	0x00, 0xf0, 0x11, 0x00


	//----- nvinfo : EIATTR_KPARAM_INFO
	.align		4
.L_193:
        /*0020*/ 	.byte	0x04, 0x17
        /*0022*/ 	.short	(.L_195 - .L_194)
.L_194:
        /*0024*/ 	.word	0x00000000
        /*0028*/ 	.short	0x0003
        /*002a*/ 	.short	0x0014
        /*002c*/ 	.byte	0x00, 0xf0, 0x11, 0x00


	//----- nvinfo : EIATTR_KPARAM_INFO
	.align		4
.L_195:
        /*0030*/ 	.byte	0x04, 0x17
        /*0032*/ 	.short	(.L_197 - .L_196)
.L_196:
        /*0034*/ 	.word	0x00000000
        /*0038*/ 	.short	0x0002
        /*003a*/ 	.short	0x0010
        /*003c*/ 	.byte	0x00, 0xf0, 0x11, 0x00


	//----- nvinfo : EIATTR_KPARAM_INFO
	.align		4
.L_197:
        /*0040*/ 	.byte	0x04, 0x17
        /*0042*/ 	.short	(.L_199 - .L_198)
.L_198:
        /*0044*/ 	.word	0x00000000
        /*0048*/ 	.short	0x0001
        /*004a*/ 	.short	0x0008
        /*004c*/ 	.byte	0x00, 0xf0, 0x21, 0x00


	//----- nvinfo : EIATTR_KPARAM_INFO
	.align		4
.L_199:
        /*0050*/ 	.byte	0x04, 0x17
        /*0052*/ 	.short	(.L_201 - .L_200)
.L_200:
        /*0054*/ 	.word	0x00000000
        /*0058*/ 	.short	0x0000
        /*005a*/ 	.short	0x0000
        /*005c*/ 	.byte	0x00, 0xf0, 0x21, 0x00


	//----- nvinfo : EIATTR_MAXREG_COUNT
	.align		4
.L_201:
        /*0060*/ 	.byte	0x03, 0x1b
        /*0062*/ 	.short	0x0040


	//----- nvinfo : EIATTR_EXIT_INSTR_OFFSETS
	.align		4
        /*0064*/ 	.byte	0x04, 0x1c
        /*0066*/ 	.short	(.L_203 - .L_202)


	//   ....[0]....
.L_202:
        /*0068*/ 	.word	0x00000090


	//   ....[1]....
        /*006c*/ 	.word	0x00000130


	//----- nvinfo : EIATTR_MAX_THREADS
	.align		4
.L_203:
        /*0070*/ 	.byte	0x04, 0x05
        /*0072*/ 	.short	(.L_205 - .L_204)
.L_204:
        /*0074*/ 	.word	0x00000100
        /*0078*/ 	.word	0x00000001
        /*007c*/ 	.word	0x00000001
.L_205:


//--------------------- .nv.info.kernel_cuda_filter_nlm_update_output --------------------------
	.section	.nv.info.kernel_cuda_filter_nlm_update_output,"",@"SHT_CUDA_INFO"
	.align	4


	//----- nvinfo : EIATTR_PARAM_CBANK
	.align		4
        /*0000*/ 	.byte	0x04, 0x0a
        /*0002*/ 	.short	(.L_207 - .L_206)
	.align		4
.L_206:
        /*0004*/ 	.word	index@(.nv.constant0.kernel_cuda_filter_nlm_update_output)
        /*0008*/ 	.short	0x0160
        /*000a*/ 	.short	0x003c


	//----- nvinfo : EIATTR_CBANK_PARAM_SIZE
	.align		4
.L_207:
        /*000c*/ 	.byte	0x03, 0x19
        /*000e*/ 	.short	0x003c


	//----- nvinfo : EIATTR_KPARAM_INFO
	.align		4
        /*0010*/ 	.byte	0x04, 0x17
        /*0012*/ 	.short	(.L_209 - .L_208)
.L_208:
        /*0014*/ 	.word	0x00000000
        /*0018*/ 	.short	0x000a
        /*001a*/ 	.short	0x0038
        /*001c*/ 	.byte	0x00, 0xf0, 0x11, 0x00


	//----- nvinfo : EIATTR_KPARAM_INFO
	.align		4
.L_209:
        /*0020*/ 	.byte	0x04, 0x17
        /*0022*/ 	.short	(.L_211 - .L_210)
.L_210:
        /*0024*/ 	.word	0x00000000
        /*0028*/ 	.short	0x0009
        /*002a*/ 	.short	0x0034
        /*002c*/ 	.byte	0x00, 0xf0, 0x11, 0x00


	//----- nvinfo : EIATTR_KPARAM_INFO
	.align		4
.L_211:
        /*0030*/ 	.byte	0x04, 0x17
        /*0032*/ 	.short	(.L_213 - .L_212)
.L_212:
        /*0034*/ 	.word	0x00000000
        /*0038*/ 	.short	0x0008
        /*003a*/ 	.short	0x0030
        /*003c*/ 	.byte	0x00, 0xf0, 0x11, 0x00


	//----- nvinfo : EIATTR_KPARAM_INFO
	.align		4
.L_213:
        /*0040*/ 	.byte	0x04, 0x17
        /*0042*/ 	.short	(.L_215 - .L_214)
.L_214:
        /*0044*/ 	.word	0x00000000
        /*0048*/ 	.short	0x0007
        /*004a*/ 	.short	0x002c
        /*004c*/ 	.byte	0x00, 0xf0, 0x11, 0x00


	//----- nvinfo : EIATTR_KPARAM_INFO
	.align		4
.L_215:
        /*0050*/ 	.byte	0x04, 0x17
        /*0052*/ 	.short	(.L_217 - .L_216)
.L_216:
        /*0054*/ 	.word	0x00000000
        /*0058*/ 	.short	0x0006
        /*005a*/ 	.short	0x0028
        /*005c*/ 	.byte	0x00, 0xf0, 0x11, 0x00


	//----- nvinfo : EIATTR_KPARAM_INFO
	.align		4
.L_217:
        /*0060*/ 	.byte	0x04, 0x17
        /*0062*/ 	.short	(.L_219 - .L_218)
.L_218:
        /*0064*/ 	.word	0x00000000
        /*0068*/ 	.short	0x0005
        /*006a*/ 	.short	0x0024
        /*006c*/ 	.byte	0x00, 0xf0, 0x11, 0x00


	//----- nvinfo : EIATTR_KPARAM_INFO
	.align		4
.L_219:
        /*0070*/ 	.byte	0x04, 0x17
        /*0072*/ 	.short	(.L_221 - .L_220)
.L_220:
        /*0074*/ 	.word	0x00000000
        /*0078*/ 	.short	0x0004
        /*007a*/ 	.short	0x0020
        /*007c*/ 	.byte	0x00, 0xf0, 0x11, 0x00


	//----- nvinfo : EIATTR_KPARAM_INFO
	.align		4
.L_221:
        /*0080*/ 	.byte	0x04, 0x17
        /*0082*/ 	.short	(.L_223 - .L_222)
.L_222:
        /*0084*/ 	.word	0x00000000
        /*0088*/ 	.short	0x0003
        /*008a*/ 	.short	0x0018
        /*008c*/ 	.byte	0x00, 0xf0, 0x21, 0x00


	//----- nvinfo : EIATTR_KPARAM_INFO
	.align		4
.L_223:
        /*0090*/ 	.byte	0x04, 0x17
        /*0092*/ 	.short	(.L_225 - .L_224)
.L_224:
        /*0094*/ 	.word	0x00000000
        /*0098*/ 	.short	0x0002
        /*009a*/ 	.short	0x0010
        /*009c*/ 	.byte	0x00, 0xf0, 0x21, 0x00


	//----- nvinfo : EIATTR_KPARAM_INFO
	.align		4
.L_225:
        /*00a0*/ 	.byte	0x04, 0x17
        /*00a2*/ 	.short	(.L_227 - .L_226)
.L_226:
        /*00a4*/ 	.word	0x00000000
        /*00a8*/ 	.short	0x0001
        /*00aa*/ 	.short	0x0008
        /*00ac*/ 	.byte	0x00, 0xf0, 0x21, 0x00


	//----- nvinfo : EIATTR_KPARAM_INFO
	.align		4
.L_227:
        /*00b0*/ 	.byte	0x04, 0x17
        /*00b2*/ 	.short	(.L_229 - .L_228)
.L_228:
        /*00b4*/ 	.word	0x00000000
        /*00b8*/ 	.short	0x0000
        /*00ba*/ 	.short	0x0000
        /*00bc*/ 	.byte	0x00, 0xf0, 0x21, 0x00


	//----- nvinfo : EIATTR_MAXREG_COUNT
	.align		4
.L_229:
        /*00c0*/ 	.byte	0x03, 0x1b
        /*00c2*/ 	.short	0x0040


	//----- nvinfo : EIATTR_EXIT_INSTR_OFFSETS
	.align		4
        /*00c4*/ 	.byte	0x04, 0x1c
        /*00c6*/ 	.short	(.L_231 - .L_230)


	//   ....[0]....
.L_230:
        /*00c8*/ 	.word	0x00000670


	//   ....[1]....
        /*00cc*/ 	.word	0x000010d0


	//   ....[2]....
        /*00d0*/ 	.word	0x000010f0


	//----- nvinfo : EIATTR_MAX_THREADS
	.align		4
.L_231:
        /*00d4*/ 	.byte	0x04, 0x05
        /*00d6*/ 	.short	(.L_233 - .L_232)
.L_232:
        /*00d8*/ 	.word	0x00000100
        /*00dc*/ 	.word	0x00000001
        /*00e0*/ 	.word	0x00000001


	//----- nvinfo : EIATTR_CRS_STACK_SIZE
	.align		4
.L_233:
        /*00e4*/ 	.byte	0x04, 0x1e
        /*00e6*/ 	.short	(.L_235 - .L_234)
.L_234:
        /*00e8*/ 	.word	0x00000000
.L_235:


//--------------------- .nv.info.kernel_cuda_filter_nlm_calc_weight --------------------------
	.section	.nv.info.kernel_cuda_filter_nlm_calc_weight,"",@"SHT_CUDA_INFO"
	.align	4


	//----- nvinfo : EIATTR_PARAM_CBANK
	.align		4
        /*0000*/ 	.byte	0x04, 0x0a
        /*0002*/ 	.short	(.L_237 - .L_236)
	.align		4
.L_236:
        /*0004*/ 	.word	index@(.nv.constant0.kernel_cuda_filter_nlm_calc_weight)
        /*0008*/ 	.short	0x0160
        /*000a*/ 	.short	0x0028


	//----- nvinfo : EIATTR_CBANK_PARAM_SIZE
	.align		4
.L_237:
        /*000c*/ 	.byte	0x03, 0x19
        /*000e*/ 	.short	0x0028


	//----- nvinfo : EIATTR_KPARAM_INFO
	.align		4
        /*0010*/ 	.byte	0x04, 0x17
        /*0012*/ 	.short	(.L_239 - .L_238)
.L_238:
        /*0014*/ 	.word	0x00000000
        /*0018*/ 	.short	0x0007
        /*001a*/ 	.short	0x0024
        /*001c*/ 	.byte	0x00, 0xf0, 0x11, 0x00


	//----- nvinfo : EIATTR_KPARAM_INFO
	.align		4
.L_239:
        /*0020*/ 	.byte	0x04, 0x17
        /*0022*/ 	.short	(.L_241 - .L_240)
.L_240:
        /*0024*/ 	.word	0x00000000
        /*0028*/ 	.short	0x0006
        /*002a*/ 	.short	0x0020
        /*002c*/ 	.byte	0x00, 0xf0, 0x11, 0x00


	//----- nvinfo : EIATTR_KPARAM_INFO
	.align		4
.L_241:
        /*0030*/ 	.byte	0x04, 0x17
        /*0032*/ 	.short	(.L_243 - .L_242)
.L_242:
        /*0034*/ 	.word	0x00000000
        /*0038*/ 	.short	0x0005
        /*003a*/ 	.short	0x001c
        /*003c*/ 	.byte	0x00, 0xf0, 0x11, 0x00


	//----- nvinfo : EIATTR_KPARAM_INFO
	.align		4
.L_243:
        /*0040*/ 	.byte	0x04, 0x17
        /*0042*/ 	.short	(.L_245 - .L_244)
.L_244:
        /*0044*/ 	.word	0x00000000
        /*0048*/ 	.short	0x0004
        /*004a*/ 	.short	0x0018
        /*004c*/ 	.byte	0x00, 0xf0, 0x11, 0x00


	//----- nvinfo : EIATTR_KPARAM_INFO
	.align		4
.L_245:
        /*0050*/ 	.byte	0x04, 0x17
        /*0052*/ 	.short	(.L_247 - .L_246)
.L_246:
        /*0054*/ 	.word	0x00000000
        /*0058*/ 	.short	0x0003
        /*005a*/ 	.short	0x0014
        /*005c*/ 	.byte	0x00, 0xf0, 0x11, 0x00


	//----- nvinfo : EIATTR_KPARAM_INFO
	.align		4
.L_247:
        /*0060*/ 	.byte	0x04, 0x17
        /*0062*/ 	.short	(.L_249 - .L_248)
.L_248:
        /*0064*/ 	.word	0x00000000
        /*0068*/ 	.short	0x0002
        /*006a*/ 	.short	0x0010
        /*006c*/ 	.byte	0x00, 0xf0, 0x11, 0x00


	//----- nvinfo : EIATTR_KPARAM_INFO
	.align		4
.L_249:
        /*0070*/ 	.byte	0x04, 0x17
        /*0072*/ 	.short	(.L_251 - .L_250)
.L_250:
        /*0074*/ 	.word	0x00000000
        /*0078*/ 	.short	0x0001
        /*007a*/ 	.short	0x0008
        /*007c*/ 	.byte	0x00, 0xf0, 0x21, 0x00


	//----- nvinfo : EIATTR_KPARAM_INFO
	.align		4
.L_251:
        /*0080*/ 	.byte	0x04, 0x17
        /*0082*/ 	.short	(.L_253 - .L_252)
.L_252:
        /*0084*/ 	.word	0x00000000
        /*0088*/ 	.short	0x0000
        /*008a*/ 	.short	0x0000
        /*008c*/ 	.byte	0x00, 0xf0, 0x21, 0x00


	//----- nvinfo : EIATTR_MAXREG_COUNT
	.align		4
.L_253:
        /*0090*/ 	.byte	0x03, 0x1b
        /*0092*/ 	.short	0x0040


	//----- nvinfo : EIATTR_EXIT_INSTR_OFFSETS
	.align		4
        /*0094*/ 	.byte	0x04, 0x1c
        /*0096*/ 	.short	(.L_255 - .L_254)


	//   ....[0]....
.L_254:
        /*0098*/ 	.word	0x00000680


	//   ....[1]....
        /*009c*/ 	.word	0x000010a0


	//----- nvinfo : EIATTR_MAX_THREADS
	.align		4
.L_255:
        /*00a0*/ 	.byte	0x04, 0x05
        /*00a2*/ 	.short	(.L_257 - .L_256)
.L_256:
        /*00a4*/ 	.word	0x00000100
        /*00a8*/ 	.word	0x00000001
        /*00ac*/ 	.word	0x00000001


	//----- nvinfo : EIATTR_CRS_STACK_SIZE
	.align		4
.L_257:
        /*00b0*/ 	.byte	0x04, 0x1e
        /*00b2*/ 	.short	(.L_259 - .L_258)
.L_258:
        /*00b4*/ 	.word	0x00000000
.L_259:


//--------------------- .nv.info.kernel_cuda_filter_nlm_blur --------------------------
	.section	.nv.info.kernel_cuda_filter_nlm_blur,"",@"SHT_CUDA_INFO"
	.align	4


	//----- nvinfo : EIATTR_PARAM_CBANK
	.align		4
        /*0000*/ 	.byte	0x04, 0x0a
        /*0002*/ 	.short	(.L_261 - .L_260)
	.align		4
.L_260:
        /*0004*/ 	.word	index@(.nv.constant0.kernel_cuda_filter_nlm_blur)
        /*0008*/ 	.short	0x0160
        /*000a*/ 	.short	0x0028


	//----- nvinfo : EIATTR_CBANK_PARAM_SIZE
	.align		4
.L_261:
        /*000c*/ 	.byte	0x03, 0x19
        /*000e*/ 	.short	0x0028


	//----- nvinfo : EIATTR_KPARAM_INFO
	.align		4
        /*0010*/ 	.byte	0x04, 0x17
        /*0012*/ 	.short	(.L_263 - .L_262)
.L_262:
        /*0014*/ 	.word	0x00000000
        /*0018*/ 	.short	0x0007
        /*001a*/ 	.short	0x0024
        /*001c*/ 	.byte	0x00, 0xf0, 0x11, 0x00


	//----- nvinfo : EIATTR_KPARAM_INFO
	.align		4
.L_263:
        /*0020*/ 	.byte	0x04, 0x17
        /*0022*/ 	.short	(.L_265 - .L_264)
.L_264:
        /*0024*/ 	.word	0x00000000
        /*0028*/ 	.short	0x0006
        /*002a*/ 	.short	0x0020
        /*002c*/ 	.byte	0x00, 0xf0, 0x11, 0x00


	//----- nvinfo : EIATTR_KPARAM_INFO
	.align		4
.L_265:
        /*0030*/ 	.byte	0x04, 0x17
        /*0032*/ 	.short	(.L_267 - .L_266)
.L_266:
        /*0034*/ 	.word	0x00000000
        /*0038*/ 	.short	0x0005
        /*003a*/ 	.short	0x001c
        /*003c*/ 	.byte	0x00, 0xf0, 0x11, 0x00


	//----- nvinfo : EIATTR_KPARAM_INFO
	.align		4
.L_267:
        /*0040*/ 	.byte	0x04, 0x17
        /*0042*/ 	.short	(.L_269 - .L_268)
.L_268:
        /*0044*/ 	.word	0x00000000
        /*0048*/ 	.short	0x0004
        /*004a*/ 	.short	0x0018
        /*004c*/ 	.byte	0x00, 0xf0, 0x11, 0x00


	//----- nvinfo : EIATTR_KPARAM_INFO
	.align		4
.L_269:
        /*0050*/ 	.byte	0x04, 0x17
        /*0052*/ 	.short	(.L_271 - .L_270)
.L_270:
        /*0054*/ 	.word	0x00000000
        /*0058*/ 	.short	0x0003
        /*005a*/ 	.short	0x0014
        /*005c*/ 	.byte	0x00, 0xf0, 0x11, 0x00


	//----- nvinfo : EIATTR_KPARAM_INFO
	.align		4
.L_271:
        /*0060*/ 	.byte	0x04, 0x17
        /*0062*/ 	.short	(.L_273 - .L_272)
.L_272:
        /*0064*/ 	.word	0x00000000
        /*0068*/ 	.short	0x0002
        /*006a*/ 	.short	0x0010
        /*006c*/ 	.byte	0x00, 0xf0, 0x11, 0x00


	//----- nvinfo : EIATTR_KPARAM_INFO
	.align		4
.L_273:
        /*0070*/ 	.byte	0x04, 0x17
        /*0072*/ 	.short	(.L_275 - .L_274)
.L_274:
        /*0074*/ 	.word	0x00000000
        /*0078*/ 	.short	0x0001
        /*007a*/ 	.short	0x0008
        /*007c*/ 	.byte	0x00, 0xf0, 0x21, 0x00


	//----- nvinfo : EIATTR_KPARAM_INFO
	.align		4
.L_275:
        /*0080*/ 	.byte	0x04, 0x17
        /*0082*/ 	.short	(.L_277 - .L_276)
.L_276:
        /*0084*/ 	.word	0x00000000
        /*0088*/ 	.short	0x0000
        /*008a*/ 	.short	0x0000
        /*008c*/ 	.byte	0x00, 0xf0, 0x21, 0x00


	//----- nvinfo : EIATTR_MAXREG_COUNT
	.align		4
.L_277:
        /*0090*/ 	.byte	0x03, 0x1b
        /*0092*/ 	.short	0x0040


	//----- nvinfo : EIATTR_EXIT_INSTR_OFFSETS
	.align		4
        /*0094*/ 	.byte	0x04, 0x1c
        /*0096*/ 	.short	(.L_279 - .L_278)


	//   ....[0]....
.L_278:
        /*0098*/ 	.word	0x00000680


	//   ....[1]....
        /*009c*/ 	.word	0x00001410


	//----- nvinfo : EIATTR_MAX_THREADS
	.align		4
.L_279:
        /*00a0*/ 	.byte	0x04, 0x05
        /*00a2*/ 	.short	(.L_281 - .L_280)
.L_280:
        /*00a4*/ 	.word	0x00000100
        /*00a8*/ 	.word	0x00000001
        /*00ac*/ 	.word	0x00000001


	//----- nvinfo : EIATTR_CRS_STACK_SIZE
	.align		4
.L_281:
        /*00b0*/ 	.byte	0x04, 0x1e
        /*00b2*/ 	.short	(.L_283 - .L_282)
.L_282:
        /*00b4*/ 	.word	0x00000000
.L_283:


//--------------------- .nv.info.kernel_cuda_filter_nlm_calc_difference --------------------------
	.section	.nv.info.kernel_cuda_filter_nlm_calc_difference,"",@"SHT_CUDA_INFO"
	.align	4


	//----- nvinfo : EIATTR_PARAM_CBANK
	.align		4
        /*0000*/ 	.byte	0x04, 0x0a
        /*0002*/ 	.short	(.L_285 - .L_284)
	.align		4
.L_284:
        /*0004*/ 	.word	index@(.nv.constant0.kernel_cuda_filter_nlm_calc_difference)
        /*0008*/ 	.short	0x0160
        /*000a*/ 	.short	0x0044


	//----- nvinfo : EIATTR_CBANK_PARAM_SIZE
	.align		4
.L_285:
        /*000c*/ 	.byte	0x03, 0x19
        /*000e*/ 	.short	0x0044


	//----- nvinfo : EIATTR_KPARAM_INFO
	.align		4
        /*0010*/ 	.byte	0x04, 0x17
        /*0012*/ 	.short	(.L_287 - .L_286)
.L_286:
        /*0014*/ 	.word	0x00000000
        /*0018*/ 	.short	0x000c
        /*001a*/ 	.short	0x0040
        /*001c*/ 	.byte	0x00, 0xf0, 0x11, 0x00


	//----- nvinfo : EIATTR_KPARAM_INFO
	.align		4
.L_287:
        /*0020*/ 	.byte	0x04, 0x17
        /*0022*/ 	.short	(.L_289 - .L_288)
.L_288:
        /*0024*/ 	.word	0x00000000
        /*0028*/ 	.short	0x000b
        /*002a*/ 	.short	0x003c
        /*002c*/ 	.byte	0x00, 0xf0, 0x11, 0x00


	//----- nvinfo : EIATTR_KPARAM_INFO
	.align		4
.L_289:
        /*0030*/ 	.byte	0x04, 0x17
        /*0032*/ 	.short	(.L_291 - .L_290)
.L_290:
        /*0034*/ 	.word	0x00000000
        /*0038*/ 	.short	0x000a
        /*003a*/ 	.short	0x0038
        /*003c*/ 	.byte	0x00, 0xf0, 0x11, 0x00


	//----- nvinfo : EIATTR_KPARAM_INFO
	.align		4
.L_291:
        /*0040*/ 	.byte	0x04, 0x17
        /*0042*/ 	.short	(.L_293 - .L_292)
.L_292:
        /*0044*/ 	.word	0x00000000
        /*0048*/ 	.short	0x0009
        /*004a*/ 	.short	0x0034
        /*004c*/ 	.byte	0x00, 0xf0, 0x11, 0x00


	//----- nvinfo : EIATTR_KPARAM_INFO
	.align		4
.L_293:
        /*0050*/ 	.byte	0x04, 0x17
        /*0052*/ 	.short	(.L_295 - .L_294)
.L_294:
        /*0054*/ 	.word	0x00000000
        /*0058*/ 	.short	0x0008
        /*005a*/ 	.short	0x0030
        /*005c*/ 	.byte	0x00, 0xf0, 0x11, 0x00


	//----- nvinfo : EIATTR_KPARAM_INFO
	.align		4
.L_295:
        /*0060*/ 	.byte	0x04, 0x17
        /*0062*/ 	.short	(.L_297 - .L_296)
.L_296:
        /*0064*/ 	.word	0x00000000
        /*0068*/ 	.short	0x0007
        /*006a*/ 	.short	0x002c
        /*006c*/ 	.byte	0x00, 0xf0, 0x11, 0x00


	//----- nvinfo : EIATTR_KPARAM_INFO
	.align		4
.L_297:
        /*0070*/ 	.byte	0x04, 0x17
        /*0072*/ 	.short	(.L_299 - .L_298)
.L_298:
        /*0074*/ 	.word	0x00000000
        /*0078*/ 	.short	0x0006
        /*007a*/ 	.short	0x0028
        /*007c*/ 	.byte	0x00, 0xf0, 0x11, 0x00


	//----- nvinfo : EIATTR_KPARAM_INFO
	.align		4
.L_299:
        /*0080*/ 	.byte	0x04, 0x17
        /*0082*/ 	.short	(.L_301 - .L_300)
.L_300:
        /*0084*/ 	.word	0x00000000
        /*0088*/ 	.short	0x0005
        /*008a*/ 	.short	0x0024
        /*008c*/ 	.byte	0x00, 0xf0, 0x11, 0x00


	//----- nvinfo : EIATTR_KPARAM_INFO
	.align		4
.L_301:
        /*0090*/ 	.byte	0x04, 0x17
        /*0092*/ 	.short	(.L_303 - .L_302)
.L_302:
        /*0094*/ 	.word	0x00000000
        /*0098*/ 	.short	0x0004
        /*009a*/ 	.short	0x0020
        /*009c*/ 	.byte	0x00, 0xf0, 0x11, 0x00


	//----- nvinfo : EIATTR_KPARAM_INFO
	.align		4
.L_303:
        /*00a0*/ 	.byte	0x04, 0x17
        /*00a2*/ 	.short	(.L_305 - .L_304)
.L_304:
        /*00a4*/ 	.word	0x00000000
        /*00a8*/ 	.short	0x0003
        /*00aa*/ 	.short	0x0018
        /*00ac*/ 	.byte	0x00, 0xf0, 0x21, 0x00


	//----- nvinfo : EIATTR_KPARAM_INFO
	.align		4
.L_305:
        /*00b0*/ 	.byte	0x04, 0x17
        /*00b2*/ 	.short	(.L_307 - .L_306)
.L_306:
        /*00b4*/ 	.word	0x00000000
        /*00b8*/ 	.short	0x0002
        /*00ba*/ 	.short	0x0010
        /*00bc*/ 	.byte	0x00, 0xf0, 0x21, 0x00


	//----- nvinfo : EIATTR_KPARAM_INFO
	.align		4
.L_307:
        /*00c0*/ 	.byte	0x04, 0x17
        /*00c2*/ 	.short	(.L_309 - .L_308)
.L_308:
        /*00c4*/ 	.word	0x00000000
        /*00c8*/ 	.short	0x0001
        /*00ca*/ 	.short	0x0008
        /*00cc*/ 	.byte	0x00, 0xf0, 0x21, 0x00


	//----- nvinfo : EIATTR_KPARAM_INFO
	.align		4
.L_309:
        /*00d0*/ 	.byte	0x04, 0x17
        /*00d2*/ 	.short	(.L_311 - .L_310)
.L_310:
        /*00d4*/ 	.word	0x00000000
        /*00d8*/ 	.short	0x0000
        /*00da*/ 	.short	0x0000
        /*00dc*/ 	.byte	0x00, 0xf0, 0x21, 0x00


	//----- nvinfo : EIATTR_MAXREG_COUNT
	.align		4
.L_311:
        /*00e0*/ 	.byte	0x03, 0x1b
        /*00e2*/ 	.short	0x0040


	//----- nvinfo : EIATTR_EXIT_INSTR_OFFSETS
	.align		4
        /*00e4*/ 	.byte	0x04, 0x1c
        /*00e6*/ 	.short	(.L_313 - .L_312)


	//   ....[0]....
.L_312:
        /*00e8*/ 	.word	0x00000680


	//   ....[1]....
        /*00ec*/ 	.word	0x000011b0


	//----- nvinfo : EIATTR_MAX_THREADS
	.align		4
.L_313:
        /*00f0*/ 	.byte	0x04, 0x05
        /*00f2*/ 	.short	(.L_315 - .L_314)
.L_314:
        /*00f4*/ 	.word	0x00000100
        /*00f8*/ 	.word	0x00000001
        /*00fc*/ 	.word	0x00000001


	//----- nvinfo : EIATTR_CRS_STACK_SIZE
	.align		4
.L_315:
        /*0100*/ 	.byte	0x04, 0x1e
        /*0102*/ 	.short	(.L_317 - .L_316)
.L_316:
        /*0104*/ 	.word	0x00000000
.L_317:


//--------------------- .nv.info.kernel_cuda_filter_construct_transform --------------------------
	.section	.nv.info.kernel_cuda_filter_construct_transform,"",@"SHT_CUDA_INFO"
	.align	4


	//----- nvinfo : EIATTR_PARAM_CBANK
	.align		4
        /*0000*/ 	.byte	0x04, 0x0a
        /*0002*/ 	.short	(.L_319 - .L_318)
	.align		4
.L_318:
        /*0004*/ 	.word	index@(.nv.constant0.kernel_cuda_filter_construct_transform)
        /*0008*/ 	.short	0x0160
        /*000a*/ 	.short	0x0051


	//----- nvinfo : EIATTR_CBANK_PARAM_SIZE
	.align		4
.L_319:
        /*000c*/ 	.byte	0x03, 0x19
        /*000e*/ 	.short	0x0051


	//----- nvinfo : EIATTR_KPARAM_INFO
	.align		4
        /*0010*/ 	.byte	0x04, 0x17
        /*0012*/ 	.short	(.L_321 - .L_320)
.L_320:
        /*0014*/ 	.word	0x00000000
        /*0018*/ 	.short	0x000a
        /*001a*/ 	.short	0x0050
        /*001c*/ 	.byte	0x00, 0xf0, 0x05, 0x00


	//----- nvinfo : EIATTR_KPARAM_INFO
	.align		4
.L_321:
        /*0020*/ 	.byte	0x04, 0x17
        /*0022*/ 	.short	(.L_323 - .L_322)
.L_322:
        /*0024*/ 	.word	0x00000000
        /*0028*/ 	.short	0x0009
        /*002a*/ 	.short	0x004c
        /*002c*/ 	.byte	0x00, 0xf0, 0x11, 0x00


	//----- nvinfo : EIATTR_KPARAM_INFO
	.align		4
.L_323:
        /*0030*/ 	.byte	0x04, 0x17
        /*0032*/ 	.short	(.L_325 - .L_324)
.L_324:
        /*0034*/ 	.word	0x00000000
        /*0038*/ 	.short	0x0008
        /*003a*/ 	.short	0x0048
        /*003c*/ 	.byte	0x00, 0xf0, 0x11, 0x00


	//----- nvinfo : EIATTR_KPARAM_INFO
	.align		4
.L_325:
        /*0040*/ 	.byte	0x04, 0x17
        /*0042*/ 	.short	(.L_327 - .L_326)
.L_326:
        /*0044*/ 	.word	0x00000000
        /*0048*/ 	.short	0x0007
        /*004a*/ 	.short	0x0044
        /*004c*/ 	.byte	0x00, 0xf0, 0x11, 0x00


	//----- nvinfo : EIATTR_KPARAM_INFO
	.align		4
.L_327:
        /*0050*/ 	.byte	0x04, 0x17
        /*0052*/ 	.short	(.L_329 - .L_328)
.L_328:
        /*0054*/ 	.word	0x00000000
        /*0058*/ 	.short	0x0006
        /*005a*/ 	.short	0x0040
        /*005c*/ 	.byte	0x00, 0xf0, 0x11, 0x00


	//----- nvinfo : EIATTR_KPARAM_INFO
	.align		4
.L_329:
        /*0060*/ 	.byte	0x04, 0x17
        /*0062*/ 	.short	(.L_331 - .L_330)
.L_330:
        /*0064*/ 	.word	0x00000000
        /*0068*/ 	.short	0x0005
        /*006a*/ 	.short	0x0030
        /*006c*/ 	.byte	0x00, 0xf0, 0x41, 0x00


	//----- nvinfo : EIATTR_KPARAM_INFO
	.align		4
.L_331:
        /*0070*/ 	.byte	0x04, 0x17
        /*0072*/ 	.short	(.L_333 - .L_332)
.L_332:
        /*0074*/ 	.word	0x00000000
        /*0078*/ 	.short	0x0004
        /*007a*/ 	.short	0x0020
        /*007c*/ 	.byte	0x00, 0xf0, 0x41, 0x00


	//----- nvinfo : EIATTR_KPARAM_INFO
	.align		4
.L_333:
        /*0080*/ 	.byte	0x04, 0x17
        /*0082*/ 	.short	(.L_335 - .L_334)
.L_334:
        /*0084*/ 	.word	0x00000000
        /*0088*/ 	.short	0x0003
        /*008a*/ 	.short	0x0018
        /*008c*/ 	.byte	0x00, 0xf0, 0x21, 0x00


	//----- nvinfo : EIATTR_KPARAM_INFO
	.align		4
.L_335:
        /*0090*/ 	.byte	0x04, 0x17
        /*0092*/ 	.short	(.L_337 - .L_336)
.L_336:
        /*0094*/ 	.word	0x00000000
        /*0098*/ 	.short	0x0002
        /*009a*/ 	.short	0x0010
        /*009c*/ 	.byte	0x00, 0xf0, 0x21, 0x00


	//----- nvinfo : EIATTR_KPARAM_INFO
	.align		4
.L_337:
        /*00a0*/ 	.byte	0x04, 0x17
        /*00a2*/ 	.short	(.L_339 - .L_338)
.L_338:
        /*00a4*/ 	.word	0x00000000
        /*00a8*/ 	.short	0x0001
        /*00aa*/ 	.short	0x0008
        /*00ac*/ 	.byte	0x00, 0xf0, 0x21, 0x00


	//----- nvinfo : EIATTR_KPARAM_INFO
	.align		4
.L_339:
        /*00b0*/ 	.byte	0x04, 0x17
        /*00b2*/ 	.short	(.L_341 - .L_340)
.L_340:
        /*00b4*/ 	.word	0x00000000
        /*00b8*/ 	.short	0x0000
        /*00ba*/ 	.short	0x0000
        /*00bc*/ 	.byte	0x00, 0xf0, 0x21, 0x00


	//----- nvinfo : EIATTR_MAXREG_COUNT
	.align		4
.L_341:
        /*00c0*/ 	.byte	0x03, 0x1b
        /*00c2*/ 	.short	0x0040


	//----- nvinfo : EIATTR_EXIT_INSTR_OFFSETS
	.align		4
        /*00c4*/ 	.byte	0x04, 0x1c
        /*00c6*/ 	.short	(.L_343 - .L_342)


	//   ....[0]....
.L_342:
        /*00c8*/ 	.word	0x000000a0


	//   ....[1]....
        /*00cc*/ 	.word	0x0000bbc0


	//----- nvinfo : EIATTR_MAX_THREADS
	.align		4
.L_343:
        /*00d0*/ 	.byte	0x04, 0x05
        /*00d2*/ 	.short	(.L_345 - .L_344)
.L_344:
        /*00d4*/ 	.word	0x00000100
        /*00d8*/ 	.word	0x00000001
        /*00dc*/ 	.word	0x00000001


	//----- nvinfo : EIATTR_CRS_STACK_SIZE
	.align		4
.L_345:
        /*00e0*/ 	.byte	0x04, 0x1e
        /*00e2*/ 	.short	(.L_347 - .L_346)
.L_346:
        /*00e4*/ 	.word	0x00000000
.L_347:


//--------------------- .nv.info.kernel_cuda_filter_combine_halves --------------------------
	.section	.nv.info.kernel_cuda_filter_combine_halves,"",@"SHT_CUDA_INFO"
	.align	4


	//----- nvinfo : EIATTR_PARAM_CBANK
	.align		4
        /*0000*/ 	.byte	0x04, 0x0a
        /*0002*/ 	.short	(.L_349 - .L_348)
	.align		4
.L_348:
        /*0004*/ 	.word	index@(.nv.constant0.kernel_cuda_filter_combine_halves)
        /*0008*/ 	.short	0x0160
        /*000a*/ 	.short	0x0034


	//----- nvinfo : EIATTR_CBANK_PARAM_SIZE
	.align		4
.L_349:
        /*000c*/ 	.byte	0x03, 0x19
        /*000e*/ 	.short	0x0034


	//----- nvinfo : EIATTR_KPARAM_INFO
	.align		4
        /*0010*/ 	.byte	0x04, 0x17
        /*0012*/ 	.short	(.L_351 - .L_350)
.L_350:
        /*0014*/ 	.word	0x00000000
        /*0018*/ 	.short	0x0005
        /*001a*/ 	.short	0x0030
        /*001c*/ 	.byte	0x00, 0xf0, 0x11, 0x00


	//----- nvinfo : EIATTR_KPARAM_INFO
	.align		4
.L_351:
        /*0020*/ 	.byte	0x04, 0x17
        /*0022*/ 	.short	(.L_353 - .L_352)
.L_352:
        /*0024*/ 	.word	0x00000000
        /*0028*/ 	.short	0x0004
        /*002a*/ 	.short	0x0020
        /*002c*/ 	.byte	0x00, 0xf0, 0x41, 0x00


	//----- nvinfo : EIATTR_KPARAM_INFO
	.align		4
.L_353:
        /*0030*/ 	.byte	0x04, 0x17
        /*0032*/ 	.short	(.L_355 - .L_354)
.L_354:
        /*0034*/ 	.word	0x00000000
        /*0038*/ 	.short	0x0003
        /*003a*/ 	.short	0x0018
        /*003c*/ 	.byte	0x00, 0xf0, 0x21, 0x00


	//----- nvinfo : EIATTR_KPARAM_INFO
	.align		4
.L_355:
        /*0040*/ 	.byte	0x04, 0x17
        /*0042*/ 	.short	(.L_357 - .L_356)
.L_356:
        /*0044*/ 	.word	0x00000000
        /*0048*/ 	.short	0x0002
        /*004a*/ 	.short	0x0010
        /*004c*/ 	.byte	0x00, 0xf0, 0x21, 0x00


	//----- nvinfo : EIATTR_KPARAM_INFO
	.align		4
.L_357:
        /*0050*/ 	.byte	0x04, 0x17
        /*0052*/ 	.short	(.L_359 - .L_358)
.L_358:
        /*0054*/ 	.word	0x00000000
        /*0058*/ 	.short	0x0001
        /*005a*/ 	.short	0x0008
        /*005c*/ 	.byte	0x00, 0xf0, 0x21, 0x00


	//----- nvinfo : EIATTR_KPARAM_INFO
	.align		4
.L_359:
        /*0060*/ 	.byte	0x04, 0x17
        /*0062*/ 	.short	(.L_361 - .L_360)
.L_360:
        /*0064*/ 	.word	0x00000000
        /*0068*/ 	.short	0x0000
        /*006a*/ 	.short	0x0000
        /*006c*/ 	.byte	0x00, 0xf0, 0x21, 0x00


	//----- nvinfo : EIATTR_MAXREG_COUNT
	.align		4
.L_361:
        /*0070*/ 	.byte	0x03, 0x1b
        /*0072*/ 	.short	0x0040


	//----- nvinfo : EIATTR_EXIT_INSTR_OFFSETS
	.align		4
        /*0074*/ 	.byte	0x04, 0x1c
        /*0076*/ 	.short	(.L_363 - .L_362)


	//   ....[0]....
.L_362:
        /*0078*/ 	.word	0x00000100


	//   ....[1]....
        /*007c*/ 	.word	0x00000260


	//   ....[2]....
        /*0080*/ 	.word	0x000017a0


	//   ....[3]....
        /*0084*/ 	.word	0x00001810


	//----- nvinfo : EIATTR_MAX_THREADS
	.align		4
.L_363:
        /*0088*/ 	.byte	0x04, 0x05
        /*008a*/ 	.short	(.L_365 - .L_364)
.L_364:
        /*008c*/ 	.word	0x00000100
        /*0090*/ 	.word	0x00000001
        /*0094*/ 	.word	0x00000001


	//----- nvinfo : EIATTR_CRS_STACK_SIZE
	.align		4
.L_365:
        /*0098*/ 	.byte	0x04, 0x1e
        /*009a*/ 	.short	(.L_367 - .L_366)
.L_366:
        /*009c*/ 	.word	0x00000000
.L_367:


//--------------------- .nv.info.kernel_cuda_filter_detect_outliers --------------------------
	.section	.nv.info.kernel_cuda_filter_detect_outliers,"",@"SHT_CUDA_INFO"
	.align	4


	//----- nvinfo : EIATTR_PARAM_CBANK
	.align		4
        /*0000*/ 	.byte	0x04, 0x0a
        /*0002*/ 	.short	(.L_369 - .L_368)
	.align		4
.L_368:
        /*0004*/ 	.word	index@(.nv.constant0.kernel_cuda_filter_detect_outliers)
        /*0008*/ 	.short	0x0160
        /*000a*/ 	.short	0x0034


	//----- nvinfo : EIATTR_CBANK_PARAM_SIZE
	.align		4
.L_369:
        /*000c*/ 	.byte	0x03, 0x19
        /*000e*/ 	.short	0x0034


	//----- nvinfo : EIATTR_KPARAM_INFO
	.align		4
        /*0010*/ 	.byte	0x04, 0x17
        /*0012*/ 	.short	(.L_371 - .L_370)
.L_370:
        /*0014*/ 	.word	0x00000000
        /*0018*/ 	.short	0x0005
        /*001a*/ 	.short	0x0030
        /*001c*/ 	.byte	0x00, 0xf0, 0x11, 0x00


	//----- nvinfo : EIATTR_KPARAM_INFO
	.align		4
.L_371:
        /*0020*/ 	.byte	0x04, 0x17
        /*0022*/ 	.short	(.L_373 - .L_372)
.L_372:
        /*0024*/ 	.word	0x00000000
        /*0028*/ 	.short	0x0004
        /*002a*/ 	.short	0x0020
        /*002c*/ 	.byte	0x00, 0xf0, 0x41, 0x00


	//----- nvinfo : EIATTR_KPARAM_INFO
	.align		4
.L_373:
        /*0030*/ 	.byte	0x04, 0x17
        /*0032*/ 	.short	(.L_375 - .L_374)
.L_374:
        /*0034*/ 	.word	0x00000000
        /*0038*/ 	.short	0x0003
        /*003a*/ 	.short	0x0018
        /*003c*/ 	.byte	0x00, 0xf0, 0x21, 0x00


	//----- nvinfo : EIATTR_KPARAM_INFO
	.align		4
.L_375:
        /*0040*/ 	.byte	0x04, 0x17
        /*0042*/ 	.short	(.L_377 - .L_376)
.L_376:
        /*0044*/ 	.word	0x00000000
        /*0048*/ 	.short	0x0002
        /*004a*/ 	.short	0x0010
        /*004c*/ 	.byte	0x00, 0xf0, 0x21, 0x00


	//----- nvinfo : EIATTR_KPARAM_INFO
	.align		4
.L_377:
        /*0050*/ 	.byte	0x04, 0x17
        /*0052*/ 	.short	(.L_379 - .L_378)
.L_378:
        /*0054*/ 	.word	0x00000000
        /*0058*/ 	.short	0x0001
        /*005a*/ 	.short	0x0008
        /*005c*/ 	.byte	0x00, 0xf0, 0x21, 0x00


	//----- nvinfo : EIATTR_KPARAM_INFO
	.align		4
.L_379:
        /*0060*/ 	.byte	0x04, 0x17
        /*0062*/ 	.short	(.L_381 - .L_380)
.L_380:
        /*0064*/ 	.word	0x00000000
        /*0068*/ 	.short	0x0000
        /*006a*/ 	.short	0x0000
        /*006c*/ 	.byte	0x00, 0xf0, 0x21, 0x00


	//----- nvinfo : EIATTR_MAXREG_COUNT
	.align		4
.L_381:
        /*0070*/ 	.byte	0x03, 0x1b
        /*0072*/ 	.short	0x0040


	//----- nvinfo : EIATTR_EXIT_INSTR_OFFSETS
	.align		4
        /*0074*/ 	.byte	0x04, 0x1c
        /*0076*/ 	.short	(.L_383 - .L_382)


	//   ....[0]....
.L_382:
        /*0078*/ 	.word	0x00000100


	//   ....[1]....
        /*007c*/ 	.word	0x00001140


	//----- nvinfo : EIATTR_MAX_THREADS
	.align		4
.L_383:
        /*0080*/ 	.byte	0x04, 0x05
        /*0082*/ 	.short	(.L_385 - .L_384)
.L_384:
        /*0084*/ 	.word	0x00000100
        /*0088*/ 	.word	0x00000001
        /*008c*/ 	.word	0x00000001


	//----- nvinfo : EIATTR_CRS_STACK_SIZE
	.align		4
.L_385:
        /*0090*/ 	.byte	0x04, 0x1e
        /*0092*/ 	.short	(.L_387 - .L_386)
.L_386:
        /*0094*/ 	.word	0x00000000
.L_387:


//--------------------- .nv.info.kernel_cuda_filter_write_feature --------------------------
	.section	.nv.info.kernel_cuda_filter_write_feature,"",@"SHT_CUDA_INFO"
	.align	4


	//----- nvinfo : EIATTR_PARAM_CBANK
	.align		4
        /*0000*/ 	.byte	0x04, 0x0a
        /*0002*/ 	.short	(.L_389 - .L_388)
	.align		4
.L_388:
        /*0004*/ 	.word	index@(.nv.constant0.kernel_cuda_filter_write_feature)
        /*0008*/ 	.short	0x0160
        /*000a*/ 	.short	0x0060


	//----- nvinfo : EIATTR_CBANK_PARAM_SIZE
	.align		4
.L_389:
        /*000c*/ 	.byte	0x03, 0x19
        /*000e*/ 	.short	0x0060


	//----- nvinfo : EIATTR_KPARAM_INFO
	.align		4
        /*0010*/ 	.byte	0x04, 0x17
        /*0012*/ 	.short	(.L_391 - .L_390)
.L_390:
        /*0014*/ 	.word	0x00000000
        /*0018*/ 	.short	0x0006
        /*001a*/ 	.short	0x0050
        /*001c*/ 	.byte	0x00, 0xf0, 0x41, 0x00


	//----- nvinfo : EIATTR_KPARAM_INFO
	.align		4
.L_391:
        /*0020*/ 	.byte	0x04, 0x17
        /*0022*/ 	.short	(.L_393 - .L_392)
.L_392:
        /*0024*/ 	.word	0x00000000
        /*0028*/ 	.short	0x0005
        /*002a*/ 	.short	0x0040
        /*002c*/ 	.byte	0x00, 0xf0, 0x11, 0x00


	//----- nvinfo : EIATTR_KPARAM_INFO
	.align		4
.L_393:
        /*0030*/ 	.byte	0x04, 0x17
        /*0032*/ 	.short	(.L_395 - .L_394)
.L_394:
        /*0034*/ 	.word	0x00000000
        /*0038*/ 	.short	0x0004
        /*003a*/ 	.short	0x0038
        /*003c*/ 	.byte	0x00, 0xf0, 0x21, 0x00


	//----- nvinfo : EIATTR_KPARAM_INFO
	.align		4
.L_395:
        /*0040*/ 	.byte	0x04, 0x17
        /*0042*/ 	.short	(.L_397 - .L_396)
.L_396:
        /*0044*/ 	.word	0x00000000
        /*0048*/ 	.short	0x0003
        /*004a*/ 	.short	0x0030
        /*004c*/ 	.byte	0x00, 0xf0, 0x21, 0x00


	//----- nvinfo : EIATTR_KPARAM_INFO
	.align		4
.L_397:
        /*0050*/ 	.byte	0x04, 0x17
        /*0052*/ 	.short	(.L_399 - .L_398)
.L_398:
        /*0054*/ 	.word	0x00000000
        /*0058*/ 	.short	0x0002
        /*005a*/ 	.short	0x0020
        /*005c*/ 	.byte	0x00, 0xf0, 0x41, 0x00


	//----- nvinfo : EIATTR_KPARAM_INFO
	.align		4
.L_399:
        /*0060*/ 	.byte	0x04, 0x17
        /*0062*/ 	.short	(.L_401 - .L_400)
.L_400:
        /*0064*/ 	.word	0x00000000
        /*0068*/ 	.short	0x0001
        /*006a*/ 	.short	0x0010
        /*006c*/ 	.byte	0x00, 0xf0, 0x41, 0x00


	//----- nvinfo : EIATTR_KPARAM_INFO
	.align		4
.L_401:
        /*0070*/ 	.byte	0x04, 0x17
        /*0072*/ 	.short	(.L_403 - .L_402)
.L_402:
        /*0074*/ 	.word	0x00000000
        /*0078*/ 	.short	0x0000
        /*007a*/ 	.short	0x0000
        /*007c*/ 	.byte	0x00, 0xf0, 0x11, 0x00


	//----- nvinfo : EIATTR_MAXREG_COUNT
	.align		4
.L_403:
        /*0080*/ 	.byte	0x03, 0x1b
        /*0082*/ 	.short	0x0040


	//----- nvinfo : EIATTR_EXIT_INSTR_OFFSETS
	.align		4
        /*0084*/ 	.byte	0x04, 0x1c
        /*0086*/ 	.short	(.L_405 - .L_404)


	//   ....[0]....
.L_404:
        /*0088*/ 	.word	0x00000090


	//   ....[1]....
        /*008c*/ 	.word	0x000001d0


	//----- nvinfo : EIATTR_MAX_THREADS
	.align		4
.L_405:
        /*0090*/ 	.byte	0x04, 0x05
        /*0092*/ 	.short	(.L_407 - .L_406)
.L_406:
        /*0094*/ 	.word	0x00000100
        /*0098*/ 	.word	0x00000001
        /*009c*/ 	.word	0x00000001
.L_407:


//--------------------- .nv.info.kernel_cuda_filter_get_feature --------------------------
	.section	.nv.info.kernel_cuda_filter_get_feature,"",@"SHT_CUDA_INFO"
	.align	4


	//----- nvinfo : EIATTR_PARAM_CBANK
	.align		4
        /*0000*/ 	.byte	0x04, 0x0a
        /*0002*/ 	.short	(.L_409 - .L_408)
	.align		4
.L_408:
        /*0004*/ 	.word	index@(.nv.constant0.kernel_cuda_filter_get_feature)
        /*0008*/ 	.short	0x0160
        /*000a*/ 	.short	0x0048


	//----- nvinfo : EIATTR_CBANK_PARAM_SIZE
	.align		4
.L_409:
        /*000c*/ 	.byte	0x03, 0x19
        /*000e*/ 	.short	0x0048


	//----- nvinfo : EIATTR_KPARAM_INFO
	.align		4
        /*0010*/ 	.byte	0x04, 0x17
        /*0012*/ 	.short	(.L_411 - .L_410)
.L_410:
        /*0014*/ 	.word	0x00000000
        /*0018*/ 	.short	0x0009
        /*001a*/ 	.short	0x0044
        /*001c*/ 	.byte	0x00, 0xf0, 0x11, 0x00


	//----- nvinfo : EIATTR_KPARAM_INFO
	.align		4
.L_411:
        /*0020*/ 	.byte	0x04, 0x17
        /*0022*/ 	.short	(.L_413 - .L_412)
.L_412:
        /*0024*/ 	.word	0x00000000
        /*0028*/ 	.short	0x0008
        /*002a*/ 	.short	0x0040
        /*002c*/ 	.byte	0x00, 0xf0, 0x11, 0x00


	//----- nvinfo : EIATTR_KPARAM_INFO
	.align		4
.L_413:
        /*0030*/ 	.byte	0x04, 0x17
        /*0032*/ 	.short	(.L_415 - .L_414)
.L_414:
        /*0034*/ 	.word	0x00000000
        /*0038*/ 	.short	0x0007
        /*003a*/ 	.short	0x0030
        /*003c*/ 	.byte	0x00, 0xf0, 0x41, 0x00


	//----- nvinfo : EIATTR_KPARAM_INFO
	.align		4
.L_415:
        /*0040*/ 	.byte	0x04, 0x17
        /*0042*/ 	.short	(.L_417 - .L_416)
.L_416:
        /*0044*/ 	.word	0x00000000
        /*0048*/ 	.short	0x0006
        /*004a*/ 	.short	0x0028
        /*004c*/ 	.byte	0x00, 0xf0, 0x11, 0x00


	//----- nvinfo : EIATTR_KPARAM_INFO
	.align		4
.L_417:
        /*0050*/ 	.byte	0x04, 0x17
        /*0052*/ 	.short	(.L_419 - .L_418)
.L_418:
        /*0054*/ 	.word	0x00000000
        /*0058*/ 	.short	0x0005
        /*005a*/ 	.short	0x0020
        /*005c*/ 	.byte	0x00, 0xf0, 0x21, 0x00


	//----- nvinfo : EIATTR_KPARAM_INFO
	.align		4
.L_419:
        /*0060*/ 	.byte	0x04, 0x17
        /*0062*/ 	.short	(.L_421 - .L_420)
.L_420:
        /*0064*/ 	.word	0x00000000
        /*0068*/ 	.short	0x0004
        /*006a*/ 	.short	0x0018
        /*006c*/ 	.byte	0x00, 0xf0, 0x21, 0x00


	//----- nvinfo : EIATTR_KPARAM_INFO
	.align		4
.L_421:
        /*0070*/ 	.byte	0x04, 0x17
        /*0072*/ 	.short	(.L_423 - .L_422)
.L_422:
        /*0074*/ 	.word	0x00000000
        /*0078*/ 	.short	0x0003
        /*007a*/ 	.short	0x0014
        /*007c*/ 	.byte	0x00, 0xf0, 0x11, 0x00


	//----- nvinfo : EIATTR_KPARAM_INFO
	.align		4
.L_423:
        /*0080*/ 	.byte	0x04, 0x17
        /*0082*/ 	.short	(.L_425 - .L_424)
.L_424:
        /*0084*/ 	.word	0x00000000
        /*0088*/ 	.short	0x0002
        /*008a*/ 	.short	0x0010
        /*008c*/ 	.byte	0x00, 0xf0, 0x11, 0x00


	//----- nvinfo : EIATTR_KPARAM_INFO
	.align		4
.L_425:
        /*0090*/ 	.byte	0x04, 0x17
        /*0092*/ 	.short	(.L_427 - .L_426)
.L_426:
        /*0094*/ 	.word	0x00000000
        /*0098*/ 	.short	0x0001
        /*009a*/ 	.short	0x0008
        /*009c*/ 	.byte	0x00, 0xf0, 0x21, 0x00


	//----- nvinfo : EIATTR_KPARAM_INFO
	.align		4
.L_427:
        /*00a0*/ 	.byte	0x04, 0x17
        /*00a2*/ 	.short	(.L_429 - .L_428)
.L_428:
        /*00a4*/ 	.word	0x00000000
        /*00a8*/ 	.short	0x0000
        /*00aa*/ 	.short	0x0000
        /*00ac*/ 	.byte	0x00, 0xf0, 0x11, 0x00


	//----- nvinfo : EIATTR_MAXREG_COUNT
	.align		4
.L_429:
        /*00b0*/ 	.byte	0x03, 0x1b
        /*00b2*/ 	.short	0x0040


	//----- nvinfo : EIATTR_EXIT_INSTR_OFFSETS
	.align		4
        /*00b4*/ 	.byte	0x04, 0x1c
        /*00b6*/ 	.short	(.L_431 - .L_430)


	//   ....[0]....
.L_430:
        /*00b8*/ 	.word	0x000000e0


	//   ....[1]....
        /*00bc*/ 	.word	0x00000440


	//   ....[2]....
        /*00c0*/ 	.word	0x000004a0


	//   ....[3]....
        /*00c4*/ 	.word	0x000005b0


	//----- nvinfo : EIATTR_MAX_THREADS
	.align		4
.L_431:
        /*00c8*/ 	.byte	0x04, 0x05
        /*00ca*/ 	.short	(.L_433 - .L_432)
.L_432:
        /*00cc*/ 	.word	0x00000100
        /*00d0*/ 	.word	0x00000001
        /*00d4*/ 	.word	0x00000001
.L_433:


//--------------------- .nv.info.kernel_cuda_filter_divide_shadow --------------------------
	.section	.nv.info.kernel_cuda_filter_divide_shadow,"",@"SHT_CUDA_INFO"
	.align	4


	//----- nvinfo : EIATTR_PARAM_CBANK
	.align		4
        /*0000*/ 	.byte	0x04, 0x0a
        /*0002*/ 	.short	(.L_435 - .L_434)
	.align		4
.L_434:
        /*0004*/ 	.word	index@(.nv.constant0.kernel_cuda_filter_divide_shadow)
        /*0008*/ 	.short	0x0160
        /*000a*/ 	.short	0x0058


	//----- nvinfo : EIATTR_CBANK_PARAM_SIZE
	.align		4
.L_435:
        /*000c*/ 	.byte	0x03, 0x19
        /*000e*/ 	.short	0x0058


	//----- nvinfo : EIATTR_KPARAM_INFO
	.align		4
        /*0010*/ 	.byte	0x04, 0x17
        /*0012*/ 	.short	(.L_437 - .L_436)
.L_436:
        /*0014*/ 	.word	0x00000000
        /*0018*/ 	.short	0x0009
        /*001a*/ 	.short	0x0054
        /*001c*/ 	.byte	0x00, 0xf0, 0x11, 0x00


	//----- nvinfo : EIATTR_KPARAM_INFO
	.align		4
.L_437:
        /*0020*/ 	.byte	0x04, 0x17
        /*0022*/ 	.short	(.L_439 - .L_438)
.L_438:
        /*0024*/ 	.word	0x00000000
        /*0028*/ 	.short	0x0008
        /*002a*/ 	.short	0x0050
        /*002c*/ 	.byte	0x00, 0xf0, 0x11, 0x00


	//----- nvinfo : EIATTR_KPARAM_INFO
	.align		4
.L_439:
        /*0030*/ 	.byte	0x04, 0x17
        /*0032*/ 	.short	(.L_441 - .L_440)
.L_440:
        /*0034*/ 	.word	0x00000000
        /*0038*/ 	.short	0x0007
        /*003a*/ 	.short	0x0040
        /*003c*/ 	.byte	0x00, 0xf0, 0x41, 0x00


	//----- nvinfo : EIATTR_KPARAM_INFO
	.align		4
.L_441:
        /*0040*/ 	.byte	0x04, 0x17
        /*0042*/ 	.short	(.L_443 - .L_442)
.L_442:
        /*0044*/ 	.word	0x00000000
        /*0048*/ 	.short	0x0006
        /*004a*/ 	.short	0x0030
        /*004c*/ 	.byte	0x00, 0xf0, 0x21, 0x00


	//----- nvinfo : EIATTR_KPARAM_INFO
	.align		4
.L_443:
        /*0050*/ 	.byte	0x04, 0x17
        /*0052*/ 	.short	(.L_445 - .L_444)
.L_444:
        /*0054*/ 	.word	0x00000000
        /*0058*/ 	.short	0x0005
        /*005a*/ 	.short	0x0028
        /*005c*/ 	.byte	0x00, 0xf0, 0x21, 0x00


	//----- nvinfo : EIATTR_KPARAM_INFO
	.align		4
.L_445:
        /*0060*/ 	.byte	0x04, 0x17
        /*0062*/ 	.short	(.L_447 - .L_446)
.L_446:
        /*0064*/ 	.word	0x00000000
        /*0068*/ 	.short	0x0004
        /*006a*/ 	.short	0x0020
        /*006c*/ 	.byte	0x00, 0xf0, 0x21, 0x00


	//----- nvinfo : EIATTR_KPARAM_INFO
	.align		4
.L_447:
        /*0070*/ 	.byte	0x04, 0x17
        /*0072*/ 	.short	(.L_449 - .L_448)
.L_448:
        /*0074*/ 	.word	0x00000000
        /*0078*/ 	.short	0x0003
        /*007a*/ 	.short	0x0018
        /*007c*/ 	.byte	0x00, 0xf0, 0x21, 0x00


	//----- nvinfo : EIATTR_KPARAM_INFO
	.align		4
.L_449:
        /*0080*/ 	.byte	0x04, 0x17
        /*0082*/ 	.short	(.L_451 - .L_450)
.L_450:
        /*0084*/ 	.word	0x00000000
        /*0088*/ 	.short	0x0002
        /*008a*/ 	.short	0x0010
        /*008c*/ 	.byte	0x00, 0xf0, 0x21, 0x00


	//----- nvinfo : EIATTR_KPARAM_INFO
	.align		4
.L_451:
        /*0090*/ 	.byte	0x04, 0x17
        /*0092*/ 	.short	(.L_453 - .L_452)
.L_452:
        /*0094*/ 	.word	0x00000000
        /*0098*/ 	.short	0x0001
        /*009a*/ 	.short	0x0008
        /*009c*/ 	.byte	0x00, 0xf0, 0x21, 0x00


	//----- nvinfo : EIATTR_KPARAM_INFO
	.align		4
.L_453:
        /*00a0*/ 	.byte	0x04, 0x17
        /*00a2*/ 	.short	(.L_455 - .L_454)
.L_454:
        /*00a4*/ 	.word	0x00000000
        /*00a8*/ 	.short	0x0000
        /*00aa*/ 	.short	0x0000
        /*00ac*/ 	.byte	0x00, 0xf0, 0x11, 0x00


	//----- nvinfo : EIATTR_MAXREG_COUNT
	.align		4
.L_455:
        /*00b0*/ 	.byte	0x03, 0x1b
        /*00b2*/ 	.short	0x0040


	//----- nvinfo : EIATTR_EXIT_INSTR_OFFSETS
	.align		4
        /*00b4*/ 	.byte	0x04, 0x1c
        /*00b6*/ 	.short	(.L_457 - .L_456)


	//   ....[0]....
.L_456:
        /*00b8*/ 	.word	0x000000e0


	//   ....[1]....
        /*00bc*/ 	.word	0x000007e0


	//----- nvinfo : EIATTR_MAX_THREADS
	.align		4
.L_457:
        /*00c0*/ 	.byte	0x04, 0x05
        /*00c2*/ 	.short	(.L_459 - .L_458)
.L_458:
        /*00c4*/ 	.word	0x00000100
        /*00c8*/ 	.word	0x00000001
        /*00cc*/ 	.word	0x00000001
.L_459:


//--------------------- .nv.info.kernel_cuda_filter_convert_from_rgb --------------------------
	.section	.nv.info.kernel_cuda_filter_convert_from_rgb,"",@"SHT_CUDA_INFO"
	.align	4


	//----- nvinfo : EIATTR_PARAM_CBANK
	.align		4
        /*0000*/ 	.byte	0x04, 0x0a
        /*0002*/ 	.short	(.L_461 - .L_460)
	.align		4
.L_460:
        /*0004*/ 	.word	index@(.nv.constant0.kernel_cuda_filter_convert_from_rgb)
        /*0008*/ 	.short	0x0160
        /*000a*/ 	.short	0x0040


	//----- nvinfo : EIATTR_CBANK_PARAM_SIZE
	.align		4
.L_461:
        /*000c*/ 	.byte	0x03, 0x19
        /*000e*/ 	.short	0x0040


	//----- nvinfo : EIATTR_KPARAM_INFO
	.align		4
        /*0010*/ 	.byte	0x04, 0x17
        /*0012*/ 	.short	(.L_463 - .L_462)
.L_462:
        /*0014*/ 	.word	0x00000000
        /*0018*/ 	.short	0x000d
        /*001a*/ 	.short	0x003c
        /*001c*/ 	.byte	0x00, 0xf0, 0x11, 0x00


	//----- nvinfo : EIATTR_KPARAM_INFO
	.align		4
.L_463:
        /*0020*/ 	.byte	0x04, 0x17
        /*0022*/ 	.short	(.L_465 - .L_464)
.L_464:
        /*0024*/ 	.word	0x00000000
        /*0028*/ 	.short	0x000c
        /*002a*/ 	.short	0x0038
        /*002c*/ 	.byte	0x00, 0xf0, 0x11, 0x00


	//----- nvinfo : EIATTR_KPARAM_INFO
	.align		4
.L_465:
        /*0030*/ 	.byte	0x04, 0x17
        /*0032*/ 	.short	(.L_467 - .L_466)
.L_466:
        /*0034*/ 	.word	0x00000000
        /*0038*/ 	.short	0x000b
        /*003a*/ 	.short	0x0034
        /*003c*/ 	.byte	0x00, 0xf0, 0x11, 0x00


	//----- nvinfo : EIATTR_KPARAM_INFO
	.align		4
.L_467:
        /*0040*/ 	.byte	0x04, 0x17
        /*0042*/ 	.short	(.L_469 - .L_468)
.L_468:
        /*0044*/ 	.word	0x00000000
        /*0048*/ 	.short	0x000a
        /*004a*/ 	.short	0x0030
        /*004c*/ 	.byte	0x00, 0xf0, 0x11, 0x00


	//----- nvinfo : EIATTR_KPARAM_INFO
	.align		4
.L_469:
        /*0050*/ 	.byte	0x04, 0x17
        /*0052*/ 	.short	(.L_471 - .L_470)
.L_470:
        /*0054*/ 	.word	0x00000000
        /*0058*/ 	.short	0x0009
        /*005a*/ 	.short	0x002c
        /*005c*/ 	.byte	0x00, 0xf0, 0x11, 0x00


	//----- nvinfo : EIATTR_KPARAM_INFO
	.align		4
.L_471:
        /*0060*/ 	.byte	0x04, 0x17
        /*0062*/ 	.short	(.L_473 - .L_472)
.L_472:
        /*0064*/ 	.word	0x00000000
        /*0068*/ 	.short	0x0008
        /*006a*/ 	.short	0x0028
        /*006c*/ 	.byte	0x00, 0xf0, 0x11, 0x00


	//----- nvinfo : EIATTR_KPARAM_INFO
	.align		4
.L_473:
        /*0070*/ 	.byte	0x04, 0x17
        /*0072*/ 	.short	(.L_475 - .L_474)
.L_474:
        /*0074*/ 	.word	0x00000000
        /*0078*/ 	.short	0x0007
        /*007a*/ 	.short	0x0024
        /*007c*/ 	.byte	0x00, 0xf0, 0x11, 0x00


	//----- nvinfo : EIATTR_KPARAM_INFO
	.align		4
.L_475:
        /*0080*/ 	.byte	0x04, 0x17
        /*0082*/ 	.short	(.L_477 - .L_476)
.L_476:
        /*0084*/ 	.word	0x00000000
        /*0088*/ 	.short	0x0006
        /*008a*/ 	.short	0x0020
        /*008c*/ 	.byte	0x00, 0xf0, 0x11, 0x00


	//----- nvinfo : EIATTR_KPARAM_INFO
	.align		4
.L_477:
        /*0090*/ 	.byte	0x04, 0x17
        /*0092*/ 	.short	(.L_479 - .L_478)
.L_478:
        /*0094*/ 	.word	0x00000000
        /*0098*/ 	.short	0x0005
        /*009a*/ 	.short	0x001c
        /*009c*/ 	.byte	0x00, 0xf0, 0x11, 0x00


	//----- nvinfo : EIATTR_KPARAM_INFO
	.align		4
.L_479:
        /*00a0*/ 	.byte	0x04, 0x17
        /*00a2*/ 	.short	(.L_481 - .L_480)
.L_480:
        /*00a4*/ 	.word	0x00000000
        /*00a8*/ 	.short	0x0004
        /*00aa*/ 	.short	0x0018
        /*00ac*/ 	.byte	0x00, 0xf0, 0x11, 0x00


	//----- nvinfo : EIATTR_KPARAM_INFO
	.align		4
.L_481:
        /*00b0*/ 	.byte	0x04, 0x17
        /*00b2*/ 	.short	(.L_483 - .L_482)
.L_482:
        /*00b4*/ 	.word	0x00000000
        /*00b8*/ 	.short	0x0003
        /*00ba*/ 	.short	0x0014
        /*00bc*/ 	.byte	0x00, 0xf0, 0x11, 0x00


	//----- nvinfo : EIATTR_KPARAM_INFO
	.align		4
.L_483:
        /*00c0*/ 	.byte	0x04, 0x17
        /*00c2*/ 	.short	(.L_485 - .L_484)
.L_484:
        /*00c4*/ 	.word	0x00000000
        /*00c8*/ 	.short	0x0002
        /*00ca*/ 	.short	0x0010
        /*00cc*/ 	.byte	0x00, 0xf0, 0x11, 0x00


	//----- nvinfo : EIATTR_KPARAM_INFO
	.align		4
.L_485:
        /*00d0*/ 	.byte	0x04, 0x17
        /*00d2*/ 	.short	(.L_487 - .L_486)
.L_486:
        /*00d4*/ 	.word	0x00000000
        /*00d8*/ 	.short	0x0001
        /*00da*/ 	.short	0x0008
        /*00dc*/ 	.byte	0x00, 0xf0, 0x21, 0x00


	//----- nvinfo : EIATTR_KPARAM_INFO
	.align		4
.L_487:
        /*00e0*/ 	.byte	0x04, 0x17
        /*00e2*/ 	.short	(.L_489 - .L_488)
.L_488:
        /*00e4*/ 	.word	0x00000000
        /*00e8*/ 	.short	0x0000
        /*00ea*/ 	.short	0x0000
        /*00ec*/ 	.byte	0x00, 0xf0, 0x21, 0x00


	//----- nvinfo : EIATTR_MAXREG_COUNT
	.align		4
.L_489:
        /*00f0*/ 	.byte	0x03, 0x1b
        /*00f2*/ 	.short	0x0040


	//----- nvinfo : EIATTR_EXIT_INSTR_OFFSETS
	.align		4
        /*00f4*/ 	.byte	0x04, 0x1c
        /*00f6*/ 	.short	(.L_491 - .L_490)


	//   ....[0]....
.L_490:
        /*00f8*/ 	.word	0x00000090


	//   ....[1]....
        /*00fc*/ 	.word	0x00000200


	//----- nvinfo : EIATTR_MAX_THREADS
	.align		4
.L_491:
        /*0100*/ 	.byte	0x04, 0x05
        /*0102*/ 	.short	(.L_493 - .L_492)
.L_492:
        /*0104*/ 	.word	0x00000100
        /*0108*/ 	.word	0x00000001
        /*010c*/ 	.word	0x00000001
.L_493:


//--------------------- .nv.info.kernel_cuda_filter_convert_to_rgb --------------------------
	.section	.nv.info.kernel_cuda_filter_convert_to_rgb,"",@"SHT_CUDA_INFO"
	.align	4


	//----- nvinfo : EIATTR_PARAM_CBANK
	.align		4
        /*0000*/ 	.byte	0x04, 0x0a
        /*0002*/ 	.short	(.L_495 - .L_494)
	.align		4
.L_494:
        /*0004*/ 	.word	index@(.nv.constant0.kernel_cuda_filter_convert_to_rgb)
        /*0008*/ 	.short	0x0160
        /*000a*/ 	.short	0x0034


	//----- nvinfo : EIATTR_CBANK_PARAM_SIZE
	.align		4
.L_495:
        /*000c*/ 	.byte	0x03, 0x19
        /*000e*/ 	.short	0x0034


	//----- nvinfo : EIATTR_KPARAM_INFO
	.align		4
        /*0010*/ 	.byte	0x04, 0x17
        /*0012*/ 	.short	(.L_497 - .L_496)
.L_496:
        /*0014*/ 	.word	0x00000000
        /*0018*/ 	.short	0x0008
        /*001a*/ 	.short	0x0030
        /*001c*/ 	.byte	0x00, 0xf0, 0x11, 0x00


	//----- nvinfo : EIATTR_KPARAM_INFO
	.align		4
.L_497:
        /*0020*/ 	.byte	0x04, 0x17
        /*0022*/ 	.short	(.L_499 - .L_498)
.L_498:
        /*0024*/ 	.word	0x00000000
        /*0028*/ 	.short	0x0007
        /*002a*/ 	.short	0x002c
        /*002c*/ 	.byte	0x00, 0xf0, 0x11, 0x00


	//----- nvinfo : EIATTR_KPARAM_INFO
	.align		4
.L_499:
        /*0030*/ 	.byte	0x04, 0x17
        /*0032*/ 	.short	(.L_501 - .L_500)
.L_500:
        /*0034*/ 	.word	0x00000000
        /*0038*/ 	.short	0x0006
        /*003a*/ 	.short	0x0020
        /*003c*/ 	.byte	0x00, 0xf0, 0x31, 0x00


	//----- nvinfo : EIATTR_KPARAM_INFO
	.align		4
.L_501:
        /*0040*/ 	.byte	0x04, 0x17
        /*0042*/ 	.short	(.L_503 - .L_502)
.L_502:
        /*0044*/ 	.word	0x00000000
        /*0048*/ 	.short	0x0005
        /*004a*/ 	.short	0x001c
        /*004c*/ 	.byte	0x00, 0xf0, 0x11, 0x00


	//----- nvinfo : EIATTR_KPARAM_INFO
	.align		4
.L_503:
        /*0050*/ 	.byte	0x04, 0x17
        /*0052*/ 	.short	(.L_505 - .L_504)
.L_504:
        /*0054*/ 	.word	0x00000000
        /*0058*/ 	.short	0x0004
        /*005a*/ 	.short	0x0018
        /*005c*/ 	.byte	0x00, 0xf0, 0x11, 0x00


	//----- nvinfo : EIATTR_KPARAM_INFO
	.align		4
.L_505:
        /*0060*/ 	.byte	0x04, 0x17
        /*0062*/ 	.short	(.L_507 - .L_506)
.L_506:
        /*0064*/ 	.word	0x00000000
        /*0068*/ 	.short	0x0003
        /*006a*/ 	.short	0x0014
        /*006c*/ 	.byte	0x00, 0xf0, 0x11, 0x00


	//----- nvinfo : EIATTR_KPARAM_INFO
	.align		4
.L_507:
        /*0070*/ 	.byte	0x04, 0x17
        /*0072*/ 	.short	(.L_509 - .L_508)
.L_508:
        /*0074*/ 	.word	0x00000000
        /*0078*/ 	.short	0x0002
        /*007a*/ 	.short	0x0010
        /*007c*/ 	.byte	0x00, 0xf0, 0x11, 0x00


	//----- nvinfo : EIATTR_KPARAM_INFO
	.align		4
.L_509:
        /*0080*/ 	.byte	0x04, 0x17
        /*0082*/ 	.short	(.L_511 - .L_510)
.L_510:
        /*0084*/ 	.word	0x00000000
        /*0088*/ 	.short	0x0001
        /*008a*/ 	.short	0x0008
        /*008c*/ 	.byte	0x00, 0xf0, 0x21, 0x00


	//----- nvinfo : EIATTR_KPARAM_INFO
	.align		4
.L_511:
        /*0090*/ 	.byte	0x04, 0x17
        /*0092*/ 	.short	(.L_513 - .L_512)
.L_512:
        /*0094*/ 	.word	0x00000000
        /*0098*/ 	.short	0x0000
        /*009a*/ 	.short	0x0000
        /*009c*/ 	.byte	0x00, 0xf0, 0x21, 0x00


	//----- nvinfo : EIATTR_MAXREG_COUNT
	.align		4
.L_513:
        /*00a0*/ 	.byte	0x03, 0x1b
        /*00a2*/ 	.short	0x0040


	//----- nvinfo : EIATTR_EXIT_INSTR_OFFSETS
	.align		4
        /*00a4*/ 	.byte	0x04, 0x1c
        /*00a6*/ 	.short	(.L_515 - .L_514)


	//   ....[0]....
.L_514:
        /*00a8*/ 	.word	0x00000090


	//   ....[1]....
        /*00ac*/ 	.word	0x000004f0


	//   ....[2]....
        /*00b0*/ 	.word	0x00000700


	//----- nvinfo : EIATTR_MAX_THREADS
	.align		4
.L_515:
        /*00b4*/ 	.byte	0x04, 0x05
        /*00b6*/ 	.short	(.L_517 - .L_516)
.L_516:
        /*00b8*/ 	.word	0x00000100
        /*00bc*/ 	.word	0x00000001
        /*00c0*/ 	.word	0x00000001
.L_517:


//--------------------- .nv.info.kernel_cuda_filter_copy_input --------------------------
	.section	.nv.info.kernel_cuda_filter_copy_input,"",@"SHT_CUDA_INFO"
	.align	4


	//----- nvinfo : EIATTR_PARAM_CBANK
	.align		4
        /*0000*/ 	.byte	0x04, 0x0a
        /*0002*/ 	.short	(.L_519 - .L_518)
	.align		4
.L_518:
        /*0004*/ 	.word	index@(.nv.constant0.kernel_cuda_filter_copy_input)
        /*0008*/ 	.short	0x0160
        /*000a*/ 	.short	0x0024


	//----- nvinfo : EIATTR_CBANK_PARAM_SIZE
	.align		4
.L_519:
        /*000c*/ 	.byte	0x03, 0x19
        /*000e*/ 	.short	0x0024


	//----- nvinfo : EIATTR_KPARAM_INFO
	.align		4
        /*0010*/ 	.byte	0x04, 0x17
        /*0012*/ 	.short	(.L_521 - .L_520)
.L_520:
        /*0014*/ 	.word	0x00000000
        /*0018*/ 	.short	0x0003
        /*001a*/ 	.short	0x0020
        /*001c*/ 	.byte	0x00, 0xf0, 0x11, 0x00


	//----- nvinfo : EIATTR_KPARAM_INFO
	.align		4
.L_521:
        /*0020*/ 	.byte	0x04, 0x17
        /*0022*/ 	.short	(.L_523 - .L_522)
.L_522:
        /*0024*/ 	.word	0x00000000
        /*0028*/ 	.short	0x0002
        /*002a*/ 	.short	0x0010
        /*002c*/ 	.byte	0x00, 0xf0, 0x41, 0x00


	//----- nvinfo : EIATTR_KPARAM_INFO
	.align		4
.L_523:
        /*0030*/ 	.byte	0x04, 0x17
        /*0032*/ 	.short	(.L_525 - .L_524)
.L_524:
        /*0034*/ 	.word	0x00000000
        /*0038*/ 	.short	0x0001
        /*003a*/ 	.short	0x0008
        /*003c*/ 	.byte	0x00, 0xf0, 0x21, 0x00


	//----- nvinfo : EIATTR_KPARAM_INFO
	.align		4
.L_525:
        /*0040*/ 	.byte	0x04, 0x17
        /*0042*/ 	.short	(.L_527 - .L_526)
.L_526:
        /*0044*/ 	.word	0x00000000
        /*0048*/ 	.short	0x0000
        /*004a*/ 	.short	0x0000
        /*004c*/ 	.byte	0x00, 0xf0, 0x21, 0x00


	//----- nvinfo : EIATTR_MAXREG_COUNT
	.align		4
.L_527:
        /*0050*/ 	.byte	0x03, 0x1b
        /*0052*/ 	.short	0x0040


	//----- nvinfo : EIATTR_EXIT_INSTR_OFFSETS
	.align		4
        /*0054*/ 	.byte	0x04, 0x1c
        /*0056*/ 	.short	(.L_529 - .L_528)


	//   ....[0]....
.L_528:
        /*0058*/ 	.word	0x000000d0


	//   ....[1]....
        /*005c*/ 	.word	0x00000270


	//   ....[2]....
        /*0060*/ 	.word	0x000005c0


	//   ....[3]....
        /*0064*/ 	.word	0x00000790


	//----- nvinfo : EIATTR_MAX_THREADS
	.align		4
.L_529:
        /*0068*/ 	.byte	0x04, 0x05
        /*006a*/ 	.short	(.L_531 - .L_530)
.L_530:
        /*006c*/ 	.word	0x00000100
        /*0070*/ 	.word	0x00000001
        /*0074*/ 	.word	0x00000001
.L_531:


//--------------------- .nv.constant0.kernel_cuda_filter_finalize --------------------------
	.section	.nv.constant0.kernel_cuda_filter_finalize,"a",@progbits
	.align	4
.nv.constant0.kernel_cuda_filter_finalize:
	.zero		420


//--------------------- .nv.constant0.kernel_cuda_filter_nlm_construct_gramian --------------------------
	.section	.nv.constant0.kernel_cuda_filter_nlm_construct_gramian,"a",@progbits
	.align	4
.nv.constant0.kernel_cuda_filter_nlm_construct_gramian:
	.zero		461


//--------------------- .nv.constant0.kernel_cuda_filter_nlm_normalize --------------------------
	.section	.nv.constant0.kernel_cuda_filter_nlm_normalize,"a",@progbits
	.align	4
.nv.constant0.kernel_cuda_filter_nlm_normalize:
	.zero		380


//--------------------- .nv.constant0.kernel_cuda_filter_nlm_update_output --------------------------
	.section	.nv.constant0.kernel_cuda_filter_nlm_update_output,"a",@progbits
	.align	4
.nv.constant0.kernel_cuda_filter_nlm_update_output:
	.zero		412


//--------------------- .nv.constant0.kernel_cuda_filter_nlm_calc_weight --------------------------
	.section	.nv.constant0.kernel_cuda_filter_nlm_calc_weight,"a",@progbits
	.align	4
.nv.constant0.kernel_cuda_filter_nlm_calc_weight:
	.zero		392


//--------------------- .nv.constant0.kernel_cuda_filter_nlm_blur --------------------------
	.section	.nv.constant0.kernel_cuda_filter_nlm_blur,"a",@progbits
	.align	4
.nv.constant0.kernel_cuda_filter_nlm_blur:
	.zero		392


//--------------------- .nv.constant0.kernel_cuda_filter_nlm_calc_difference --------------------------
	.section	.nv.constant0.kernel_cuda_filter_nlm_calc_difference,"a",@progbits
	.align	4
.nv.constant0.kernel_cuda_filter_nlm_calc_difference:
	.zero		420


//--------------------- .nv.constant0.kernel_cuda_filter_construct_transform --------------------------
	.section	.nv.constant0.kernel_cuda_filter_construct_transform,"a",@progbits
	.align	4
.nv.constant0.kernel_cuda_filter_construct_transform:
	.zero		433


//--------------------- .nv.constant0.kernel_cuda_filter_combine_halves --------------------------
	.section	.nv.constant0.kernel_cuda_filter_combine_halves,"a",@progbits
	.align	4
.nv.constant0.kernel_cuda_filter_combine_halves:
	.zero		404


//--------------------- .nv.constant0.kernel_cuda_filter_detect_outliers --------------------------
	.section	.nv.constant0.kernel_cuda_filter_detect_outliers,"a",@progbits
	.align	4
.nv.constant0.kernel_cuda_filter_detect_outliers:
	.zero		404


//--------------------- .nv.constant0.kernel_cuda_filter_write_feature --------------------------
	.section	.nv.constant0.kernel_cuda_filter_write_feature,"a",@progbits
	.align	4
.nv.constant0.kernel_cuda_filter_write_feature:
	.zero		448


//--------------------- .nv.constant0.kernel_cuda_filter_get_feature --------------------------
	.section	.nv.constant0.kernel_cuda_filter_get_feature,"a",@progbits
	.align	4
.nv.constant0.kernel_cuda_filter_get_feature:
	.zero		424


//--------------------- .nv.constant0.kernel_cuda_filter_divide_shadow --------------------------
	.section	.nv.constant0.kernel_cuda_filter_divide_shadow,"a",@progbits
	.align	4
.nv.constant0.kernel_cuda_filter_divide_shadow:
	.zero		440


//--------------------- .nv.constant0.kernel_cuda_filter_convert_from_rgb --------------------------
	.section	.nv.constant0.kernel_cuda_filter_convert_from_rgb,"a",@progbits
	.align	4
.nv.constant0.kernel_cuda_filter_convert_from_rgb:
	.zero		416


//--------------------- .nv.constant0.kernel_cuda_filter_convert_to_rgb --------------------------
	.section	.nv.constant0.kernel_cuda_filter_convert_to_rgb,"a",@progbits
	.align	4
.nv.constant0.kernel_cuda_filter_convert_to_rgb:
	.zero		404


//--------------------- .nv.constant0.kernel_cuda_filter_copy_input --------------------------
	.section	.nv.constant0.kernel_cuda_filter_copy_input,"a",@progbits
	.align	4
.nv.constant0.kernel_cuda_filter_copy_input:
	.zero		388


//--------------------- .text.kernel_cuda_filter_finalize --------------------------
	.section	.text.kernel_cuda_filter_finalize,"ax",@progbits
	.sectioninfo	@"SHI_REGISTERS=64"
	.align	128
        .global         kernel_cuda_filter_finalize
        .type           kernel_cuda_filter_finalize,@function
        .size           kernel_cuda_filter_finalize,(.L_x_605 - kernel_cuda_filter_finalize)
        .other          kernel_cuda_filter_finalize,@"STO_CUDA_ENTRY STV_DEFAULT"
kernel_cuda_filter_finalize:
.text.kernel_cuda_filter_finalize:
[----:B------:R-:W-:-:S08]  /*0000*/  MOV R1, c[0x0][0x28] ;  /* 0x00000a0000017a02 */ /* 0x000fd00000000f00 */
[----:B------:R-:W0:Y:S04]  /*0010*/  S2R R0, SR_CTAID.Y ;  /* 0x0000000000007919 */ /* 0x000e280000002600 */
[----:B------:R-:W0:Y:S04]  /*0020*/  S2R R3, SR_TID.Y ;  /* 0x0000000000037919 */ /* 0x000e280000002200 */
[----:B------:R-:W1:Y:S04]  /*0030*/  S2R R19, SR_CTAID.X ;  /* 0x0000000000137919 */ /* 0x000e680000002500 */
[----:B------:R-:W1:Y:S01]  /*0040*/  S2R R2, SR_TID.X ;  /* 0x0000000000027919 */ /* 0x000e620000002100 */
[----:B0-----:R-:W-:-:S05]  /*0050*/  IMAD R0, R0, c[0x0][0x4], R3 ;  /* 0x0000010000007a24 */ /* 0x001fca00078e0203 */
[----:B------:R-:W-:Y:S01]  /*0060*/  ISETP.GE.AND P0, PT, R0, c[0x0][0x18c], PT ;  /* 0x0000630000007a0c */ /* 0x000fe20003f06270 */
[----:B-1----:R-:W-:-:S05]  /*0070*/  IMAD R19, R19, c[0x0][0x0], R2 ;  /* 0x0000000013137a24 */ /* 0x002fca00078e0202 */
[----:B------:R-:W-:-:S12]  /*0080*/  ISETP.GE.OR P0, PT, R19, c[0x0][0x188], P0 ;  /* 0x0000620013007a0c */ /* 0x000fd80000706670 */
[----:B------:R-:W-:Y:S05]  /*0090*/  @P0 EXIT ;  /* 0x000000000000094d */ /* 0x000fea0003800000 */
[----:B------:R-:W-:Y:S02]  /*00a0*/  IMAD.MOV.U32 R5, RZ, RZ, 0x4 ;  /* 0x00000004ff057424 */ /* 0x000fe400078e00ff */
[----:B------:R-:W-:-:S04]  /*00b0*/  IMAD R18, R0, c[0x0][0x188], R19 ;  /* 0x0000620000127a24 */ /* 0x000fc800078e0213 */
[----:B------:R-:W-:-:S10]  /*00c0*/  IMAD.WIDE R6, R18, R5, c[0x0][0x170] ;  /* 0x00005c0012067625 */ /* 0x000fd400078e0205 */
[----:B------:R-:W2:Y:S02]  /*00d0*/  LDG.E.SYS R20, [R6] ;  /* 0x0000000006147381 */ /* 0x000ea400001ee900 */
[----:B--2---:R-:W-:-:S12]  /*00e0*/  FSETP.GEU.FTZ.AND P0, PT, R20, 0.0010000000474974513054, PT ;  /* 0x3a83126f1400780b */ /* 0x004fd80003f1e000 */
[----:B------:R-:W-:Y:S05]  /*00f0*/  @!P0 EXIT ;  /* 0x000000000000894d */ /* 0x000fea0003800000 */
[----:B------:R-:W-:Y:S01]  /*0100*/  IMAD.WIDE R8, R18, R5, c[0x0][0x168] ;  /* 0x00005a0012087625 */ /* 0x000fe200078e0205 */
[----:B------:R-:W-:-:S09]  /*0110*/  MOV R3, 0xc ;  /* 0x0000000c00037802 */ /* 0x000fd20000000f00 */
[----:B------:R-:W2:Y:S01]  /*0120*/  LDG.E.SYS R21, [R8] ;  /* 0x0000000008157381 */ /* 0x000ea200001ee900 */
[----:B------:R-:W-:-:S10]  /*0130*/  IMAD.WIDE R2, R18, R3, c[0x0][0x178] ;  /* 0x00005e0012027625 */ /* 0x000fd400078e0203 */
[----:B------:R0:W5:Y:S04]  /*0140*/  LDG.E.SYS R22, [R2] ;  /* 0x0000000002167381 */ /* 0x00016800001ee900 */
[----:B------:R0:W5:Y:S04]  /*0150*/  LDG.E.SYS R23, [R2+0x4] ;  /* 0x0000040002177381 */ /* 0x00016800001ee900 */
[----:B------:R0:W5:Y:S01]  /*0160*/  LDG.E.SYS R24, [R2+0x8] ;  /* 0x0000080002187381 */ /* 0x00016200001ee900 */
[----:B------:R-:W-:Y:S01]  /*0170*/  IMAD.MOV.U32 R25, RZ, RZ, c[0x0][0x188] ;  /* 0x00006200ff197624 */ /* 0x000fe200078e00ff */
[----:B------:R-:W-:Y:S03]  /*0180*/  BSSY B0, `(.L_x_0) ;  /* 0x0000050000007945 */ /* 0x000fe60003800000 */
[----:B------:R-:W-:Y:S01]  /*0190*/  IMAD R25, R25, c[0x0][0x18c], RZ ;  /* 0x0000630019197a24 */ /* 0x000fe200078e02ff */
[----:B--2---:R-:W-:-:S12]  /*01a0*/  ISETP.GE.AND P1, PT, R21, RZ, PT ;  /* 0x000000ff1500720c */ /* 0x004fd80003f26270 */
[----:B------:R-:W-:Y:S05]  /*01b0*/  @!P1 BRA `(.L_x_1) ;  /* 0x000004c000009947 */ /* 0x000fea0003800000 */
[----:B0-----:R-:W-:Y:S01]  /*01c0*/  IADD3 R4, R21, 0x1, RZ ;  /* 0x0000000115047810 */ /* 0x001fe20007ffe0ff */
[----:B------:R-:W-:Y:S01]  /*01d0*/  BSSY B1, `(.L_x_2) ;  /* 0x0000022000017945 */ /* 0x000fe20003800000 */
[----:B------:R-:W-:Y:S02]  /*01e0*/  MOV R13, RZ ;  /* 0x000000ff000d7202 */ /* 0x000fe40000000f00 */
[----:B------:R-:W-:-:S04]  /*01f0*/  IMNMX R12, R4, 0x1, !PT ;  /* 0x00000001040c7817 */ /* 0x000fc80007800200 */
[----:B------:R-:W-:-:S04]  /*0200*/  LOP3.LUT R8, R12, 0x3, RZ, 0xc0, !PT ;  /* 0x000000030c087812 */ /* 0x000fc800078ec0ff */
[----:B------:R-:W-:-:S12]  /*0210*/  ISETP.NE.AND P0, PT, R8, RZ, PT ;  /* 0x000000ff0800720c */ /* 0x000fd80003f05270 */
[----:B------:R-:W-:Y:S05]  /*0220*/  @!P0 BRA `(.L_x_3) ;  /* 0x000001c000008947 */ /* 0x000fea0003800000 */
[----:B------:R-:W-:Y:S01]  /*0230*/  ISETP.NE.AND P0, PT, R8, 0x1, PT ;  /* 0x000000010800780c */ /* 0x000fe20003f05270 */
[----:B------:R-:W-:Y:S01]  /*0240*/  BSSY B2, `(.L_x_4) ;  /* 0x0000011000027945 */ /* 0x000fe20003800000 */
[----:B------:R-:W-:-:S10]  /*0250*/  IMAD.MOV.U32 R13, RZ, RZ, RZ ;  /* 0x000000ffff0d7224 */ /* 0x000fd400078e00ff */
[----:B------:R-:W-:Y:S05]  /*0260*/  @!P0 BRA `(.L_x_5) ;  /* 0x000000e000008947 */ /* 0x000fea0003800000 */
[----:B------:R-:W-:Y:S02]  /*0270*/  ISETP.NE.AND P0, PT, R8, 0x2, PT ;  /* 0x000000020800780c */ /* 0x000fe40003f05270 */
[----:B------:R-:W-:-:S10]  /*0280*/  MOV R8, RZ ;  /* 0x000000ff00087202 */ /* 0x000fd40000000f00 */
[----:B------:R-:W-:Y:S02]  /*0290*/  @P0 IMAD.MOV.U32 R8, RZ, RZ, 0x1 ;  /* 0x00000001ff080424 */ /* 0x000fe400078e00ff */
[----:B------:R-:W-:-:S03]  /*02a0*/  @P0 FFMA.FTZ R11, R20, 3.0000001061125658453e-07, R20 ;  /* 0x34a10fb0140b0823 */ /* 0x000fc60000010014 */
[C---:B------:R-:W-:Y:S02]  /*02b0*/  IADD3 R10, -R8.reuse, RZ, RZ ;  /* 0x000000ff080a7210 */ /* 0x040fe40007ffe1ff */
[----:B------:R-:W-:-:S03]  /*02c0*/  IADD3 R13, R8, 0x1, RZ ;  /* 0x00000001080d7810 */ /* 0x000fc60007ffe0ff */
[----:B------:R0:W-:Y:S01]  /*02d0*/  @P0 STG.E.SYS [R6], R11 ;  /* 0x0000000b06000386 */ /* 0x0001e2000010e900 */
[----:B------:R-:W-:-:S04]  /*02e0*/  LOP3.LUT R9, R13, R10, RZ, 0xc0, !PT ;  /* 0x0000000a0d097212 */ /* 0x000fc800078ec0ff */
[----:B------:R-:W-:-:S05]  /*02f0*/  LEA.HI R9, R9, R8, RZ, 0x1f ;  /* 0x0000000809097211 */ /* 0x000fca00078ff8ff */
[----:B------:R-:W-:-:S04]  /*0300*/  IMAD R8, R25, R9, R18 ;  /* 0x0000000919087224 */ /* 0x000fc800078e0212 */
[----:B------:R-:W-:-:S10]  /*0310*/  IMAD.WIDE R8, R8, R5, c[0x0][0x170] ;  /* 0x00005c0008087625 */ /* 0x000fd400078e0205 */
[----:B------:R-:W2:Y:S02]  /*0320*/  LDG.E.SYS R15, [R8] ;  /* 0x00000000080f7381 */ /* 0x000ea400001ee900 */
[----:B--2---:R-:W-:-:S08]  /*0330*/  FFMA.FTZ R15, R20, 3.0000001061125658453e-07, R15 ;  /* 0x34a10fb0140f7823 */ /* 0x004fd0000001000f */
[----:B------:R0:W-:Y:S02]  /*0340*/  STG.E.SYS [R8], R15 ;  /* 0x0000000f08007386 */ /* 0x0001e4000010e900 */
.L_x_5:
[----:B------:R-:W-:Y:S05]  /*0350*/  BSYNC B2 ;  /* 0x0000000000027941 */ /* 0x000fea0003800000 */
.L_x_4:
[----:B0-----:R-:W-:-:S05]  /*0360*/  IMAD R6, R13, R13, R13 ;  /* 0x0000000d0d067224 */ /* 0x001fca00078e020d */
[----:B------:R-:W-:-:S04]  /*0370*/  LEA.HI R6, R6, R6, RZ, 0x1 ;  /* 0x0000000606067211 */ /* 0x000fc800078f08ff */
[----:B------:R-:W-:-:S05]  /*0380*/  LEA.HI.SX32 R6, R6, R13, 0x1f ;  /* 0x0000000d06067211 */ /* 0x000fca00078ffaff */
[----:B------:R-:W-:-:S04]  /*0390*/  IMAD R6, R25, R6, R18 ;  /* 0x0000000619067224 */ /* 0x000fc800078e0212 */
[----:B------:R-:W-:-:S10]  /*03a0*/  IMAD.WIDE R6, R6, R5, c[0x0][0x170] ;  /* 0x00005c0006067625 */ /* 0x000fd400078e0205 */
[----:B------:R-:W2:Y:S01]  /*03b0*/  LDG.E.SYS R9, [R6] ;  /* 0x0000000006097381 */ /* 0x000ea200001ee900 */
[----:B------:R-:W-:Y:S01]  /*03c0*/  IADD3 R13, R13, 0x1, RZ ;  /* 0x000000010d0d7810 */ /* 0x000fe20007ffe0ff */
[----:B--2---:R-:W-:-:S08]  /*03d0*/  FFMA.FTZ R9, R20, 3.0000001061125658453e-07, R9 ;  /* 0x34a10fb014097823 */ /* 0x004fd00000010009 */
[----:B------:R0:W-:Y:S02]  /*03e0*/  STG.E.SYS [R6], R9 ;  /* 0x0000000906007386 */ /* 0x0001e4000010e900 */
.L_x_3:
[----:B------:R-:W-:Y:S05]  /*03f0*/  BSYNC B1 ;  /* 0x0000000000017941 */ /* 0x000fea0003800000 */
.L_x_2:
[----:B------:R-:W-:-:S12]  /*0400*/  ISETP.GE.U32.AND P0, PT, R12, 0x4, PT ;  /* 0x000000040c00780c */ /* 0x000fd80003f06070 */
[----:B------:R-:W-:Y:S05]  /*0410*/  @!P0 BRA `(.L_x_1) ;  /* 0x0000026000008947 */ /* 0x000fea0003800000 */
.L_x_6:
[----:B01----:R-:W-:-:S05]  /*0420*/  IMAD R6, R13, R13, R13 ;  /* 0x0000000d0d067224 */ /* 0x003fca00078e020d */
[----:B------:R-:W-:-:S04]  /*0430*/  LEA.HI R6, R6, R6, RZ, 0x1 ;  /* 0x0000000606067211 */ /* 0x000fc800078f08ff */
[----:B------:R-:W-:-:S05]  /*0440*/  LEA.HI.SX32 R6, R6, R13, 0x1f ;  /* 0x0000000d06067211 */ /* 0x000fca00078ffaff */
[----:B------:R-:W-:-:S04]  /*0450*/  IMAD R6, R25, R6, R18 ;  /* 0x0000000619067224 */ /* 0x000fc800078e0212 */
[----:B------:R-:W-:-:S10]  /*0460*/  IMAD.WIDE R6, R6, R5, c[0x0][0x170] ;  /* 0x00005c0006067625 */ /* 0x000fd400078e0205 */
[----:B------:R-:W2:Y:S01]  /*0470*/  LDG.E.SYS R11, [R6] ;  /* 0x00000000060b7381 */ /* 0x000ea200001ee900 */
[C---:B------:R-:W-:Y:S02]  /*0480*/  IADD3 R8, R13.reuse, 0x1, RZ ;  /* 0x000000010d087810 */ /* 0x040fe40007ffe0ff */
[----:B------:R-:W-:-:S05]  /*0490*/  IADD3 R17, R13, 0x2, RZ ;  /* 0x000000020d117810 */ /* 0x000fca0007ffe0ff */
[----:B------:R-:W-:-:S05]  /*04a0*/  IMAD R9, R8, R17, RZ ;  /* 0x0000001108097224 */ /* 0x000fca00078e02ff */
[----:B------:R-:W-:-:S04]  /*04b0*/  LEA.HI R9, R9, R9, RZ, 0x1 ;  /* 0x0000000909097211 */ /* 0x000fc800078f08ff */
[----:B------:R-:W-:-:S05]  /*04c0*/  LEA.HI.SX32 R9, R9, R8, 0x1f ;  /* 0x0000000809097211 */ /* 0x000fca00078ffaff */
[----:B------:R-:W-:-:S04]  /*04d0*/  IMAD R8, R25, R9, R18 ;  /* 0x0000000919087224 */ /* 0x000fc800078e0212 */
[----:B------:R-:W-:Y:S02]  /*04e0*/  IMAD.WIDE R8, R8, R5, c[0x0][0x170] ;  /* 0x00005c0008087625 */ /* 0x000fe400078e0205 */
[----:B--2---:R-:W-:-:S08]  /*04f0*/  FFMA.FTZ R15, R20, 3.0000001061125658453e-07, R11 ;  /* 0x34a10fb0140f7823 */ /* 0x004fd0000001000b */
[----:B------:R0:W-:Y:S04]  /*0500*/  STG.E.SYS [R6], R15 ;  /* 0x0000000f06007386 */ /* 0x0001e8000010e900 */
[----:B------:R-:W2:Y:S01]  /*0510*/  LDG.E.SYS R27, [R8] ;  /* 0x00000000081b7381 */ /* 0x000ea200001ee900 */
        /* <DEDUP_REMOVED lines=10> */
[----:B0-----:R-:W-:-:S05]  /*05c0*/  IMAD R6, R12, R13, RZ ;  /* 0x0000000d0c067224 */ /* 0x001fca00078e02ff */
[----:B------:R-:W-:-:S04]  /*05d0*/  LEA.HI R7, R6, R6, RZ, 0x1 ;  /* 0x0000000606077211 */ /* 0x000fc800078f08ff */
[----:B------:R-:W-:-:S05]  /*05e0*/  LEA.HI.SX32 R7, R7, R12, 0x1f ;  /* 0x0000000c07077211 */ /* 0x000fca00078ffaff */
[----:B------:R-:W-:-:S04]  /*05f0*/  IMAD R6, R25, R7, R18 ;  /* 0x0000000719067224 */ /* 0x000fc800078e0212 */
[----:B------:R-:W-:Y:S02]  /*0600*/  IMAD.WIDE R6, R6, R5, c[0x0][0x170] ;  /* 0x00005c0006067625 */ /* 0x000fe400078e0205 */
[----:B--2---:R-:W-:-:S08]  /*0610*/  FFMA.FTZ R17, R20, 3.0000001061125658453e-07, R17 ;  /* 0x34a10fb014117823 */ /* 0x004fd00000010011 */
[----:B------:R1:W-:Y:S04]  /*0620*/  STG.E.SYS [R10], R17 ;  /* 0x000000110a007386 */ /* 0x0003e8000010e900 */
[----:B------:R-:W2:Y:S01]  /*0630*/  LDG.E.SYS R15, [R6] ;  /* 0x00000000060f7381 */ /* 0x000ea200001ee900 */
[----:B------:R-:W-:Y:S01]  /*0640*/  ISETP.GE.AND P0, PT, R13, R4, PT ;  /* 0x000000040d00720c */ /* 0x000fe20003f06270 */
[----:B--2---:R-:W-:-:S08]  /*0650*/  FFMA.FTZ R15, R20, 3.0000001061125658453e-07, R15 ;  /* 0x34a10fb0140f7823 */ /* 0x004fd0000001000f */
[----:B------:R1:W-:Y:S03]  /*0660*/  STG.E.SYS [R6], R15 ;  /* 0x0000000f06007386 */ /* 0x0003e6000010e900 */
[----:B------:R-:W-:Y:S05]  /*0670*/  @!P0 BRA `(.L_x_6) ;  /* 0xfffffda000008947 */ /* 0x000fea000383ffff */
.L_x_1:
[----:B0-----:R-:W-:Y:S05]  /*0680*/  BSYNC B0 ;  /* 0x0000000000007941 */ /* 0x001fea0003800000 */
.L_x_0:
[----:B------:R-:W-:Y:S01]  /*0690*/  BSSY B2, `(.L_x_7) ;  /* 0x0000146000027945 */ /* 0x000fe20003800000 */
[----:B------:R-:W-:Y:S05]  /*06a0*/  @!P1 BRA `(.L_x_8) ;  /* 0x0000144000009947 */ /* 0x000fea0003800000 */
[----:B------:R-:W-:-:S08]  /*06b0*/  IMAD.MOV.U32 R26, RZ, RZ, RZ ;  /* 0x000000ffff1a7224 */ /* 0x000fd000078e00ff */
.L_x_24:
[----:B------:R-:W-:Y:S01]  /*06c0*/  ISETP.GE.AND P0, PT, R26, RZ, PT ;  /* 0x000000ff1a00720c */ /* 0x000fe20003f06270 */
[----:B------:R-:W-:Y:S11]  /*06d0*/  BSSY B1, `(.L_x_9) ;  /* 0x000013d000017945 */ /* 0x000ff60003800000 */
[----:B-1---5:R-:W-:Y:S05]  /*06e0*/  @!P0 BRA `(.L_x_10) ;  /* 0x000013b000008947 */ /* 0x022fea0003800000 */
[----:B------:R-:W-:Y:S01]  /*06f0*/  IMAD R4, R26, R26, R26 ;  /* 0x0000001a1a047224 */ /* 0x000fe200078e021a */
[----:B-1----:R-:W-:-:S04]  /*0700*/  MOV R27, RZ ;  /* 0x000000ff001b7202 */ /* 0x002fc80000000f00 */
[----:B------:R-:W-:-:S04]  /*0710*/  LEA.HI R28, R4, R4, RZ, 0x1 ;  /* 0x00000004041c7211 */ /* 0x000fc800078f08ff */
[----:B------:R-:W-:-:S08]  /*0720*/  SHF.R.S32.HI R28, RZ, 0x1, R28 ;  /* 0x00000001ff1c7819 */ /* 0x000fd0000001141c */
.L_x_23:
[----:B0-----:R-:W-:Y:S01]  /*0730*/  IMAD.IADD R4, R28, 0x1, R27 ;  /* 0x000000011c047824 */ /* 0x001fe200078e021b */
[----:B------:R-:W-:-:S03]  /*0740*/  MOV R29, 0x4 ;  /* 0x00000004001d7802 */ /* 0x000fc60000000f00 */
[----:B------:R-:W-:-:S04]  /*0750*/  IMAD R4, R25, R4, R18 ;  /* 0x0000000419047224 */ /* 0x000fc800078e0212 */
[----:B------:R-:W-:-:S10]  /*0760*/  IMAD.WIDE R4, R4, R29, c[0x0][0x170] ;  /* 0x00005c0004047625 */ /* 0x000fd400078e021d */
[----:B-----5:R0:W5:Y:S01]  /*0770*/  LDG.E.SYS R14, [R4] ;  /* 0x00000000040e7381 */ /* 0x02016200001ee900 */
[----:B------:R-:W-:Y:S01]  /*0780*/  ISETP.GE.AND P0, PT, R27, 0x1, PT ;  /* 0x000000011b00780c */ /* 0x000fe20003f06270 */
[----:B------:R-:W-:Y:S11]  /*0790*/  BSSY B0, `(.L_x_11) ;  /* 0x0000121000007945 */ /* 0x000ff60003800000 */
[----:B------:R-:W-:Y:S05]  /*07a0*/  @!P0 BRA `(.L_x_12) ;  /* 0x000011e000008947 */ /* 0x000fea0003800000 */
[C---:B0-----:R-:W-:Y:S01]  /*07b0*/  LOP3.LUT R7, R27.reuse, 0x3, RZ, 0xc0, !PT ;  /* 0x000000031b077812 */ /* 0x041fe200078ec0ff */
[----:B------:R-:W-:Y:S01]  /*07c0*/  IMAD R6, R27, R27, R27 ;  /* 0x0000001b1b067224 */ /* 0x000fe200078e021b */
[----:B------:R-:W-:Y:S01]  /*07d0*/  BSSY B3, `(.L_x_13) ;  /* 0x000002b000037945 */ /* 0x000fe20003800000 */
[----:B------:R-:W-:Y:S01]  /*07e0*/  IMAD.MOV.U32 R34, RZ, RZ, RZ ;  /* 0x000000ffff227224 */ /* 0x000fe200078e00ff */
[----:B------:R-:W-:-:S02]  /*07f0*/  ISETP.NE.AND P0, PT, R7, RZ, PT ;  /* 0x000000ff0700720c */ /* 0x000fc40003f05270 */
[----:B------:R-:W-:Y:S02]  /*0800*/  LEA.HI R6, R6, R6, RZ, 0x1 ;  /* 0x0000000606067211 */ /* 0x000fe400078f08ff */
[----:B------:R-:W-:Y:S02]  /*0810*/  MOV R30, RZ ;  /* 0x000000ff001e7202 */ /* 0x000fe40000000f00 */
[----:B------:R-:W-:-:S06]  /*0820*/  SHF.R.S32.HI R16, RZ, 0x1, R6 ;  /* 0x00000001ff107819 */ /* 0x000fcc0000011406 */
        /* <DEDUP_REMOVED lines=8> */
[C-C-:B------:R-:W-:Y:S02]  /*08b0*/  @P0 IMAD R8, R25.reuse, R16, R18.reuse ;  /* 0x0000001019080224 */ /* 0x140fe400078e0212 */
[----:B------:R-:W-:Y:S01]  /*08c0*/  @P0 IMAD R6, R25, R28, R18 ;  /* 0x0000001c19060224 */ /* 0x000fe200078e0212 */
[----:B------:R-:W-:Y:S01]  /*08d0*/  IADD3 R10, R28, R15, RZ ;  /* 0x0000000f1c0a7210 */ /* 0x000fe20007ffe0ff */
[----:B------:R-:W-:Y:S02]  /*08e0*/  IMAD.IADD R11, R16, 0x1, R15 ;  /* 0x00000001100b7824 */ /* 0x000fe400078e020f */
[-C--:B------:R-:W-:Y:S02]  /*08f0*/  @P0 IMAD.WIDE R8, R8, R29.reuse, c[0x0][0x170] ;  /* 0x00005c0008080625 */ /* 0x080fe400078e021d */
[----:B------:R-:W-:-:S02]  /*0900*/  @P0 IMAD.WIDE R6, R6, R29, c[0x0][0x170] ;  /* 0x00005c0006060625 */ /* 0x000fc400078e021d */
[C-C-:B------:R-:W-:Y:S02]  /*0910*/  IMAD R10, R25.reuse, R10, R18.reuse ;  /* 0x0000000a190a7224 */ /* 0x140fe400078e0212 */
[----:B------:R-:W-:Y:S02]  /*0920*/  IMAD R12, R25, R11, R18 ;  /* 0x0000000b190c7224 */ /* 0x000fe400078e0212 */
[-C--:B------:R-:W-:Y:S02]  /*0930*/  IMAD.WIDE R10, R10, R29.reuse, c[0x0][0x170] ;  /* 0x00005c000a0a7625 */ /* 0x080fe400078e021d */
[----:B------:R-:W-:Y:S01]  /*0940*/  IMAD.WIDE R12, R12, R29, c[0x0][0x170] ;  /* 0x00005c000c0c7625 */ /* 0x000fe200078e021d */
[----:B------:R-:W2:Y:S04]  /*0950*/  @P0 LDG.E.SYS R9, [R8] ;  /* 0x0000000008090381 */ /* 0x000ea800001ee900 */
[----:B------:R-:W2:Y:S04]  /*0960*/  @P0 LDG.E.SYS R6, [R6] ;  /* 0x0000000006060381 */ /* 0x000ea800001ee900 */
[----:B------:R-:W3:Y:S04]  /*0970*/  LDG.E.SYS R10, [R10] ;  /* 0x000000000a0a7381 */ /* 0x000ee800001ee900 */
[----:B------:R-:W3:Y:S01]  /*0980*/  LDG.E.SYS R13, [R12] ;  /* 0x000000000c0d7381 */ /* 0x000ee200001ee900 */
[----:B------:R-:W-:Y:S01]  /*0990*/  IADD3 R15, R15, 0x1, RZ ;  /* 0x000000010f0f7810 */ /* 0x000fe20007ffe0ff */
[----:B--2--5:R-:W-:-:S04]  /*09a0*/  @P0 FFMA.FTZ R14, R9, -R6, R14 ;  /* 0x80000006090e0223 */ /* 0x024fc8000001000e */
[----:B---3--:R-:W-:-:S08]  /*09b0*/  FFMA.FTZ R14, R13, -R10, R14 ;  /* 0x8000000a0d0e7223 */ /* 0x008fd0000001000e */
.L_x_16:
[----:B------:R-:W-:Y:S05]  /*09c0*/  BSYNC B4 ;  /* 0x0000000000047941 */ /* 0x000fea0003800000 */
.L_x_15:
[----:B------:R-:W-:Y:S01]  /*09d0*/  IADD3 R6, R28, R15, RZ ;  /* 0x0000000f1c067210 */ /* 0x000fe20007ffe0ff */
[----:B------:R-:W-:-:S04]  /*09e0*/  IMAD.IADD R7, R16, 0x1, R15 ;  /* 0x0000000110077824 */ /* 0x000fc800078e020f */
[C-C-:B------:R-:W-:Y:S02]  /*09f0*/  IMAD R6, R25.reuse, R6, R18.reuse ;  /* 0x0000000619067224 */ /* 0x140fe400078e0212 */
[----:B------:R-:W-:Y:S02]  /*0a00*/  IMAD R8, R25, R7, R18 ;  /* 0x0000000719087224 */ /* 0x000fe400078e0212 */
[-C--:B------:R-:W-:Y:S02]  /*0a10*/  IMAD.WIDE R6, R6, R29.reuse, c[0x0][0x170] ;  /* 0x00005c0006067625 */ /* 0x080fe400078e021d */
[----:B------:R-:W-:-:S08]  /*0a20*/  IMAD.WIDE R8, R8, R29, c[0x0][0x170] ;  /* 0x00005c0008087625 */ /* 0x000fd000078e021d */
[----:B------:R-:W2:Y:S04]  /*0a30*/  LDG.E.SYS R6, [R6] ;  /* 0x0000000006067381 */ /* 0x000ea800001ee900 */
[----:B------:R-:W2:Y:S01]  /*0a40*/  LDG.E.SYS R9, [R8] ;  /* 0x0000000008097381 */ /* 0x000ea200001ee900 */
[----:B------:R-:W-:Y:S01]  /*0a50*/  IADD3 R30, R15, 0x1, RZ ;  /* 0x000000010f1e7810 */ /* 0x000fe20007ffe0ff */
[----:B--2--5:R-:W-:-:S05]  /*0a60*/  FFMA.FTZ R14, R9, -R6, R14 ;  /* 0x80000006090e7223 */ /* 0x024fca000001000e */
[----:B------:R-:W-:-:S08]  /*0a70*/  MOV R34, R14 ;  /* 0x0000000e00227202 */ /* 0x000fd00000000f00 */
.L_x_14:
[----:B------:R-:W-:Y:S05]  /*0a80*/  BSYNC B3 ;  /* 0x0000000000037941 */ /* 0x000fea0003800000 */
.L_x_13:
[----:B------:R-:W-:-:S12]  /*0a90*/  ISETP.GE.U32.AND P0, PT, R27, 0x4, PT ;  /* 0x000000041b00780c */ /* 0x000fd80003f06070 */
[----:B------:R-:W-:Y:S05]  /*0aa0*/  @!P0 BRA `(.L_x_17) ;  /* 0x00000ef000008947 */ /* 0x000fea0003800000 */
[--C-:B------:R-:W-:Y:S01]  /*0ab0*/  IMAD.IADD R6, R27, 0x1, -R30.reuse ;  /* 0x000000011b067824 */ /* 0x100fe200078e0a1e */
[----:B------:R-:W-:Y:S01]  /*0ac0*/  BSSY B3, `(.L_x_18) ;  /* 0x0000088000037945 */ /* 0x000fe20003800000 */
[----:B------:R-:W-:Y:S01]  /*0ad0*/  IMAD.IADD R8, R28, 0x1, R30 ;  /* 0x000000011c087824 */ /* 0x000fe200078e021e */
[----:B-----5:R-:W-:Y:S01]  /*0ae0*/  MOV R34, R14 ;  /* 0x0000000e00227202 */ /* 0x020fe20000000f00 */
[C---:B------:R-:W-:Y:S01]  /*0af0*/  IMAD.SHL.U32 R33, R25.reuse, 0x4, RZ ;  /* 0x0000000419217824 */ /* 0x040fe200078e00ff */
[----:B------:R-:W-:Y:S01]  /*0b00*/  ISETP.GT.AND P2, PT, R6, 0xc, PT ;  /* 0x0000000c0600780c */ /* 0x000fe20003f44270 */
[----:B------:R-:W-:Y:S01]  /*0b10*/  IMAD R15, R25, R8, RZ ;  /* 0x00000008190f7224 */ /* 0x000fe200078e02ff */
[----:B------:R-:W-:Y:S02]  /*0b20*/  IADD3 R6, R16, R30, RZ ;  /* 0x0000001e10067210 */ /* 0x000fe40007ffe0ff */
[----:B------:R-:W-:-:S03]  /*0b30*/  PLOP3.LUT P0, PT, PT, PT, PT, 0x80, 0x0 ;  /* 0x000000000000781c */ /* 0x000fc60003f0f070 */
[----:B------:R-:W-:-:S05]  /*0b40*/  IMAD R11, R25, R6, RZ ;  /* 0x00000006190b7224 */ /* 0x000fca00078e02ff */
[----:B------:R-:W-:Y:S05]  /*0b50*/  @!P2 BRA `(.L_x_19) ;  /* 0x000007e00000a947 */ /* 0x000fea0003800000 */
[----:B------:R-:W-:Y:S02]  /*0b60*/  PLOP3.LUT P0, PT, PT, PT, PT, 0x8, 0x0 ;  /* 0x000000000000781c */ /* 0x000fe40003f0e170 */
[----:B------:R-:W-:-:S10]  /*0b70*/  IADD3 R35, R27, -0xc, RZ ;  /* 0xfffffff41b237810 */ /* 0x000fd40007ffe0ff */
.L_x_20:
[C---:B------:R-:W-:Y:S01]  /*0b80*/  IADD3 R8, R18.reuse, R15, RZ ;  /* 0x0000000f12087210 */ /* 0x040fe20007ffe0ff */
[----:B------:R-:W-:-:S04]  /*0b90*/  IMAD.IADD R6, R18, 0x1, R11 ;  /* 0x0000000112067824 */ /* 0x000fc800078e020b */
[-C--:B------:R-:W-:Y:S02]  /*0ba0*/  IMAD.WIDE R8, R8, R29.reuse, c[0x0][0x170] ;  /* 0x00005c0008087625 */ /* 0x080fe400078e021d */
[----:B------:R-:W-:-:S08]  /*0bb0*/  IMAD.WIDE R6, R6, R29, c[0x0][0x170] ;  /* 0x00005c0006067625 */ /* 0x000fd000078e021d */
[----:B------:R0:W2:Y:S04]  /*0bc0*/  LDG.E.SYS R16, [R8] ;  /* 0x0000000008107381 */ /* 0x0000a800001ee900 */
[----:B------:R1:W2:Y:S01]  /*0bd0*/  LDG.E.SYS R13, [R6] ;  /* 0x00000000060d7381 */ /* 0x0002a200001ee900 */
[C---:B------:R-:W-:Y:S01]  /*0be0*/  IADD3 R32, R33.reuse, R15, RZ ;  /* 0x0000000f21207210 */ /* 0x040fe20007ffe0ff */
[C---:B------:R-:W-:Y:S01]  /*0bf0*/  IMAD.IADD R31, R33.reuse, 0x1, R11 ;  /* 0x00000001211f7824 */ /* 0x040fe200078e020b */
[----:B------:R-:W-:Y:S02]  /*0c00*/  SHF.R.S32.HI R17, RZ, 0x1f, R33 ;  /* 0x0000001fff117819 */ /* 0x000fe40000011421 */
[C---:B------:R-:W-:Y:S01]  /*0c10*/  IADD3 R10, R18.reuse, R32, RZ ;  /* 0x00000020120a7210 */ /* 0x040fe20007ffe0ff */
[C---:B------:R-:W-:Y:S01]  /*0c20*/  IMAD.IADD R32, R33.reuse, 0x1, R32 ;  /* 0x0000000121207824 */ /* 0x040fe200078e0220 */
[C---:B------:R-:W-:Y:S01]  /*0c30*/  IADD3 R36, P2, R33.reuse, R8, RZ ;  /* 0x0000000821247210 */ /* 0x040fe20007f5e0ff */
[C-C-:B------:R-:W-:Y:S01]  /*0c40*/  IMAD.IADD R14, R18.reuse, 0x1, R31.reuse ;  /* 0x00000001120e7824 */ /* 0x140fe200078e021f */
[C---:B------:R-:W-:Y:S01]  /*0c50*/  IADD3 R40, P3, R33.reuse, R6, RZ ;  /* 0x0000000621287210 */ /* 0x040fe20007f7e0ff */
[----:B------:R-:W-:Y:S01]  /*0c60*/  IMAD.IADD R31, R33, 0x1, R31 ;  /* 0x00000001211f7824 */ /* 0x000fe200078e021f */
[----:B------:R-:W-:Y:S01]  /*0c70*/  IADD3 R44, R18, R32, RZ ;  /* 0x00000020122c7210 */ /* 0x000fe20007ffe0ff */
[----:B------:R-:W-:Y:S01]  /*0c80*/  IMAD.WIDE R14, R14, R29, c[0x0][0x170] ;  /* 0x00005c000e0e7625 */ /* 0x000fe200078e021d */
[----:B------:R-:W-:Y:S01]  /*0c90*/  IADD3.X R37, R9, R17, RZ, P2, !PT ;  /* 0x0000001109257210 */ /* 0x000fe200017fe4ff */
[----:B------:R-:W-:Y:S01]  /*0ca0*/  IMAD.WIDE R10, R10, R29, c[0x0][0x170] ;  /* 0x00005c000a0a7625 */ /* 0x000fe200078e021d */
[----:B------:R-:W-:Y:S01]  /*0cb0*/  IADD3.X R41, R7, R17, RZ, P3, !PT ;  /* 0x0000001107297210 */ /* 0x000fe20001ffe4ff */
[----:B0-----:R-:W-:-:S02]  /*0cc0*/  IMAD.IADD R8, R18, 0x1, R31 ;  /* 0x0000000112087824 */ /* 0x001fc400078e021f */
[-C--:B------:R-:W-:Y:S01]  /*0cd0*/  IMAD.WIDE R44, R44, R29.reuse, c[0x0][0x170] ;  /* 0x00005c002c2c7625 */ /* 0x080fe200078e021d */
[C---:B------:R-:W-:Y:S01]  /*0ce0*/  IADD3 R46, P3, R33.reuse, R14, RZ ;  /* 0x0000000e212e7210 */ /* 0x040fe20007f7e0ff */
[----:B------:R-:W-:Y:S01]  /*0cf0*/  IMAD.WIDE R8, R8, R29, c[0x0][0x170] ;  /* 0x00005c0008087625 */ /* 0x000fe200078e021d */
[C---:B------:R-:W-:Y:S01]  /*0d00*/  IADD3 R38, P2, R33.reuse, R10, RZ ;  /* 0x0000000a21267210 */ /* 0x040fe20007f5e0ff */
[----:B------:R0:W3:Y:S01]  /*0d10*/  LDG.E.SYS R51, [R14] ;  /* 0x000000000e337381 */ /* 0x0000e200001ee900 */
[----:B-1----:R-:W-:Y:S02]  /*0d20*/  IADD3 R6, P4, R33, R40, RZ ;  /* 0x0000002821067210 */ /* 0x002fe40007f9e0ff */
[----:B------:R-:W-:Y:S01]  /*0d30*/  IADD3.X R47, R15, R17, RZ, P3, !PT ;  /* 0x000000110f2f7210 */ /* 0x000fe20001ffe4ff */
[----:B------:R1:W3:Y:S01]  /*0d40*/  LDG.E.SYS R52, [R10] ;  /* 0x000000000a347381 */ /* 0x0002e200001ee900 */
[----:B------:R-:W-:Y:S01]  /*0d50*/  IADD3.X R7, R17, R41, RZ, P4, !PT ;  /* 0x0000002911077210 */ /* 0x000fe200027fe4ff */
[----:B------:R-:W-:Y:S01]  /*0d60*/  IMAD.X R39, R11, 0x1, R17, P2 ;  /* 0x000000010b277824 */ /* 0x000fe200010e0611 */
[C---:B------:R-:W-:Y:S01]  /*0d70*/  IADD3 R60, P2, R33.reuse, R36, RZ ;  /* 0x00000024213c7210 */ /* 0x040fe20007f5e0ff */
[----:B------:R4:W5:Y:S01]  /*0d80*/  LDG.E.SYS R58, [R36] ;  /* 0x00000000243a7381 */ /* 0x00096200001ee900 */
[----:B0-----:R-:W-:-:S03]  /*0d90*/  IADD3 R14, P4, R33, R8, RZ ;  /* 0x00000008210e7210 */ /* 0x001fc60007f9e0ff */
[----:B------:R0:W5:Y:S01]  /*0da0*/  LDG.E.SYS R57, [R40] ;  /* 0x0000000028397381 */ /* 0x00016200001ee900 */
[----:B-1----:R-:W-:Y:S01]  /*0db0*/  IADD3 R10, P3, R33, R44, RZ ;  /* 0x0000002c210a7210 */ /* 0x002fe20007f7e0ff */
[--C-:B------:R-:W-:Y:S01]  /*0dc0*/  IMAD.X R15, R9, 0x1, R17.reuse, P4 ;  /* 0x00000001090f7824 */ /* 0x100fe200020e0611 */
[----:B------:R-:W-:Y:S01]  /*0dd0*/  IADD3.X R61, R17, R37, RZ, P2, !PT ;  /* 0x00000025113d7210 */ /* 0x000fe200017fe4ff */
[----:B------:R1:W3:Y:S02]  /*0de0*/  LDG.E.SYS R43, [R8] ;  /* 0x00000000082b7381 */ /* 0x0002e400001ee900 */
[----:B------:R-:W-:Y:S01]  /*0df0*/  IMAD.X R11, R45, 0x1, R17, P3 ;  /* 0x000000012d0b7824 */ /* 0x000fe200018e0611 */
[C---:B----4-:R-:W-:Y:S01]  /*0e00*/  IADD3 R36, P3, R33.reuse, R60, RZ ;  /* 0x0000003c21247210 */ /* 0x050fe20007f7e0ff */
[----:B------:R4:W3:Y:S01]  /*0e10*/  LDG.E.SYS R55, [R6] ;  /* 0x0000000006377381 */ /* 0x0008e200001ee900 */
[----:B0-----:R-:W-:-:S03]  /*0e20*/  IADD3 R40, P4, R33, R6, RZ ;  /* 0x0000000621287210 */ /* 0x001fc60007f9e0ff */
[C---:B------:R-:W-:Y:S01]  /*0e30*/  IMAD.X R37, R17.reuse, 0x1, R61, P3 ;  /* 0x0000000111257824 */ /* 0x040fe200018e063d */
[----:B------:R-:W-:Y:S01]  /*0e40*/  IADD3.X R41, R17, R7, RZ, P4, !PT ;  /* 0x0000000711297210 */ /* 0x000fe200027fe4ff */
[----:B------:R0:W3:Y:S01]  /*0e50*/  LDG.E.SYS R56, [R60] ;  /* 0x000000003c387381 */ /* 0x0000e200001ee900 */
[C---:B-1----:R-:W-:Y:S02]  /*0e60*/  IADD3 R8, P2, R33.reuse, R46, RZ ;  /* 0x0000002e21087210 */ /* 0x042fe40007f5e0ff */
[----:B----4-:R-:W-:Y:S01]  /*0e70*/  IADD3 R6, P4, R33, R38, RZ ;  /* 0x0000002621067210 */ /* 0x010fe20007f9e0ff */
[----:B------:R1:W4:Y:S01]  /*0e80*/  LDG.E.SYS R50, [R38] ;  /* 0x0000000026327381 */ /* 0x00032200001ee900 */
[----:B------:R-:W-:-:S03]  /*0e90*/  IADD3.X R9, R17, R47, RZ, P2, !PT ;  /* 0x0000002f11097210 */ /* 0x000fc600017fe4ff */
[----:B------:R1:W4:Y:S01]  /*0ea0*/  LDG.E.SYS R53, [R40] ;  /* 0x0000000028357381 */ /* 0x00032200001ee900 */
[----:B0-----:R-:W-:Y:S01]  /*0eb0*/  IADD3 R60, P3, R33, R8, RZ ;  /* 0x00000008213c7210 */ /* 0x001fe20007f7e0ff */
[----:B------:R-:W-:Y:S02]  /*0ec0*/  IMAD.X R7, R17, 0x1, R39, P4 ;  /* 0x0000000111077824 */ /* 0x000fe400020e0627 */
[----:B------:R0:W4:Y:S01]  /*0ed0*/  LDG.E.SYS R54, [R36] ;  /* 0x0000000024367381 */ /* 0x00012200001ee900 */
[----:B------:R-:W-:Y:S01]  /*0ee0*/  IADD3 R31, R33, R31, RZ ;  /* 0x0000001f211f7210 */ /* 0x000fe20007ffe0ff */
[----:B------:R-:W-:Y:S01]  /*0ef0*/  IMAD.X R61, R17, 0x1, R9, P3 ;  /* 0x00000001113d7824 */ /* 0x000fe200018e0609 */
[C---:B-1----:R-:W-:Y:S01]  /*0f00*/  IADD3 R38, P2, R33.reuse, R6, RZ ;  /* 0x0000000621267210 */ /* 0x042fe20007f5e0ff */
[----:B------:R1:W4:Y:S01]  /*0f10*/  LDG.E.SYS R49, [R46] ;  /* 0x000000002e317381 */ /* 0x00032200001ee900 */
[----:B------:R-:W-:Y:S02]  /*0f20*/  IADD3 R12, R18, R31, RZ ;  /* 0x0000001f120c7210 */ /* 0x000fe40007ffe0ff */
[C---:B------:R-:W-:Y:S01]  /*0f30*/  IADD3 R32, R33.reuse, R32, RZ ;  /* 0x0000002021207210 */ /* 0x040fe20007ffe0ff */
[----:B------:R1:W4:Y:S01]  /*0f40*/  LDG.E.SYS R48, [R6] ;  /* 0x0000000006307381 */ /* 0x00032200001ee900 */
[----:B0-----:R-:W-:Y:S01]  /*0f50*/  IADD3 R36, P3, R33, R14, RZ ;  /* 0x0000000e21247210 */ /* 0x001fe20007f7e0ff */
[----:B------:R-:W-:-:S02]  /*0f60*/  IMAD.X R39, R17, 0x1, R7, P2 ;  /* 0x0000000111277824 */ /* 0x000fc400010e0607 */
[----:B------:R0:W4:Y:S02]  /*0f70*/  LDG.E.SYS R41, [R14] ;  /* 0x000000000e297381 */ /* 0x00012400001ee900 */
[----:B------:R-:W-:Y:S02]  /*0f80*/  IMAD.X R37, R17, 0x1, R15, P3 ;  /* 0x0000000111257824 */ /* 0x000fe400018e060f */
[----:B-1----:R1:W4:Y:S01]  /*0f90*/  LDG.E.SYS R47, [R8] ;  /* 0x00000000082f7381 */ /* 0x00232200001ee900 */
[----:B------:R-:W-:-:S03]  /*0fa0*/  IADD3 R6, P3, R33, R36, RZ ;  /* 0x0000002421067210 */ /* 0x000fc60007f7e0ff */
[----:B------:R1:W4:Y:S01]  /*0fb0*/  LDG.E.SYS R44, [R44] ;  /* 0x000000002c2c7381 */ /* 0x00032200001ee900 */
[----:B0-----:R-:W-:-:S03]  /*0fc0*/  IADD3 R14, P2, R33, R10, RZ ;  /* 0x0000000a210e7210 */ /* 0x001fc60007f5e0ff */
[----:B------:R0:W4:Y:S01]  /*0fd0*/  LDG.E.SYS R46, [R38] ;  /* 0x00000000262e7381 */ /* 0x00012200001ee900 */
[----:B-1----:R-:W-:Y:S01]  /*0fe0*/  IMAD.WIDE R8, R12, R29, c[0x0][0x170] ;  /* 0x00005c000c087625 */ /* 0x002fe200078e021d */
[----:B------:R-:W-:Y:S01]  /*0ff0*/  IADD3 R12, R18, R32, RZ ;  /* 0x00000020120c7210 */ /* 0x000fe20007ffe0ff */
[C---:B------:R-:W-:Y:S01]  /*1000*/  IMAD.X R7, R17.reuse, 0x1, R37, P3 ;  /* 0x0000000111077824 */ /* 0x040fe200018e0625 */
[----:B------:R1:W4:Y:S01]  /*1010*/  LDG.E.SYS R42, [R10] ;  /* 0x000000000a2a7381 */ /* 0x00032200001ee900 */
[----:B------:R-:W-:-:S03]  /*1020*/  IADD3.X R15, R17, R11, RZ, P2, !PT ;  /* 0x0000000b110f7210 */ /* 0x000fc600017fe4ff */
[----:B------:R1:W4:Y:S04]  /*1030*/  LDG.E.SYS R45, [R60] ;  /* 0x000000003c2d7381 */ /* 0x00032800001ee900 */
[----:B0-----:R0:W4:Y:S01]  /*1040*/  LDG.E.SYS R39, [R36] ;  /* 0x0000000024277381 */ /* 0x00112200001ee900 */
[----:B-1----:R-:W-:-:S03]  /*1050*/  IADD3 R10, P4, R33, R8, RZ ;  /* 0x00000008210a7210 */ /* 0x002fc60007f9e0ff */
[----:B------:R1:W4:Y:S01]  /*1060*/  LDG.E.SYS R38, [R6] ;  /* 0x0000000006267381 */ /* 0x00032200001ee900 */
[----:B------:R-:W-:Y:S01]  /*1070*/  IMAD.WIDE R60, R12, R29, c[0x0][0x170] ;  /* 0x00005c000c3c7625 */ /* 0x000fe200078e021d */
[----:B------:R-:W-:Y:S01]  /*1080*/  IADD3 R12, P2, R33, R14, RZ ;  /* 0x0000000e210c7210 */ /* 0x000fe20007f5e0ff */
[----:B------:R-:W-:Y:S01]  /*1090*/  IMAD.X R11, R9, 0x1, R17, P4 ;  /* 0x00000001090b7824 */ /* 0x000fe200020e0611 */
[----:B------:R2:W4:Y:S04]  /*10a0*/  LDG.E.SYS R40, [R14] ;  /* 0x000000000e287381 */ /* 0x00052800001ee900 */
[----:B0-----:R0:W4:Y:S01]  /*10b0*/  LDG.E.SYS R36, [R8] ;  /* 0x0000000008247381 */ /* 0x00112200001ee900 */
[----:B-1----:R-:W-:-:S03]  /*10c0*/  IADD3 R6, P3, R33, R60, RZ ;  /* 0x0000003c21067210 */ /* 0x002fc60007f7e0ff */
[----:B------:R1:W4:Y:S02]  /*10d0*/  LDG.E.SYS R37, [R60] ;  /* 0x000000003c257381 */ /* 0x00032400001ee900 */
[----:B------:R-:W-:Y:S02]  /*10e0*/  IMAD.X R7, R61, 0x1, R17, P3 ;  /* 0x000000013d077824 */ /* 0x000fe400018e0611 */
[----:B--2---:R-:W-:Y:S01]  /*10f0*/  FFMA.FTZ R34, R13, -R16, R34 ;  /* 0x800000100d227223 */ /* 0x004fe20000010022 */
[----:B------:R-:W-:Y:S02]  /*1100*/  IADD3.X R13, R17, R15, RZ, P2, !PT ;  /* 0x0000000f110d7210 */ /* 0x000fe400017fe4ff */
[----:B0-----:R-:W-:Y:S02]  /*1110*/  IADD3 R8, P2, R33, R10, RZ ;  /* 0x0000000a21087210 */ /* 0x001fe40007f5e0ff */
[----:B------:R0:W2:Y:S02]  /*1120*/  LDG.E.SYS R10, [R10] ;  /* 0x000000000a0a7381 */ /* 0x0000a400001ee900 */
[----:B------:R-:W-:-:S02]  /*1130*/  IADD3.X R9, R17, R11, RZ, P2, !PT ;  /* 0x0000000b11097210 */ /* 0x000fc400017fe4ff */
[C---:B------:R-:W-:Y:S01]  /*1140*/  IADD3 R14, P2, R33.reuse, R6, RZ ;  /* 0x00000006210e7210 */ /* 0x040fe20007f5e0ff */
[----:B------:R-:W2:Y:S01]  /*1150*/  LDG.E.SYS R13, [R12] ;  /* 0x000000000c0d7381 */ /* 0x000ea200001ee900 */
[----:B-1----:R-:W-:-:S03]  /*1160*/  IADD3 R60, P3, R33, R8, RZ ;  /* 0x00000008213c7210 */ /* 0x002fc60007f7e0ff */
[----:B------:R-:W-:Y:S01]  /*1170*/  IMAD.X R15, R17, 0x1, R7, P2 ;  /* 0x00000001110f7824 */ /* 0x000fe200010e0607 */
[----:B------:R-:W-:Y:S01]  /*1180*/  IADD3 R16, P2, R33, R14, RZ ;  /* 0x0000000e21107210 */ /* 0x000fe20007f5e0ff */
[----:B------:R-:W2:Y:S01]  /*1190*/  LDG.E.SYS R6, [R6] ;  /* 0x0000000006067381 */ /* 0x000ea200001ee900 */
[----:B------:R-:W-:-:S03]  /*11a0*/  IADD3.X R61, R17, R9, RZ, P3, !PT ;  /* 0x00000009113d7210 */ /* 0x000fc60001ffe4ff */
[----:B------:R-:W-:Y:S01]  /*11b0*/  IMAD.X R17, R17, 0x1, R15, P2 ;  /* 0x0000000111117824 */ /* 0x000fe200010e060f */
[----:B------:R-:W2:Y:S04]  /*11c0*/  LDG.E.SYS R59, [R8] ;  /* 0x00000000083b7381 */ /* 0x000ea800001ee900 */
[----:B------:R1:W2:Y:S04]  /*11d0*/  LDG.E.SYS R14, [R14] ;  /* 0x000000000e0e7381 */ /* 0x0002a800001ee900 */
[----:B------:R-:W2:Y:S04]  /*11e0*/  LDG.E.SYS R16, [R16] ;  /* 0x0000000010107381 */ /* 0x000ea800001ee900 */
[----:B------:R-:W2:Y:S01]  /*11f0*/  LDG.E.SYS R61, [R60] ;  /* 0x000000003c3d7381 */ /* 0x000ea200001ee900 */
[----:B-----5:R-:W-:-:S04]  /*1200*/  FFMA.FTZ R34, R57, -R58, R34 ;  /* 0x8000003a39227223 */ /* 0x020fc80000010022 */
[----:B---3--:R-:W-:-:S04]  /*1210*/  FFMA.FTZ R34, R55, -R56, R34 ;  /* 0x8000003837227223 */ /* 0x008fc80000010022 */
[----:B----4-:R-:W-:-:S04]  /*1220*/  FFMA.FTZ R34, R53, -R54, R34 ;  /* 0x8000003635227223 */ /* 0x010fc80000010022 */
[----:B------:R-:W-:-:S04]  /*1230*/  FFMA.FTZ R34, R51, -R52, R34 ;  /* 0x8000003433227223 */ /* 0x000fc80000010022 */
[----:B------:R-:W-:-:S04]  /*1240*/  FFMA.FTZ R34, R49, -R50, R34 ;  /* 0x8000003231227223 */ /* 0x000fc80000010022 */
[----:B------:R-:W-:Y:S01]  /*1250*/  FFMA.FTZ R34, R47, -R48, R34 ;  /* 0x800000302f227223 */ /* 0x000fe20000010022 */
[----:B------:R-:W-:-:S03]  /*1260*/  IADD3 R30, R30, 0x10, RZ ;  /* 0x000000101e1e7810 */ /* 0x000fc60007ffe0ff */
[----:B------:R-:W-:-:S04]  /*1270*/  FFMA.FTZ R34, R45, -R46, R34 ;  /* 0x8000002e2d227223 */ /* 0x000fc80000010022 */
[----:B------:R-:W-:-:S04]  /*1280*/  FFMA.FTZ R34, R43, -R44, R34 ;  /* 0x8000002c2b227223 */ /* 0x000fc80000010022 */
[----:B------:R-:W-:-:S04]  /*1290*/  FFMA.FTZ R34, R41, -R42, R34 ;  /* 0x8000002a29227223 */ /* 0x000fc80000010022 */
[----:B------:R-:W-:Y:S01]  /*12a0*/  FFMA.FTZ R34, R39, -R40, R34 ;  /* 0x8000002827227223 */ /* 0x000fe20000010022 */
[----:B------:R-:W-:Y:S01]  /*12b0*/  ISETP.GE.AND P2, PT, R30, R35, PT ;  /* 0x000000231e00720c */ /* 0x000fe20003f46270 */
[C---:B0-----:R-:W-:Y:S01]  /*12c0*/  IMAD.IADD R11, R33.reuse, 0x1, R31 ;  /* 0x00000001210b7824 */ /* 0x041fe200078e021f */
[----:B-1----:R-:W-:Y:S01]  /*12d0*/  IADD3 R15, R33, R32, RZ ;  /* 0x00000020210f7210 */ /* 0x002fe20007ffe0ff */
[----:B--2---:R-:W-:-:S04]  /*12e0*/  FFMA.FTZ R13, R38, -R13, R34 ;  /* 0x8000000d260d7223 */ /* 0x004fc80000010022 */
[----:B------:R-:W-:-:S04]  /*12f0*/  FFMA.FTZ R13, R36, -R37, R13 ;  /* 0x80000025240d7223 */ /* 0x000fc8000001000d */
[----:B------:R-:W-:-:S04]  /*1300*/  FFMA.FTZ R6, R10, -R6, R13 ;  /* 0x800000060a067223 */ /* 0x000fc8000001000d */
[----:B------:R-:W-:-:S04]  /*1310*/  FFMA.FTZ R6, R59, -R14, R6 ;  /* 0x8000000e3b067223 */ /* 0x000fc80000010006 */
[----:B------:R-:W-:Y:S01]  /*1320*/  FFMA.FTZ R34, R61, -R16, R6 ;  /* 0x800000103d227223 */ /* 0x000fe20000010006 */
[----:B------:R-:W-:Y:S07]  /*1330*/  @!P2 BRA `(.L_x_20) ;  /* 0xfffff8400000a947 */ /* 0x000fee000383ffff */
.L_x_19:
[----:B------:R-:W-:Y:S05]  /*1340*/  BSYNC B3 ;  /* 0x0000000000037941 */ /* 0x000fea0003800000 */
.L_x_18:
[----:B------:R-:W-:Y:S01]  /*1350*/  IADD3 R6, -R30, R27, RZ ;  /* 0x0000001b1e067210 */ /* 0x000fe20007ffe1ff */
[----:B------:R-:W-:Y:S03]  /*1360*/  BSSY B3, `(.L_x_21) ;  /* 0x0000042000037945 */ /* 0x000fe60003800000 */
[----:B------:R-:W-:-:S12]  /*1370*/  ISETP.GT.AND P2, PT, R6, 0x4, PT ;  /* 0x000000040600780c */ /* 0x000fd80003f44270 */
[----:B------:R-:W-:Y:S05]  /*1380*/  @!P2 BRA `(.L_x_22) ;  /* 0x000003f00000a947 */ /* 0x000fea0003800000 */
[C---:B------:R-:W-:Y:S01]  /*1390*/  IMAD.IADD R14, R18.reuse, 0x1, R15 ;  /* 0x00000001120e7824 */ /* 0x040fe200078e020f */
[C---:B------:R-:W-:Y:S01]  /*13a0*/  IADD3 R31, R33.reuse, R15, RZ ;  /* 0x0000000f211f7210 */ /* 0x040fe20007ffe0ff */
[----:B------:R-:W-:Y:S01]  /*13b0*/  IMAD.IADD R40, R18, 0x1, R11 ;  /* 0x0000000112287824 */ /* 0x000fe200078e020b */
[C---:B------:R-:W-:Y:S01]  /*13c0*/  IADD3 R32, R33.reuse, R11, RZ ;  /* 0x0000000b21207210 */ /* 0x040fe20007ffe0ff */
[-C--:B------:R-:W-:Y:S01]  /*13d0*/  IMAD.WIDE R14, R14, R29.reuse, c[0x0][0x170] ;  /* 0x00005c000e0e7625 */ /* 0x080fe200078e021d */
[----:B------:R-:W-:Y:S01]  /*13e0*/  SHF.R.S32.HI R35, RZ, 0x1f, R33 ;  /* 0x0000001fff237819 */ /* 0x000fe20000011421 */
[C---:B------:R-:W-:Y:S01]  /*13f0*/  IMAD.IADD R36, R18.reuse, 0x1, R31 ;  /* 0x0000000112247824 */ /* 0x040fe200078e021f */
[----:B------:R-:W-:Y:S01]  /*1400*/  IADD3 R38, R18, R32, RZ ;  /* 0x0000002012267210 */ /* 0x000fe20007ffe0ff */
[-C--:B------:R-:W-:Y:S02]  /*1410*/  IMAD.WIDE R40, R40, R29.reuse, c[0x0][0x170] ;  /* 0x00005c0028287625 */ /* 0x080fe400078e021d */
[-C--:B------:R-:W-:Y:S01]  /*1420*/  IMAD.WIDE R36, R36, R29.reuse, c[0x0][0x170] ;  /* 0x00005c0024247625 */ /* 0x080fe200078e021d */
[----:B------:R-:W-:Y:S01]  /*1430*/  IADD3 R12, P0, R33, R14, RZ ;  /* 0x0000000e210c7210 */ /* 0x000fe20007f1e0ff */
[----:B------:R-:W-:-:S02]  /*1440*/  IMAD.WIDE R38, R38, R29, c[0x0][0x170] ;  /* 0x00005c0026267625 */ /* 0x000fc400078e021d */
[----:B------:R0:W2:Y:S01]  /*1450*/  LDG.E.SYS R43, [R14] ;  /* 0x000000000e2b7381 */ /* 0x0000a200001ee900 */
[----:B------:R-:W-:Y:S01]  /*1460*/  IADD3 R10, P2, R33, R40, RZ ;  /* 0x00000028210a7210 */ /* 0x000fe20007f5e0ff */
[--C-:B------:R-:W-:Y:S01]  /*1470*/  IMAD.X R13, R15, 0x1, R35.reuse, P0 ;  /* 0x000000010f0d7824 */ /* 0x100fe200000e0623 */
[----:B------:R-:W-:Y:S01]  /*1480*/  IADD3 R8, P0, R33, R36, RZ ;  /* 0x0000002421087210 */ /* 0x000fe20007f1e0ff */
[----:B------:R1:W2:Y:S01]  /*1490*/  LDG.E.SYS R44, [R40] ;  /* 0x00000000282c7381 */ /* 0x0002a200001ee900 */
[-C--:B------:R-:W-:Y:S02]  /*14a0*/  IADD3.X R11, R41, R35.reuse, RZ, P2, !PT ;  /* 0x00000023290b7210 */ /* 0x080fe400017fe4ff */
[----:B------:R-:W-:Y:S01]  /*14b0*/  IADD3 R6, P2, R33, R38, RZ ;  /* 0x0000002621067210 */ /* 0x000fe20007f5e0ff */
[----:B------:R-:W-:Y:S01]  /*14c0*/  IMAD.X R9, R37, 0x1, R35, P0 ;  /* 0x0000000125097824 */ /* 0x000fe200000e0623 */
[----:B------:R-:W-:Y:S01]  /*14d0*/  IADD3 R16, P0, R33, R12, RZ ;  /* 0x0000000c21107210 */ /* 0x000fe20007f1e0ff */
[----:B------:R3:W4:Y:S01]  /*14e0*/  LDG.E.SYS R42, [R36] ;  /* 0x00000000242a7381 */ /* 0x00072200001ee900 */
[----:B------:R-:W-:-:S02]  /*14f0*/  IADD3.X R7, R39, R35, RZ, P2, !PT ;  /* 0x0000002327077210 */ /* 0x000fc400017fe4ff */
[----:B0-----:R-:W-:Y:S01]  /*1500*/  IADD3 R14, P2, R33, R10, RZ ;  /* 0x0000000a210e7210 */ /* 0x001fe20007f5e0ff */
[----:B------:R0:W5:Y:S01]  /*1510*/  LDG.E.SYS R46, [R12] ;  /* 0x000000000c2e7381 */ /* 0x00016200001ee900 */
[----:B------:R-:W-:Y:S02]  /*1520*/  IADD3.X R17, R35, R13, RZ, P0, !PT ;  /* 0x0000000d23117210 */ /* 0x000fe400007fe4ff */
[----:B-1----:R-:W-:Y:S01]  /*1530*/  IADD3 R40, P0, R33, R16, RZ ;  /* 0x0000001021287210 */ /* 0x002fe20007f1e0ff */
[----:B------:R-:W-:Y:S01]  /*1540*/  IMAD.X R15, R35, 0x1, R11, P2 ;  /* 0x00000001230f7824 */ /* 0x000fe200010e060b */
[----:B---3--:R-:W-:Y:S01]  /*1550*/  IADD3 R36, P2, R33, R14, RZ ;  /* 0x0000000e21247210 */ /* 0x008fe20007f5e0ff */
[----:B------:R1:W5:Y:S02]  /*1560*/  LDG.E.SYS R49, [R10] ;  /* 0x000000000a317381 */ /* 0x00036400001ee900 */
[C---:B------:R-:W-:Y:S01]  /*1570*/  IMAD.X R41, R35.reuse, 0x1, R17, P0 ;  /* 0x0000000123297824 */ /* 0x040fe200000e0611 */
[----:B------:R-:W-:Y:S01]  /*1580*/  IADD3.X R37, R35, R15, RZ, P2, !PT ;  /* 0x0000000f23257210 */ /* 0x000fe200017fe4ff */
[----:B------:R-:W3:Y:S01]  /*1590*/  LDG.E.SYS R16, [R16] ;  /* 0x0000000010107381 */ /* 0x000ee200001ee900 */
[----:B0-----:R-:W-:-:S03]  /*15a0*/  IADD3 R12, P0, R33, R8, RZ ;  /* 0x00000008210c7210 */ /* 0x001fc60007f1e0ff */
[----:B------:R0:W3:Y:S01]  /*15b0*/  LDG.E.SYS R48, [R14] ;  /* 0x000000000e307381 */ /* 0x0000e200001ee900 */
[----:B-1----:R-:W-:Y:S01]  /*15c0*/  IADD3 R10, P2, R33, R6, RZ ;  /* 0x00000006210a7210 */ /* 0x002fe20007f5e0ff */
[C---:B------:R-:W-:Y:S02]  /*15d0*/  IMAD.X R13, R35.reuse, 0x1, R9, P0 ;  /* 0x00000001230d7824 */ /* 0x040fe400000e0609 */
[----:B------:R-:W4:Y:S01]  /*15e0*/  LDG.E.SYS R40, [R40] ;  /* 0x0000000028287381 */ /* 0x000f2200001ee900 */
[----:B------:R-:W-:-:S03]  /*15f0*/  IADD3.X R11, R35, R7, RZ, P2, !PT ;  /* 0x00000007230b7210 */ /* 0x000fc600017fe4ff */
[----:B------:R-:W4:Y:S01]  /*1600*/  LDG.E.SYS R37, [R36] ;  /* 0x0000000024257381 */ /* 0x000f2200001ee900 */
[----:B0-----:R-:W-:-:S03]  /*1610*/  IADD3 R14, P0, R33, R12, RZ ;  /* 0x0000000c210e7210 */ /* 0x001fc60007f1e0ff */
[----:B------:R0:W4:Y:S02]  /*1620*/  LDG.E.SYS R45, [R38] ;  /* 0x00000000262d7381 */ /* 0x00012400001ee900 */
[----:B------:R-:W-:Y:S02]  /*1630*/  IMAD.X R15, R35, 0x1, R13, P0 ;  /* 0x00000001230f7824 */ /* 0x000fe400000e060d */
[----:B------:R-:W4:Y:S04]  /*1640*/  LDG.E.SYS R47, [R8] ;  /* 0x00000000082f7381 */ /* 0x000f2800001ee900 */
[----:B------:R-:W4:Y:S01]  /*1650*/  LDG.E.SYS R6, [R6] ;  /* 0x0000000006067381 */ /* 0x000f2200001ee900 */
[----:B0-----:R-:W-:-:S03]  /*1660*/  IADD3 R38, P2, R33, R10, RZ ;  /* 0x0000000a21267210 */ /* 0x001fc60007f5e0ff */
[----:B------:R-:W4:Y:S01]  /*1670*/  LDG.E.SYS R12, [R12] ;  /* 0x000000000c0c7381 */ /* 0x000f2200001ee900 */
[----:B------:R-:W-:-:S03]  /*1680*/  IADD3.X R39, R35, R11, RZ, P2, !PT ;  /* 0x0000000b23277210 */ /* 0x000fc600017fe4ff */
[----:B------:R-:W4:Y:S04]  /*1690*/  LDG.E.SYS R11, [R10] ;  /* 0x000000000a0b7381 */ /* 0x000f2800001ee900 */
[----:B------:R0:W4:Y:S04]  /*16a0*/  LDG.E.SYS R14, [R14] ;  /* 0x000000000e0e7381 */ /* 0x00012800001ee900 */
[----:B------:R-:W4:Y:S01]  /*16b0*/  LDG.E.SYS R39, [R38] ;  /* 0x0000000026277381 */ /* 0x000f2200001ee900 */
[----:B------:R-:W-:Y:S02]  /*16c0*/  PLOP3.LUT P0, PT, PT, PT, PT, 0x8, 0x0 ;  /* 0x000000000000781c */ /* 0x000fe40003f0e170 */
[----:B------:R-:W-:Y:S01]  /*16d0*/  IADD3 R30, R30, 0x8, RZ ;  /* 0x000000081e1e7810 */ /* 0x000fe20007ffe0ff */
[----:B0-----:R-:W-:-:S02]  /*16e0*/  IMAD.IADD R15, R33, 0x1, R31 ;  /* 0x00000001210f7824 */ /* 0x001fc400078e021f */
[----:B--2---:R-:W-:-:S04]  /*16f0*/  FFMA.FTZ R43, R44, -R43, R34 ;  /* 0x8000002b2c2b7223 */ /* 0x004fc80000010022 */
[----:B-----5:R-:W-:-:S04]  /*1700*/  FFMA.FTZ R43, R49, -R46, R43 ;  /* 0x8000002e312b7223 */ /* 0x020fc8000001002b */
[----:B---3--:R-:W-:-:S04]  /*1710*/  FFMA.FTZ R16, R48, -R16, R43 ;  /* 0x8000001030107223 */ /* 0x008fc8000001002b */
[----:B----4-:R-:W-:-:S04]  /*1720*/  FFMA.FTZ R16, R37, -R40, R16 ;  /* 0x8000002825107223 */ /* 0x010fc80000010010 */
[----:B------:R-:W-:-:S04]  /*1730*/  FFMA.FTZ R16, R45, -R42, R16 ;  /* 0x8000002a2d107223 */ /* 0x000fc80000010010 */
[----:B------:R-:W-:-:S04]  /*1740*/  FFMA.FTZ R6, R6, -R47, R16 ;  /* 0x8000002f06067223 */ /* 0x000fc80000010010 */
[----:B------:R-:W-:Y:S01]  /*1750*/  FFMA.FTZ R6, R11, -R12, R6 ;  /* 0x8000000c0b067223 */ /* 0x000fe20000010006 */
[----:B------:R-:W-:-:S03]  /*1760*/  IADD3 R11, R33, R32, RZ ;  /* 0x00000020210b7210 */ /* 0x000fc60007ffe0ff */
[----:B------:R-:W-:-:S08]  /*1770*/  FFMA.FTZ R34, R39, -R14, R6 ;  /* 0x8000000e27227223 */ /* 0x000fd00000010006 */
.L_x_22:
[----:B------:R-:W-:Y:S05]  /*1780*/  BSYNC B3 ;  /* 0x0000000000037941 */ /* 0x000fea0003800000 */
.L_x_21:
[----:B------:R-:W-:-:S12]  /*1790*/  ISETP.LT.OR P0, PT, R30, R27, P0 ;  /* 0x0000001b1e00720c */ /* 0x000fd80000701670 */
[----:B------:R-:W-:Y:S05]  /*17a0*/  @!P0 BRA `(.L_x_17) ;  /* 0x000001f000008947 */ /* 0x000fea0003800000 */
[C---:B------:R-:W-:Y:S01]  /*17b0*/  IADD3 R6, R18.reuse, R15, RZ ;  /* 0x0000000f12067210 */ /* 0x040fe20007ffe0ff */
[----:B------:R-:W-:Y:S01]  /*17c0*/  IMAD.IADD R8, R18, 0x1, R11 ;  /* 0x0000000112087824 */ /* 0x000fe200078e020b */
[----:B------:R-:W-:-:S03]  /*17d0*/  SHF.R.S32.HI R31, RZ, 0x1f, R33 ;  /* 0x0000001fff1f7819 */ /* 0x000fc60000011421 */
[-C--:B------:R-:W-:Y:S02]  /*17e0*/  IMAD.WIDE R6, R6, R29.reuse, c[0x0][0x170] ;  /* 0x00005c0006067625 */ /* 0x080fe400078e021d */
[----:B------:R-:W-:-:S05]  /*17f0*/  IMAD.WIDE R8, R8, R29, c[0x0][0x170] ;  /* 0x00005c0008087625 */ /* 0x000fca00078e021d */
[C---:B------:R-:W-:Y:S02]  /*1800*/  IADD3 R12, P0, R33.reuse, R6, RZ ;  /* 0x00000006210c7210 */ /* 0x040fe40007f1e0ff */
[----:B------:R-:W-:Y:S01]  /*1810*/  IADD3 R10, P2, R33, R8, RZ ;  /* 0x00000008210a7210 */ /* 0x000fe20007f5e0ff */
[----:B------:R-:W2:Y:S01]  /*1820*/  LDG.E.SYS R6, [R6] ;  /* 0x0000000006067381 */ /* 0x000ea200001ee900 */
[----:B------:R-:W-:Y:S02]  /*1830*/  IADD3.X R13, R7, R31, RZ, P0, !PT ;  /* 0x0000001f070d7210 */ /* 0x000fe400007fe4ff */
[----:B------:R-:W-:Y:S01]  /*1840*/  IADD3 R16, P0, R33, R12, RZ ;  /* 0x0000000c21107210 */ /* 0x000fe20007f1e0ff */
[----:B------:R-:W-:Y:S01]  /*1850*/  IMAD.X R11, R9, 0x1, R31, P2 ;  /* 0x00000001090b7824 */ /* 0x000fe200010e061f */
[----:B------:R-:W-:Y:S01]  /*1860*/  IADD3 R14, P2, R33, R10, RZ ;  /* 0x0000000a210e7210 */ /* 0x000fe20007f5e0ff */
[----:B------:R-:W2:Y:S02]  /*1870*/  LDG.E.SYS R9, [R8] ;  /* 0x0000000008097381 */ /* 0x000ea400001ee900 */
[----:B------:R-:W-:Y:S01]  /*1880*/  IMAD.X R17, R31, 0x1, R13, P0 ;  /* 0x000000011f117824 */ /* 0x000fe200000e060d */
[----:B------:R-:W-:Y:S01]  /*1890*/  IADD3 R32, P0, R33, R16, RZ ;  /* 0x0000001021207210 */ /* 0x000fe20007f1e0ff */
[----:B------:R-:W3:Y:S01]  /*18a0*/  LDG.E.SYS R12, [R12] ;  /* 0x000000000c0c7381 */ /* 0x000ee200001ee900 */
[----:B------:R-:W-:-:S02]  /*18b0*/  IADD3.X R15, R31, R11, RZ, P2, !PT ;  /* 0x0000000b1f0f7210 */ /* 0x000fc400017fe4ff */
[----:B------:R-:W-:Y:S01]  /*18c0*/  IADD3 R30, P2, R33, R14, RZ ;  /* 0x0000000e211e7210 */ /* 0x000fe20007f5e0ff */
[C---:B------:R-:W-:Y:S01]  /*18d0*/  IMAD.X R33, R31.reuse, 0x1, R17, P0 ;  /* 0x000000011f217824 */ /* 0x040fe200000e0611 */
[----:B------:R-:W3:Y:S02]  /*18e0*/  LDG.E.SYS R35, [R10] ;  /* 0x000000000a237381 */ /* 0x000ee400001ee900 */
[----:B------:R-:W-:Y:S02]  /*18f0*/  IADD3.X R31, R31, R15, RZ, P2, !PT ;  /* 0x0000000f1f1f7210 */ /* 0x000fe400017fe4ff */
[----:B------:R-:W4:Y:S04]  /*1900*/  LDG.E.SYS R16, [R16] ;  /* 0x0000000010107381 */ /* 0x000f2800001ee900 */
[----:B------:R-:W4:Y:S04]  /*1910*/  LDG.E.SYS R15, [R14] ;  /* 0x000000000e0f7381 */ /* 0x000f2800001ee900 */
[----:B------:R-:W5:Y:S04]  /*1920*/  LDG.E.SYS R32, [R32] ;  /* 0x0000000020207381 */ /* 0x000f6800001ee900 */
[----:B------:R-:W5:Y:S01]  /*1930*/  LDG.E.SYS R31, [R30] ;  /* 0x000000001e1f7381 */ /* 0x000f6200001ee900 */
[----:B--2---:R-:W-:-:S04]  /*1940*/  FFMA.FTZ R6, R9, -R6, R34 ;  /* 0x8000000609067223 */ /* 0x004fc80000010022 */
[----:B---3--:R-:W-:-:S04]  /*1950*/  FFMA.FTZ R6, R35, -R12, R6 ;  /* 0x8000000c23067223 */ /* 0x008fc80000010006 */
[----:B----4-:R-:W-:-:S04]  /*1960*/  FFMA.FTZ R6, R15, -R16, R6 ;  /* 0x800000100f067223 */ /* 0x010fc80000010006 */
[----:B-----5:R-:W-:Y:S01]  /*1970*/  FFMA.FTZ R34, R31, -R32, R6 ;  /* 0x800000201f227223 */ /* 0x020fe20000010006 */
[----:B------:R-:W-:Y:S07]  /*1980*/  BRA `(.L_x_17) ;  /* 0x0000001000007947 */ /* 0x000fee0003800000 */
.L_x_12:
[----:B0----5:R-:W-:-:S08]  /*1990*/  IMAD.MOV.U32 R34, RZ, RZ, R14 ;  /* 0x000000ffff227224 */ /* 0x021fd000078e000e */
.L_x_17:
[----:B------:R-:W-:Y:S05]  /*19a0*/  BSYNC B0 ;  /* 0x0000000000007941 */ /* 0x000fea0003800000 */
.L_x_11:
[----:B------:R-:W-:-:S12]  /*19b0*/  ISETP.NE.AND P0, PT, R26, R27, PT ;  /* 0x0000001b1a00720c */ /* 0x000fd80003f05270 */
[----:B------:R-:W-:-:S05]  /*19c0*/  @P0 IMAD R6, R27, R27, R27 ;  /* 0x0000001b1b060224 */ /* 0x000fca00078e021b */
[----:B------:R-:W-:-:S04]  /*19d0*/  @P0 LEA.HI R6, R6, R6, RZ, 0x1 ;  /* 0x0000000606060211 */ /* 0x000fc800078f08ff */
[----:B------:R-:W-:-:S05]  /*19e0*/  @P0 LEA.HI.SX32 R6, R6, R27, 0x1f ;  /* 0x0000001b06060211 */ /* 0x000fca00078ffaff */
[----:B------:R-:W-:-:S04]  /*19f0*/  @P0 IMAD R6, R25, R6, R18 ;  /* 0x0000000619060224 */ /* 0x000fc800078e0212 */
[----:B------:R-:W-:-:S10]  /*1a00*/  @P0 IMAD.WIDE R6, R6, R29, c[0x0][0x170] ;  /* 0x00005c0006060625 */ /* 0x000fd400078e021d */
[----:B------:R-:W2:Y:S01]  /*1a10*/  @P0 LDG.E.SYS R6, [R6] ;  /* 0x0000000006060381 */ /* 0x000ea200001ee900 */
[----:B------:R-:W-:-:S06]  /*1a20*/  @!P0 FMNMX.FTZ R8, RZ, R34, !PT ;  /* 0x00000022ff088209 */ /* 0x000fcc0007810000 */
[----:B------:R-:W-:Y:S01]  /*1a30*/  @!P0 MUFU.SQRT R9, R8 ;  /* 0x0000000800098308 */ /* 0x000fe20000002000 */
[----:B--2---:R-:W0:Y:S02]  /*1a40*/  @P0 MUFU.RCP R9, R6 ;  /* 0x0000000600090308 */ /* 0x004e240000001000 */
[----:B0-----:R-:W-:Y:S01]  /*1a50*/  @P0 FMUL.FTZ R9, R9, R34 ;  /* 0x0000002209090220 */ /* 0x001fe20000410000 */
[C---:B------:R-:W-:Y:S02]  /*1a60*/  ISETP.GE.AND P0, PT, R27.reuse, R26, PT ;  /* 0x0000001a1b00720c */ /* 0x040fe40003f06270 */
[----:B------:R-:W-:-:S05]  /*1a70*/  IADD3 R27, R27, 0x1, RZ ;  /* 0x000000011b1b7810 */ /* 0x000fca0007ffe0ff */
[----:B------:R0:W-:Y:S05]  /*1a80*/  STG.E.SYS [R4], R9 ;  /* 0x0000000904007386 */ /* 0x0001ea000010e900 */
[----:B------:R-:W-:Y:S05]  /*1a90*/  @!P0 BRA `(.L_x_23) ;  /* 0xffffec9000008947 */ /* 0x000fea000383ffff */
.L_x_10:
[----:B------:R-:W-:Y:S05]  /*1aa0*/  BSYNC B1 ;  /* 0x0000000000017941 */ /* 0x000fea0003800000 */
.L_x_9:
[----:B------:R-:W-:Y:S02]  /*1ab0*/  IADD3 R26, R26, 0x1, RZ ;  /* 0x000000011a1a7810 */ /* 0x000fe40007ffe0ff */
[----:B0-----:R-:W-:-:S04]  /*1ac0*/  IADD3 R5, R21, 0x1, RZ ;  /* 0x0000000115057810 */ /* 0x001fc80007ffe0ff */
[----:B------:R-:W-:-:S12]  /*1ad0*/  ISETP.GE.AND P0, PT, R26, R5, PT ;  /* 0x000000051a00720c */ /* 0x000fd80003f06270 */
[----:B------:R-:W-:Y:S05]  /*1ae0*/  @!P0 BRA `(.L_x_24) ;  /* 0xffffebd000008947 */ /* 0x000fea000383ffff */
.L_x_8:
[----:B------:R-:W-:Y:S05]  /*1af0*/  BSYNC B2 ;  /* 0x0000000000027941 */ /* 0x000fea0003800000 */
.L_x_7:
[----:B------:R-:W0:Y:S01]  /*1b00*/  MUFU.RCP R5, R20 ;  /* 0x0000001400057308 */ /* 0x000e220000001000 */
[----:B------:R-:W-:Y:S01]  /*1b10*/  BSSY B0, `(.L_x_25) ;  /* 0x00000a6000007945 */ /* 0x000fe20003800000 */
[-C--:B0----5:R-:W-:Y:S02]  /*1b20*/  FMUL.FTZ R22, R22, R5.reuse ;  /* 0x0000000516167220 */ /* 0x0a1fe40000410000 */
[-C--:B------:R-:W-:Y:S02]  /*1b30*/  FMUL.FTZ R23, R23, R5.reuse ;  /* 0x0000000517177220 */ /* 0x080fe40000410000 */
[----:B------:R-:W-:Y:S01]  /*1b40*/  FMUL.FTZ R24, R24, R5 ;  /* 0x0000000518187220 */ /* 0x000fe20000410000 */
[----:B------:R-:W-:Y:S07]  /*1b50*/  @!P1 BRA `(.L_x_26) ;  /* 0x00000a1000009947 */ /* 0x000fee0003800000 */
[----:B-1----:R-:W-:-:S08]  /*1b60*/  MOV R6, RZ ;  /* 0x000000ff00067202 */ /* 0x002fd00000000f00 */
.L_x_38:
[----:B0-----:R-:W-:Y:S02]  /*1b70*/  IMAD.MOV.U32 R7, RZ, RZ, 0xc ;  /* 0x0000000cff077424 */ /* 0x001fe400078e00ff */
[----:B------:R-:W-:-:S04]  /*1b80*/  IMAD R4, R25, R6, R18 ;  /* 0x0000000619047224 */ /* 0x000fc800078e0212 */
[----:B------:R-:W-:-:S10]  /*1b90*/  IMAD.WIDE R4, R4, R7, c[0x0][0x178] ;  /* 0x00005e0004047625 */ /* 0x000fd400078e0207 */
[----:B------:R0:W5:Y:S04]  /*1ba0*/  LDG.E.SYS R10, [R4] ;  /* 0x00000000040a7381 */ /* 0x00016800001ee900 */
[----:B------:R0:W5:Y:S04]  /*1bb0*/  LDG.E.SYS R11, [R4+0x4] ;  /* 0x00000400040b7381 */ /* 0x00016800001ee900 */
[----:B------:R0:W5:Y:S01]  /*1bc0*/  LDG.E.SYS R12, [R4+0x8] ;  /* 0x00000800040c7381 */ /* 0x00016200001ee900 */
[C---:B------:R-:W-:Y:S01]  /*1bd0*/  ISETP.GE.AND P0, PT, R6.reuse, 0x1, PT ;  /* 0x000000010600780c */ /* 0x040fe20003f06270 */
[C---:B------:R-:W-:Y:S01]  /*1be0*/  IMAD R8, R6.reuse, R6, R6 ;  /* 0x0000000606087224 */ /* 0x040fe200078e0206 */
[----:B------:R-:W-:Y:S01]  /*1bf0*/  IADD3 R9, R6, 0x1, RZ ;  /* 0x0000000106097810 */ /* 0x000fe20007ffe0ff */
[----:B------:R-:W-:Y:S03]  /*1c00*/  BSSY B1, `(.L_x_27) ;  /* 0x0000087000017945 */ /* 0x000fe60003800000 */
[----:B------:R-:W-:-:S02]  /*1c10*/  LEA.HI R13, R8, R8, RZ, 0x1 ;  /* 0x00000008080d7211 */ /* 0x000fc400078f08ff */
[----:B------:R-:W-:Y:S01]  /*1c20*/  MOV R8, R6 ;  /* 0x0000000600087202 */ /* 0x000fe20000000f00 */
[----:B------:R-:W-:Y:S01]  /*1c30*/  IMAD.MOV.U32 R6, RZ, RZ, R9 ;  /* 0x000000ffff067224 */ /* 0x000fe200078e0009 */
[----:B------:R-:W-:Y:S02]  /*1c40*/  SHF.R.S32.HI R9, RZ, 0x1, R13 ;  /* 0x00000001ff097819 */ /* 0x000fe4000001140d */
[----:B------:R-:W-:Y:S06]  /*1c50*/  @!P0 BRA `(.L_x_28) ;  /* 0x000007e000008947 */ /* 0x000fec0003800000 */
[----:B0-----:R-:W-:Y:S01]  /*1c60*/  LOP3.LUT R13, R8, 0x3, RZ, 0xc0, !PT ;  /* 0x00000003080d7812 */ /* 0x001fe200078ec0ff */
[----:B------:R-:W-:Y:S01]  /*1c70*/  BSSY B2, `(.L_x_29) ;  /* 0x000003b000027945 */ /* 0x000fe20003800000 */
[----:B------:R-:W-:Y:S01]  /*1c80*/  MOV R30, RZ ;  /* 0x000000ff001e7202 */ /* 0x000fe20000000f00 */
[----:B------:R-:W-:Y:S01]  /*1c90*/  IMAD.MOV.U32 R20, RZ, RZ, RZ ;  /* 0x000000ffff147224 */ /* 0x000fe200078e00ff */
[----:B------:R-:W-:-:S12]  /*1ca0*/  ISETP.NE.AND P0, PT, R13, RZ, PT ;  /* 0x000000ff0d00720c */ /* 0x000fd80003f05270 */
[----:B------:R-:W-:Y:S05]  /*1cb0*/  @!P0 BRA `(.L_x_30) ;  /* 0x0000034000008947 */ /* 0x000fea0003800000 */
[----:B------:R-:W-:Y:S01]  /*1cc0*/  ISETP.NE.AND P0, PT, R13, 0x1, PT ;  /* 0x000000010d00780c */ /* 0x000fe20003f05270 */
[----:B------:R-:W-:Y:S01]  /*1cd0*/  BSSY B3, `(.L_x_31) ;  /* 0x0000020000037945 */ /* 0x000fe20003800000 */
[----:B------:R-:W-:-:S10]  /*1ce0*/  MOV R20, RZ ;  /* 0x000000ff00147202 */ /* 0x000fd40000000f00 */
[----:B------:R-:W-:Y:S05]  /*1cf0*/  @!P0 BRA `(.L_x_32) ;  /* 0x000001d000008947 */ /* 0x000fea0003800000 */
[----:B------:R-:W-:Y:S01]  /*1d00*/  ISETP.NE.AND P0, PT, R13, 0x2, PT ;  /* 0x000000020d00780c */ /* 0x000fe20003f05270 */
[----:B------:R-:W-:-:S11]  /*1d10*/  IMAD.MOV.U32 R20, RZ, RZ, RZ ;  /* 0x000000ffff147224 */ /* 0x000fd600078e00ff */
[----:B------:R-:W-:Y:S01]  /*1d20*/  @P0 MOV R20, 0x1 ;  /* 0x0000000100140802 */ /* 0x000fe20000000f00 */
[----:B------:R-:W-:Y:S01]  /*1d30*/  @P0 IMAD R14, R25, R9, R18 ;  /* 0x00000009190e0224 */ /* 0x000fe200078e0212 */
[----:B------:R-:W-:Y:S01]  /*1d40*/  @P0 MOV R15, 0x4 ;  /* 0x00000004000f0802 */ /* 0x000fe20000000f00 */
[----:B------:R-:W2:Y:S02]  /*1d50*/  @P0 LDG.E.SYS R28, [R2+0x4] ;  /* 0x00000400021c0381 */ /* 0x000ea400001ee900 */
[--C-:B------:R-:W-:Y:S02]  /*1d60*/  IMAD.MOV R16, RZ, RZ, -R20.reuse ;  /* 0x000000ffff107224 */ /* 0x100fe400078e0a14 */
[----:B------:R-:W-:Y:S01]  /*1d70*/  IMAD.IADD R13, R9, 0x1, R20 ;  /* 0x00000001090d7824 */ /* 0x000fe200078e0214 */
[----:B------:R-:W3:Y:S01]  /*1d80*/  @P0 LDG.E.SYS R29, [R2+0x8] ;  /* 0x00000800021d0381 */ /* 0x000ee200001ee900 */
[----:B------:R-:W-:Y:S01]  /*1d90*/  @P0 IMAD.WIDE R14, R14, R15, c[0x0][0x170] ;  /* 0x00005c000e0e0625 */ /* 0x000fe200078e020f */
[C---:B------:R-:W-:Y:S01]  /*1da0*/  LOP3.LUT R17, R25.reuse, R16, RZ, 0xc0, !PT ;  /* 0x0000001019117212 */ /* 0x040fe200078ec0ff */
[----:B------:R-:W-:Y:S01]  /*1db0*/  IMAD R13, R25, R13, R18 ;  /* 0x0000000d190d7224 */ /* 0x000fe200078e0212 */
[----:B------:R-:W-:-:S03]  /*1dc0*/  MOV R16, 0x4 ;  /* 0x0000000400107802 */ /* 0x000fc60000000f00 */
[----:B------:R-:W-:Y:S02]  /*1dd0*/  IMAD.IADD R26, R18, 0x1, R17 ;  /* 0x00000001121a7824 */ /* 0x000fe400078e0211 */
[----:B------:R-:W-:Y:S02]  /*1de0*/  IMAD.WIDE R16, R13, R16, c[0x0][0x170] ;  /* 0x00005c000d107625 */ /* 0x000fe400078e0210 */
[----:B------:R-:W-:Y:S01]  /*1df0*/  IMAD.WIDE R26, R26, R7, c[0x0][0x178] ;  /* 0x00005e001a1a7625 */ /* 0x000fe200078e0207 */
[----:B------:R-:W2:Y:S04]  /*1e00*/  @P0 LDG.E.SYS R14, [R14] ;  /* 0x000000000e0e0381 */ /* 0x000ea800001ee900 */
[----:B------:R-:W4:Y:S04]  /*1e10*/  @P0 LDG.E.SYS R13, [R2] ;  /* 0x00000000020d0381 */ /* 0x000f2800001ee900 */
[----:B------:R-:W4:Y:S04]  /*1e20*/  LDG.E.SYS R16, [R16] ;  /* 0x0000000010107381 */ /* 0x000f2800001ee900 */
[----:B------:R-:W4:Y:S04]  /*1e30*/  LDG.E.SYS R31, [R26] ;  /* 0x000000001a1f7381 */ /* 0x000f2800001ee900 */
[----:B------:R-:W4:Y:S04]  /*1e40*/  LDG.E.SYS R30, [R26+0x4] ;  /* 0x000004001a1e7381 */ /* 0x000f2800001ee900 */
[----:B------:R-:W4:Y:S01]  /*1e50*/  LDG.E.SYS R33, [R26+0x8] ;  /* 0x000008001a217381 */ /* 0x000f2200001ee900 */
[----:B------:R-:W-:Y:S01]  /*1e60*/  IADD3 R20, R20, 0x1, RZ ;  /* 0x0000000114147810 */ /* 0x000fe20007ffe0ff */
[----:B--2--5:R-:W-:-:S02]  /*1e70*/  @P0 FFMA.FTZ R11, -R14, R28, R11 ;  /* 0x0000001c0e0b0223 */ /* 0x024fc4000001010b */
[----:B---3--:R-:W-:Y:S02]  /*1e80*/  @P0 FFMA.FTZ R12, -R14, R29, R12 ;  /* 0x0000001d0e0c0223 */ /* 0x008fe4000001010c */
[----:B----4-:R-:W-:-:S04]  /*1e90*/  @P0 FFMA.FTZ R10, R13, -R14, R10 ;  /* 0x8000000e0d0a0223 */ /* 0x010fc8000001000a */
[----:B------:R-:W-:Y:S02]  /*1ea0*/  FFMA.FTZ R10, R31, -R16, R10 ;  /* 0x800000101f0a7223 */ /* 0x000fe4000001000a */
[C---:B------:R-:W-:Y:S02]  /*1eb0*/  FFMA.FTZ R11, -R16.reuse, R30, R11 ;  /* 0x0000001e100b7223 */ /* 0x040fe4000001010b */
[----:B------:R-:W-:-:S08]  /*1ec0*/  FFMA.FTZ R12, -R16, R33, R12 ;  /* 0x00000021100c7223 */ /* 0x000fd0000001010c */
.L_x_32:
[----:B------:R-:W-:Y:S05]  /*1ed0*/  BSYNC B3 ;  /* 0x0000000000037941 */ /* 0x000fea0003800000 */
.L_x_31:
[-C--:B------:R-:W-:Y:S01]  /*1ee0*/  IADD3 R13, R9, R20.reuse, RZ ;  /* 0x00000014090d7210 */ /* 0x080fe20007ffe0ff */
[----:B------:R-:W-:Y:S01]  /*1ef0*/  IMAD R16, R25, R20, R18 ;  /* 0x0000001419107224 */ /* 0x000fe200078e0212 */
[----:B------:R-:W-:-:S03]  /*1f00*/  MOV R14, 0x4 ;  /* 0x00000004000e7802 */ /* 0x000fc60000000f00 */
[----:B------:R-:W-:Y:S02]  /*1f10*/  IMAD R13, R25, R13, R18 ;  /* 0x0000000d190d7224 */ /* 0x000fe400078e0212 */
[----:B------:R-:W-:Y:S02]  /*1f20*/  IMAD.WIDE R16, R16, R7, c[0x0][0x178] ;  /* 0x00005e0010107625 */ /* 0x000fe400078e0207 */
[----:B------:R-:W-:-:S08]  /*1f30*/  IMAD.WIDE R14, R13, R14, c[0x0][0x170] ;  /* 0x00005c000d0e7625 */ /* 0x000fd000078e020e */
[----:B------:R-:W2:Y:S04]  /*1f40*/  LDG.E.SYS R26, [R16+0x4] ;  /* 0x00000400101a7381 */ /* 0x000ea800001ee900 */
[----:B------:R-:W2:Y:S04]  /*1f50*/  LDG.E.SYS R14, [R14] ;  /* 0x000000000e0e7381 */ /* 0x000ea800001ee900 */
[----:B------:R-:W3:Y:S04]  /*1f60*/  LDG.E.SYS R27, [R16+0x8] ;  /* 0x00000800101b7381 */ /* 0x000ee800001ee900 */
[----:B------:R-:W4:Y:S01]  /*1f70*/  LDG.E.SYS R13, [R16] ;  /* 0x00000000100d7381 */ /* 0x000f2200001ee900 */
[----:B------:R-:W-:Y:S01]  /*1f80*/  IADD3 R20, R20, 0x1, RZ ;  /* 0x0000000114147810 */ /* 0x000fe20007ffe0ff */
[----:B--2--5:R-:W-:-:S02]  /*1f90*/  FFMA.FTZ R11, -R14, R26, R11 ;  /* 0x0000001a0e0b7223 */ /* 0x024fc4000001010b */
[----:B---3--:R-:W-:Y:S02]  /*1fa0*/  FFMA.FTZ R12, -R14, R27, R12 ;  /* 0x0000001b0e0c7223 */ /* 0x008fe4000001010c */
[----:B----4-:R-:W-:Y:S01]  /*1fb0*/  FFMA.FTZ R10, R13, -R14, R10 ;  /* 0x8000000e0d0a7223 */ /* 0x010fe2000001000a */
[----:B------:R-:W-:Y:S02]  /*1fc0*/  MOV R32, R11 ;  /* 0x0000000b00207202 */ /* 0x000fe40000000f00 */
[----:B------:R-:W-:Y:S01]  /*1fd0*/  MOV R30, R12 ;  /* 0x0000000c001e7202 */ /* 0x000fe20000000f00 */
[----:B------:R-:W-:Y:S01]  /*1fe0*/  IMAD.MOV.U32 R36, RZ, RZ, R10 ;  /* 0x000000ffff247224 */ /* 0x000fe200078e000a */
[----:B------:R-:W-:Y:S07]  /*1ff0*/  BRA `(.L_x_33) ;  /* 0x0000002000007947 */ /* 0x000fee0003800000 */
.L_x_30:
[----:B------:R-:W-:Y:S01]  /*2000*/  IMAD.MOV.U32 R32, RZ, RZ, RZ ;  /* 0x000000ffff207224 */ /* 0x000fe200078e00ff */
[----:B------:R-:W-:-:S08]  /*2010*/  MOV R36, RZ ;  /* 0x000000ff00247202 */ /* 0x000fd00000000f00 */
.L_x_33:
[----:B------:R-:W-:Y:S05]  /*2020*/  BSYNC B2 ;  /* 0x0000000000027941 */ /* 0x000fea0003800000 */
.L_x_29:
[----:B------:R-:W-:Y:S01]  /*2030*/  ISETP.GE.U32.AND P0, PT, R8, 0x4, PT ;  /* 0x000000040800780c */ /* 0x000fe20003f06070 */
[----:B------:R-:W-:Y:S11]  /*2040*/  BSSY B2, `(.L_x_34) ;  /* 0x000003e000027945 */ /* 0x000ff60003800000 */
[----:B------:R-:W-:Y:S05]  /*2050*/  @!P0 BRA `(.L_x_35) ;  /* 0x000003c000008947 */ /* 0x000fea0003800000 */
[----:B-----5:R-:W-:Y:S01]  /*2060*/  MOV R30, R12 ;  /* 0x0000000c001e7202 */ /* 0x020fe20000000f00 */
[----:B------:R-:W-:Y:S01]  /*2070*/  IMAD R33, R25, 0xc, RZ ;  /* 0x0000000c19217824 */ /* 0x000fe200078e02ff */
[-C--:B------:R-:W-:Y:S01]  /*2080*/  IADD3 R12, R9, R20.reuse, RZ ;  /* 0x00000014090c7210 */ /* 0x080fe20007ffe0ff */
[----:B------:R-:W-:Y:S01]  /*2090*/  IMAD.MOV.U32 R32, RZ, RZ, R11 ;  /* 0x000000ffff207224 */ /* 0x000fe200078e000b */
[C---:B------:R-:W-:Y:S01]  /*20a0*/  SHF.L.U32 R31, R25.reuse, 0x2, RZ ;  /* 0x00000002191f7819 */ /* 0x040fe200000006ff */
[----:B------:R-:W-:Y:S01]  /*20b0*/  IMAD.MOV.U32 R36, RZ, RZ, R10 ;  /* 0x000000ffff247224 */ /* 0x000fe200078e000a */
[----:B------:R-:W-:Y:S01]  /*20c0*/  SHF.R.S32.HI R37, RZ, 0x1f, R33 ;  /* 0x0000001fff257819 */ /* 0x000fe20000011421 */
[C---:B------:R-:W-:Y:S01]  /*20d0*/  IMAD R34, R25.reuse, R20, RZ ;  /* 0x0000001419227224 */ /* 0x040fe200078e02ff */
[----:B------:R-:W-:Y:S01]  /*20e0*/  SHF.R.S32.HI R39, RZ, 0x1f, R31 ;  /* 0x0000001fff277819 */ /* 0x000fe2000001141f */
[----:B------:R-:W-:-:S08]  /*20f0*/  IMAD R35, R25, R12, RZ ;  /* 0x0000000c19237224 */ /* 0x000fd000078e02ff */
.L_x_36:
[C---:B------:R-:W-:Y:S01]  /*2100*/  IADD3 R28, R18.reuse, R35, RZ ;  /* 0x00000023121c7210 */ /* 0x040fe20007ffe0ff */
[----:B------:R-:W-:Y:S01]  /*2110*/  IMAD.IADD R26, R18, 0x1, R34 ;  /* 0x00000001121a7824 */ /* 0x000fe200078e0222 */
[----:B------:R-:W-:-:S03]  /*2120*/  MOV R29, 0x4 ;  /* 0x00000004001d7802 */ /* 0x000fc60000000f00 */
[----:B------:R-:W-:Y:S02]  /*2130*/  IMAD.WIDE R26, R26, R7, c[0x0][0x178] ;  /* 0x00005e001a1a7625 */ /* 0x000fe400078e0207 */
[----:B------:R-:W-:-:S05]  /*2140*/  IMAD.WIDE R28, R28, R29, c[0x0][0x170] ;  /* 0x00005c001c1c7625 */ /* 0x000fca00078e021d */
[----:B------:R-:W-:Y:S02]  /*2150*/  IADD3 R14, P2, R26, R33, RZ ;  /* 0x000000211a0e7210 */ /* 0x000fe40007f5e0ff */
[----:B------:R-:W-:Y:S01]  /*2160*/  IADD3 R12, P0, R31, R28, RZ ;  /* 0x0000001c1f0c7210 */ /* 0x000fe20007f1e0ff */
[----:B------:R0:W2:Y:S01]  /*2170*/  LDG.E.SYS R41, [R26] ;  /* 0x000000001a297381 */ /* 0x0000a200001ee900 */
[----:B------:R-:W-:Y:S02]  /*2180*/  IADD3.X R15, R27, R37, RZ, P2, !PT ;  /* 0x000000251b0f7210 */ /* 0x000fe400017fe4ff */
[----:B------:R-:W-:Y:S01]  /*2190*/  IADD3.X R13, R29, R39, RZ, P0, !PT ;  /* 0x000000271d0d7210 */ /* 0x000fe200007fe4ff */
[----:B------:R0:W3:Y:S01]  /*21a0*/  LDG.E.SYS R38, [R26+0x4] ;  /* 0x000004001a267381 */ /* 0x0000e200001ee900 */
[----:B------:R-:W-:Y:S02]  /*21b0*/  IADD3 R10, P0, R31, R12, RZ ;  /* 0x0000000c1f0a7210 */ /* 0x000fe40007f1e0ff */
[----:B------:R-:W-:Y:S01]  /*21c0*/  IADD3 R16, P2, R33, R14, RZ ;  /* 0x0000000e21107210 */ /* 0x000fe20007f5e0ff */
[----:B------:R0:W4:Y:S02]  /*21d0*/  LDG.E.SYS R40, [R26+0x8] ;  /* 0x000008001a287381 */ /* 0x00012400001ee900 */
[----:B------:R-:W-:Y:S01]  /*21e0*/  IMAD.X R11, R39, 0x1, R13, P0 ;  /* 0x00000001270b7824 */ /* 0x000fe200000e060d */
[----:B------:R-:W-:Y:S01]  /*21f0*/  IADD3.X R17, R37, R15, RZ, P2, !PT ;  /* 0x0000000f25117210 */ /* 0x000fe200017fe4ff */
[----:B------:R1:W2:Y:S04]  /*2200*/  LDG.E.SYS R43, [R28] ;  /* 0x000000001c2b7381 */ /* 0x0002a800001ee900 */
[----:B------:R5:W4:Y:S01]  /*2210*/  LDG.E.SYS R45, [R12] ;  /* 0x000000000c2d7381 */ /* 0x000b2200001ee900 */
[----:B0-----:R-:W-:-:S03]  /*2220*/  IADD3 R26, P2, R33, R16, RZ ;  /* 0x00000010211a7210 */ /* 0x001fc60007f5e0ff */
[----:B------:R0:W4:Y:S01]  /*2230*/  LDG.E.SYS R42, [R14] ;  /* 0x000000000e2a7381 */ /* 0x00012200001ee900 */
[----:B-1----:R-:W-:Y:S01]  /*2240*/  IADD3 R28, P0, R31, R10, RZ ;  /* 0x0000000a1f1c7210 */ /* 0x002fe20007f1e0ff */
[----:B------:R-:W-:Y:S02]  /*2250*/  IMAD.X R27, R37, 0x1, R17, P2 ;  /* 0x00000001251b7824 */ /* 0x000fe400010e0611 */
[----:B------:R0:W4:Y:S01]  /*2260*/  LDG.E.SYS R44, [R14+0x4] ;  /* 0x000004000e2c7381 */ /* 0x00012200001ee900 */
[----:B------:R-:W-:-:S03]  /*2270*/  IADD3.X R29, R39, R11, RZ, P0, !PT ;  /* 0x0000000b271d7210 */ /* 0x000fc600007fe4ff */
[----:B------:R0:W4:Y:S04]  /*2280*/  LDG.E.SYS R46, [R14+0x8] ;  /* 0x000008000e2e7381 */ /* 0x00012800001ee900 */
[----:B------:R-:W4:Y:S04]  /*2290*/  LDG.E.SYS R47, [R10] ;  /* 0x000000000a2f7381 */ /* 0x000f2800001ee900 */
[----:B-----5:R-:W5:Y:S04]  /*22a0*/  LDG.E.SYS R12, [R16] ;  /* 0x00000000100c7381 */ /* 0x020f6800001ee900 */
[----:B------:R-:W5:Y:S04]  /*22b0*/  LDG.E.SYS R13, [R16+0x4] ;  /* 0x00000400100d7381 */ /* 0x000f6800001ee900 */
[----:B------:R-:W5:Y:S04]  /*22c0*/  LDG.E.SYS R48, [R16+0x8] ;  /* 0x0000080010307381 */ /* 0x000f6800001ee900 */
[----:B------:R-:W5:Y:S04]  /*22d0*/  LDG.E.SYS R28, [R28] ;  /* 0x000000001c1c7381 */ /* 0x000f6800001ee900 */
[----:B0-----:R-:W5:Y:S04]  /*22e0*/  LDG.E.SYS R15, [R26] ;  /* 0x000000001a0f7381 */ /* 0x001f6800001ee900 */
[----:B------:R-:W5:Y:S04]  /*22f0*/  LDG.E.SYS R14, [R26+0x4] ;  /* 0x000004001a0e7381 */ /* 0x000f6800001ee900 */
[----:B------:R-:W5:Y:S01]  /*2300*/  LDG.E.SYS R49, [R26+0x8] ;  /* 0x000008001a317381 */ /* 0x000f6200001ee900 */
[----:B------:R-:W-:-:S04]  /*2310*/  IADD3 R20, R20, 0x4, RZ ;  /* 0x0000000414147810 */ /* 0x000fc80007ffe0ff */
[----:B------:R-:W-:Y:S02]  /*2320*/  ISETP.GE.AND P0, PT, R20, R8, PT ;  /* 0x000000081400720c */ /* 0x000fe40003f06270 */
[C---:B------:R-:W-:Y:S02]  /*2330*/  IADD3 R35, R31.reuse, R35, RZ ;  /* 0x000000231f237210 */ /* 0x040fe40007ffe0ff */
[----:B------:R-:W-:Y:S01]  /*2340*/  IADD3 R34, R31, R34, RZ ;  /* 0x000000221f227210 */ /* 0x000fe20007ffe0ff */
[----:B--2---:R-:W-:Y:S02]  /*2350*/  FFMA.FTZ R41, R41, -R43, R36 ;  /* 0x8000002b29297223 */ /* 0x004fe40000010024 */
[C---:B---3--:R-:W-:Y:S02]  /*2360*/  FFMA.FTZ R38, -R43.reuse, R38, R32 ;  /* 0x000000262b267223 */ /* 0x048fe40000010120 */
[----:B----4-:R-:W-:Y:S02]  /*2370*/  FFMA.FTZ R40, -R43, R40, R30 ;  /* 0x000000282b287223 */ /* 0x010fe4000001011e */
[----:B------:R-:W-:-:S02]  /*2380*/  FFMA.FTZ R41, R42, -R45, R41 ;  /* 0x8000002d2a297223 */ /* 0x000fc40000010029 */
[C---:B------:R-:W-:Y:S02]  /*2390*/  FFMA.FTZ R38, -R45.reuse, R44, R38 ;  /* 0x0000002c2d267223 */ /* 0x040fe40000010126 */
[----:B------:R-:W-:Y:S02]  /*23a0*/  FFMA.FTZ R40, -R45, R46, R40 ;  /* 0x0000002e2d287223 */ /* 0x000fe40000010128 */
[----:B-----5:R-:W-:Y:S02]  /*23b0*/  FFMA.FTZ R12, R12, -R47, R41 ;  /* 0x8000002f0c0c7223 */ /* 0x020fe40000010029 */
[C---:B------:R-:W-:Y:S02]  /*23c0*/  FFMA.FTZ R13, -R47.reuse, R13, R38 ;  /* 0x0000000d2f0d7223 */ /* 0x040fe40000010126 */
[----:B------:R-:W-:Y:S02]  /*23d0*/  FFMA.FTZ R40, -R47, R48, R40 ;  /* 0x000000302f287223 */ /* 0x000fe40000010128 */
[----:B------:R-:W-:-:S02]  /*23e0*/  FFMA.FTZ R36, R15, -R28, R12 ;  /* 0x8000001c0f247223 */ /* 0x000fc4000001000c */
[C---:B------:R-:W-:Y:S02]  /*23f0*/  FFMA.FTZ R32, -R28.reuse, R14, R13 ;  /* 0x0000000e1c207223 */ /* 0x040fe4000001010d */
[----:B------:R-:W-:Y:S01]  /*2400*/  FFMA.FTZ R30, -R28, R49, R40 ;  /* 0x000000311c1e7223 */ /* 0x000fe20000010128 */
[----:B------:R-:W-:Y:S07]  /*2410*/  @!P0 BRA `(.L_x_36) ;  /* 0xfffffce000008947 */ /* 0x000fee000383ffff */
.L_x_35:
[----:B------:R-:W-:Y:S05]  /*2420*/  BSYNC B2 ;  /* 0x0000000000027941 */ /* 0x000fea0003800000 */
.L_x_34:
[----:B------:R-:W-:Y:S05]  /*2430*/  BRA `(.L_x_37) ;  /* 0x0000003000007947 */ /* 0x000fea0003800000 */
.L_x_28:
[----:B0----5:R-:W-:Y:S01]  /*2440*/  IMAD.MOV.U32 R30, RZ, RZ, R12 ;  /* 0x000000ffff1e7224 */ /* 0x021fe200078e000c */
[----:B------:R-:W-:Y:S02]  /*2450*/  MOV R32, R11 ;  /* 0x0000000b00207202 */ /* 0x000fe40000000f00 */
[----:B------:R-:W-:-:S08]  /*2460*/  MOV R36, R10 ;  /* 0x0000000a00247202 */ /* 0x000fd00000000f00 */
.L_x_37:
[----:B------:R-:W-:Y:S05]  /*2470*/  BSYNC B1 ;  /* 0x0000000000017941 */ /* 0x000fea0003800000 */
.L_x_27:
[----:B------:R-:W-:Y:S01]  /*2480*/  IMAD.IADD R9, R9, 0x1, R8 ;  /* 0x0000000109097824 */ /* 0x000fe200078e0208 */
[----:B------:R-:W-:-:S03]  /*2490*/  MOV R8, 0x4 ;  /* 0x0000000400087802 */ /* 0x000fc60000000f00 */
[----:B------:R-:W-:-:S04]  /*24a0*/  IMAD R9, R25, R9, R18 ;  /* 0x0000000919097224 */ /* 0x000fc800078e0212 */
[----:B------:R-:W-:-:S10]  /*24b0*/  IMAD.WIDE R8, R9, R8, c[0x0][0x170] ;  /* 0x00005c0009087625 */ /* 0x000fd400078e0208 */
[----:B------:R-:W2:Y:S01]  /*24c0*/  LDG.E.SYS R8, [R8] ;  /* 0x0000000008087381 */ /* 0x000ea200001ee900 */
[----:B------:R-:W-:-:S04]  /*24d0*/  IADD3 R15, R21, 0x1, RZ ;  /* 0x00000001150f7810 */ /* 0x000fc80007ffe0ff */
[----:B------:R-:W-:Y:S01]  /*24e0*/  ISETP.GE.AND P0, PT, R6, R15, PT ;  /* 0x0000000f0600720c */ /* 0x000fe20003f06270 */
[----:B--2---:R-:W0:Y:S02]  /*24f0*/  MUFU.RCP R7, R8 ;  /* 0x0000000800077308 */ /* 0x004e240000001000 */
[C---:B0----5:R-:W-:Y:S02]  /*2500*/  FMUL.FTZ R11, R7.reuse, R36 ;  /* 0x00000024070b7220 */ /* 0x061fe40000410000 */
[C---:B------:R-:W-:Y:S02]  /*2510*/  FMUL.FTZ R13, R7.reuse, R32 ;  /* 0x00000020070d7220 */ /* 0x040fe40000410000 */
[----:B------:R-:W-:-:S04]  /*2520*/  FMUL.FTZ R7, R7, R30 ;  /* 0x0000001e07077220 */ /* 0x000fc80000410000 */
[----:B------:R0:W-:Y:S04]  /*2530*/  STG.E.SYS [R4], R11 ;  /* 0x0000000b04007386 */ /* 0x0001e8000010e900 */
[----:B------:R0:W-:Y:S04]  /*2540*/  STG.E.SYS [R4+0x4], R13 ;  /* 0x0000040d04007386 */ /* 0x0001e8000010e900 */
[----:B------:R0:W-:Y:S01]  /*2550*/  STG.E.SYS [R4+0x8], R7 ;  /* 0x0000080704007386 */ /* 0x0001e2000010e900 */
[----:B------:R-:W-:Y:S05]  /*2560*/  @!P0 BRA `(.L_x_38) ;  /* 0xfffff60000008947 */ /* 0x000fea000383ffff */
.L_x_26:
[----:B------:R-:W-:Y:S05]  /*2570*/  BSYNC B0 ;  /* 0x0000000000007941 */ /* 0x000fea0003800000 */
.L_x_25:
[----:B------:R-:W-:Y:S01]  /*2580*/  BSSY B0, `(.L_x_39) ;  /* 0x00000b4000007945 */ /* 0x000fe20003800000 */
[----:B------:R-:W-:Y:S05]  /*2590*/  @!P1 BRA `(.L_x_40) ;  /* 0x00000b2000009947 */ /* 0x000fea0003800000 */
[----:B-1----:R-:W-:Y:S01]  /*25a0*/  IMAD R9, R25, 0xc, RZ ;  /* 0x0000000c19097824 */ /* 0x002fe200078e02ff */
[----:B------:R-:W-:Y:S01]  /*25b0*/  MOV R8, RZ ;  /* 0x000000ff00087202 */ /* 0x000fe20000000f00 */
[----:B------:R-:W-:-:S08]  /*25c0*/  IMAD.MOV.U32 R10, RZ, RZ, R21 ;  /* 0x000000ffff0a7224 */ /* 0x000fd000078e0015 */
.L_x_52:
[----:B0-----:R-:W-:Y:S01]  /*25d0*/  MOV R11, 0xc ;  /* 0x0000000c000b7802 */ /* 0x001fe20000000f00 */
[----:B------:R-:W-:-:S04]  /*25e0*/  IMAD R4, R25, R10, R18 ;  /* 0x0000000a19047224 */ /* 0x000fc800078e0212 */
[----:B------:R-:W-:-:S10]  /*25f0*/  IMAD.WIDE R4, R4, R11, c[0x0][0x178] ;  /* 0x00005e0004047625 */ /* 0x000fd400078e020b */
[----:B------:R0:W5:Y:S04]  /*2600*/  LDG.E.SYS R13, [R4] ;  /* 0x00000000040d7381 */ /* 0x00016800001ee900 */
[----:B------:R0:W5:Y:S04]  /*2610*/  LDG.E.SYS R6, [R4+0x4] ;  /* 0x0000040004067381 */ /* 0x00016800001ee900 */
[----:B------:R0:W5:Y:S01]  /*2620*/  LDG.E.SYS R7, [R4+0x8] ;  /* 0x0000080004077381 */ /* 0x00016200001ee900 */
[----:B------:R-:W-:Y:S01]  /*2630*/  IADD3 R27, R10, 0x1, RZ ;  /* 0x000000010a1b7810 */ /* 0x000fe20007ffe0ff */
[----:B------:R-:W-:Y:S01]  /*2640*/  BSSY B1, `(.L_x_41) ;  /* 0x0000095000017945 */ /* 0x000fe20003800000 */
[----:B------:R-:W-:-:S04]  /*2650*/  IADD3 R12, R21, 0x1, RZ ;  /* 0x00000001150c7810 */ /* 0x000fc80007ffe0ff */
[----:B------:R-:W-:-:S12]  /*2660*/  ISETP.GE.AND P0, PT, R27, R12, PT ;  /* 0x0000000c1b00720c */ /* 0x000fd80003f06270 */
[----:B------:R-:W-:Y:S05]  /*2670*/  @P0 BRA `(.L_x_42) ;  /* 0x000008e000000947 */ /* 0x000fea0003800000 */
[----:B0-----:R-:W-:Y:S01]  /*2680*/  LOP3.LUT R14, R8, 0x3, RZ, 0xc0, !PT ;  /* 0x00000003080e7812 */ /* 0x001fe200078ec0ff */
[----:B------:R-:W-:Y:S01]  /*2690*/  BSSY B2, `(.L_x_43) ;  /* 0x0000042000027945 */ /* 0x000fe20003800000 */
[----:B------:R-:W-:Y:S02]  /*26a0*/  MOV R20, RZ ;  /* 0x000000ff00147202 */ /* 0x000fe40000000f00 */
[----:B------:R-:W-:-:S12]  /*26b0*/  ISETP.NE.AND P0, PT, R14, RZ, PT ;  /* 0x000000ff0e00720c */ /* 0x000fd80003f05270 */
[----:B------:R-:W-:Y:S05]  /*26c0*/  @!P0 BRA `(.L_x_44) ;  /* 0x000003b000008947 */ /* 0x000fea0003800000 */
[----:B------:R-:W-:Y:S01]  /*26d0*/  ISETP.NE.AND P0, PT, R14, 0x1, PT ;  /* 0x000000010e00780c */ /* 0x000fe20003f05270 */
[----:B------:R-:W-:Y:S01]  /*26e0*/  BSSY B3, `(.L_x_45) ;  /* 0x0000025000037945 */ /* 0x000fe20003800000 */
[----:B------:R-:W-:-:S10]  /*26f0*/  IMAD.MOV.U32 R32, RZ, RZ, R27 ;  /* 0x000000ffff207224 */ /* 0x000fd400078e001b */
[----:B------:R-:W-:Y:S05]  /*2700*/  @!P0 BRA `(.L_x_46) ;  /* 0x0000022000008947 */ /* 0x000fea0003800000 */
[----:B------:R-:W-:Y:S01]  /*2710*/  ISETP.NE.AND P0, PT, R14, 0x2, PT ;  /* 0x000000020e00780c */ /* 0x000fe20003f05270 */
[----:B------:R-:W-:Y:S01]  /*2720*/  IMAD.MOV.U32 R29, RZ, RZ, 0x4 ;  /* 0x00000004ff1d7424 */ /* 0x000fe200078e00ff */
[----:B------:R-:W-:-:S10]  /*2730*/  MOV R32, R27 ;  /* 0x0000001b00207202 */ /* 0x000fd40000000f00 */
[----:B------:R-:W-:-:S05]  /*2740*/  @P0 IADD3 R32, R10, 0x2, RZ ;  /* 0x000000020a200810 */ /* 0x000fca0007ffe0ff */
[CC--:B------:R-:W-:Y:S02]  /*2750*/  @P0 IMAD R14, R32.reuse, R27.reuse, RZ ;  /* 0x0000001b200e0224 */ /* 0x0c0fe400078e02ff */
[-C--:B------:R-:W-:Y:S02]  /*2760*/  IMAD R16, R32, R32.reuse, R32 ;  /* 0x0000002020107224 */ /* 0x080fe400078e0220 */
[C-C-:B------:R-:W-:Y:S01]  /*2770*/  IMAD R28, R25.reuse, R32, R18.reuse ;  /* 0x00000020191c7224 */ /* 0x140fe200078e0212 */
[----:B------:R-:W-:Y:S01]  /*2780*/  @P0 LEA.HI R15, R14, R14, RZ, 0x1 ;  /* 0x0000000e0e0f0211 */ /* 0x000fe200078f08ff */
[----:B------:R-:W-:Y:S01]  /*2790*/  @P0 IMAD R14, R25, R27, R18 ;  /* 0x0000001b190e0224 */ /* 0x000fe200078e0212 */
[----:B------:R-:W-:Y:S02]  /*27a0*/  LEA.HI R17, R16, R16, RZ, 0x1 ;  /* 0x0000001010117211 */ /* 0x000fe400078f08ff */
[-C--:B------:R-:W-:Y:S02]  /*27b0*/  @P0 LEA.HI.SX32 R15, R15, R10.reuse, 0x1f ;  /* 0x0000000a0f0f0211 */ /* 0x080fe400078ffaff */
[----:B------:R-:W-:-:S02]  /*27c0*/  LEA.HI.SX32 R17, R17, R10, 0x1f ;  /* 0x0000000a11117211 */ /* 0x000fc400078ffaff */
[----:B------:R-:W-:Y:S01]  /*27d0*/  @P0 MOV R27, 0x4 ;  /* 0x00000004001b0802 */ /* 0x000fe20000000f00 */
[C-C-:B------:R-:W-:Y:S02]  /*27e0*/  @P0 IMAD R16, R25.reuse, R15, R18.reuse ;  /* 0x0000000f19100224 */ /* 0x140fe400078e0212 */
[----:B------:R-:W-:Y:S02]  /*27f0*/  IMAD R26, R25, R17, R18 ;  /* 0x00000011191a7224 */ /* 0x000fe400078e0212 */
[----:B------:R-:W-:Y:S02]  /*2800*/  @P0 IMAD.WIDE R14, R14, R11, c[0x0][0x178] ;  /* 0x00005e000e0e0625 */ /* 0x000fe400078e020b */
[----:B------:R-:W-:Y:S02]  /*2810*/  @P0 IMAD.WIDE R16, R16, R27, c[0x0][0x170] ;  /* 0x00005c0010100625 */ /* 0x000fe400078e021b */
[----:B------:R-:W-:Y:S02]  /*2820*/  IMAD.WIDE R26, R26, R29, c[0x0][0x170] ;  /* 0x00005c001a1a7625 */ /* 0x000fe400078e021d */
[----:B------:R-:W-:-:S04]  /*2830*/  IMAD.WIDE R28, R28, R11, c[0x0][0x178] ;  /* 0x00005e001c1c7625 */ /* 0x000fc800078e020b */
[----:B------:R-:W2:Y:S04]  /*2840*/  @P0 LDG.E.SYS R20, [R14] ;  /* 0x000000000e140381 */ /* 0x000ea800001ee900 */
[----:B------:R-:W2:Y:S04]  /*2850*/  @P0 LDG.E.SYS R16, [R16] ;  /* 0x0000000010100381 */ /* 0x000ea800001ee900 */
[----:B------:R-:W3:Y:S04]  /*2860*/  @P0 LDG.E.SYS R31, [R14+0x4] ;  /* 0x000004000e1f0381 */ /* 0x000ee800001ee900 */
[----:B------:R-:W4:Y:S04]  /*2870*/  @P0 LDG.E.SYS R30, [R14+0x8] ;  /* 0x000008000e1e0381 */ /* 0x000f2800001ee900 */
[----:B------:R-:W4:Y:S04]  /*2880*/  LDG.E.SYS R26, [R26] ;  /* 0x000000001a1a7381 */ /* 0x000f2800001ee900 */
[----:B------:R-:W4:Y:S04]  /*2890*/  LDG.E.SYS R34, [R28] ;  /* 0x000000001c227381 */ /* 0x000f2800001ee900 */
[----:B------:R-:W4:Y:S04]  /*28a0*/  LDG.E.SYS R33, [R28+0x4] ;  /* 0x000004001c217381 */ /* 0x000f2800001ee900 */
[----:B------:R-:W4:Y:S01]  /*28b0*/  LDG.E.SYS R35, [R28+0x8] ;  /* 0x000008001c237381 */ /* 0x000f2200001ee900 */
[----:B------:R-:W-:Y:S01]  /*28c0*/  IADD3 R32, R32, 0x1, RZ ;  /* 0x0000000120207810 */ /* 0x000fe20007ffe0ff */
[----:B--2--5:R-:W-:-:S02]  /*28d0*/  @P0 FFMA.FTZ R13, R20, -R16, R13 ;  /* 0x80000010140d0223 */ /* 0x024fc4000001000d */
[C---:B---3--:R-:W-:Y:S02]  /*28e0*/  @P0 FFMA.FTZ R6, -R16.reuse, R31, R6 ;  /* 0x0000001f10060223 */ /* 0x048fe40000010106 */
[----:B----4-:R-:W-:Y:S02]  /*28f0*/  @P0 FFMA.FTZ R7, -R16, R30, R7 ;  /* 0x0000001e10070223 */ /* 0x010fe40000010107 */
[----:B------:R-:W-:Y:S02]  /*2900*/  FFMA.FTZ R13, R34, -R26, R13 ;  /* 0x8000001a220d7223 */ /* 0x000fe4000001000d */
[C---:B------:R-:W-:Y:S02]  /*2910*/  FFMA.FTZ R6, -R26.reuse, R33, R6 ;  /* 0x000000211a067223 */ /* 0x040fe40000010106 */
[----:B------:R-:W-:-:S08]  /*2920*/  FFMA.FTZ R7, -R26, R35, R7 ;  /* 0x000000231a077223 */ /* 0x000fd00000010107 */
.L_x_46:
[----:B------:R-:W-:Y:S05]  /*2930*/  BSYNC B3 ;  /* 0x0000000000037941 */ /* 0x000fea0003800000 */
.L_x_45:
[-C--:B------:R-:W-:Y:S02]  /*2940*/  IMAD R14, R32, R32.reuse, R32 ;  /* 0x00000020200e7224 */ /* 0x080fe400078e0220 */
[----:B------:R-:W-:-:S03]  /*2950*/  IMAD R16, R25, R32, R18 ;  /* 0x0000002019107224 */ /* 0x000fc600078e0212 */
[----:B------:R-:W-:Y:S01]  /*2960*/  LEA.HI R15, R14, R14, RZ, 0x1 ;  /* 0x0000000e0e0f7211 */ /* 0x000fe200078f08ff */
[----:B------:R-:W-:Y:S01]  /*2970*/  IMAD.WIDE R16, R16, R11, c[0x0][0x178] ;  /* 0x00005e0010107625 */ /* 0x000fe200078e020b */
[----:B------:R-:W-:Y:S02]  /*2980*/  MOV R14, 0x4 ;  /* 0x00000004000e7802 */ /* 0x000fe40000000f00 */
[----:B------:R-:W-:-:S05]  /*2990*/  LEA.HI.SX32 R15, R15, R10, 0x1f ;  /* 0x0000000a0f0f7211 */ /* 0x000fca00078ffaff */
[----:B------:R-:W-:Y:S02]  /*29a0*/  IMAD R15, R25, R15, R18 ;  /* 0x0000000f190f7224 */ /* 0x000fe400078e0212 */
[----:B------:R-:W2:Y:S02]  /*29b0*/  LDG.E.SYS R20, [R16] ;  /* 0x0000000010147381 */ /* 0x000ea400001ee900 */
[----:B------:R-:W-:Y:S02]  /*29c0*/  IMAD.WIDE R14, R15, R14, c[0x0][0x170] ;  /* 0x00005c000f0e7625 */ /* 0x000fe400078e020e */
[----:B------:R-:W3:Y:S04]  /*29d0*/  LDG.E.SYS R26, [R16+0x8] ;  /* 0x00000800101a7381 */ /* 0x000ee800001ee900 */
[----:B------:R-:W4:Y:S04]  /*29e0*/  LDG.E.SYS R27, [R16+0x4] ;  /* 0x00000400101b7381 */ /* 0x000f2800001ee900 */
[----:B------:R-:W2:Y:S01]  /*29f0*/  LDG.E.SYS R14, [R14] ;  /* 0x000000000e0e7381 */ /* 0x000ea200001ee900 */
[----:B------:R-:W-:Y:S01]  /*2a00*/  IADD3 R32, R32, 0x1, RZ ;  /* 0x0000000120207810 */ /* 0x000fe20007ffe0ff */
[----:B--2--5:R-:W-:-:S02]  /*2a10*/  FFMA.FTZ R13, R20, -R14, R13 ;  /* 0x8000000e140d7223 */ /* 0x024fc4000001000d */
[C---:B---3--:R-:W-:Y:S02]  /*2a20*/  FFMA.FTZ R7, -R14.reuse, R26, R7 ;  /* 0x0000001a0e077223 */ /* 0x048fe40000010107 */
[----:B----4-:R-:W-:Y:S01]  /*2a30*/  FFMA.FTZ R6, -R14, R27, R6 ;  /* 0x0000001b0e067223 */ /* 0x010fe20000010106 */
[----:B------:R-:W-:Y:S02]  /*2a40*/  MOV R34, R13 ;  /* 0x0000000d00227202 */ /* 0x000fe40000000f00 */
[----:B------:R-:W-:Y:S01]  /*2a50*/  MOV R20, R7 ;  /* 0x0000000700147202 */ /* 0x000fe20000000f00 */
[----:B------:R-:W-:Y:S01]  /*2a60*/  IMAD.MOV.U32 R33, RZ, RZ, R6 ;  /* 0x000000ffff217224 */ /* 0x000fe200078e0006 */
[----:B------:R-:W-:Y:S07]  /*2a70*/  BRA `(.L_x_47) ;  /* 0x0000003000007947 */ /* 0x000fee0003800000 */
.L_x_44:
[----:B------:R-:W-:Y:S01]  /*2a80*/  MOV R32, R27 ;  /* 0x0000001b00207202 */ /* 0x000fe20000000f00 */
[----:B------:R-:W-:Y:S01]  /*2a90*/  IMAD.MOV.U32 R33, RZ, RZ, RZ ;  /* 0x000000ffff217224 */ /* 0x000fe200078e00ff */
[----:B------:R-:W-:-:S08]  /*2aa0*/  MOV R34, RZ ;  /* 0x000000ff00227202 */ /* 0x000fd00000000f00 */
.L_x_47:
[----:B------:R-:W-:Y:S05]  /*2ab0*/  BSYNC B2 ;  /* 0x0000000000027941 */ /* 0x000fea0003800000 */
.L_x_43:
[----:B------:R-:W-:Y:S01]  /*2ac0*/  ISETP.GE.U32.AND P0, PT, R8, 0x4, PT ;  /* 0x000000040800780c */ /* 0x000fe20003f06070 */
[----:B------:R-:W-:Y:S11]  /*2ad0*/  BSSY B2, `(.L_x_48) ;  /* 0x0000047000027945 */ /* 0x000ff60003800000 */
[----:B------:R-:W-:Y:S05]  /*2ae0*/  @!P0 BRA `(.L_x_49) ;  /* 0x0000045000008947 */ /* 0x000fea0003800000 */
[----:B-----5:R-:W-:Y:S01]  /*2af0*/  MOV R34, R13 ;  /* 0x0000000d00227202 */ /* 0x020fe20000000f00 */
[----:B------:R-:W-:Y:S01]  /*2b00*/  IMAD.MOV.U32 R33, RZ, RZ, R6 ;  /* 0x000000ffff217224 */ /* 0x000fe200078e0006 */
[----:B------:R-:W-:Y:S01]  /*2b10*/  MOV R20, R7 ;  /* 0x0000000700147202 */ /* 0x000fe20000000f00 */
[----:B------:R-:W-:Y:S01]  /*2b20*/  IMAD R13, R25, R32, RZ ;  /* 0x00000020190d7224 */ /* 0x000fe200078e02ff */
[----:B------:R-:W-:-:S08]  /*2b30*/  SHF.R.S32.HI R35, RZ, 0x1f, R9 ;  /* 0x0000001fff237819 */ /* 0x000fd00000011409 */
.L_x_50:
[C---:B------:R-:W-:Y:S01]  /*2b40*/  IADD3 R6, R32.reuse, 0x1, RZ ;  /* 0x0000000120067810 */ /* 0x040fe20007ffe0ff */
[C---:B------:R-:W-:Y:S01]  /*2b50*/  IMAD R7, R32.reuse, R32, R32 ;  /* 0x0000002020077224 */ /* 0x040fe200078e0220 */
[C---:B------:R-:W-:Y:S01]  /*2b60*/  IADD3 R15, R32.reuse, 0x2, RZ ;  /* 0x00000002200f7810 */ /* 0x040fe20007ffe0ff */
[----:B------:R-:W-:Y:S01]  /*2b70*/  IMAD.MOV.U32 R42, RZ, RZ, 0x4 ;  /* 0x00000004ff2a7424 */ /* 0x000fe200078e00ff */
[----:B------:R-:W-:-:S02]  /*2b80*/  IADD3 R14, R32, 0x3, RZ ;  /* 0x00000003200e7810 */ /* 0x000fc40007ffe0ff */
[----:B------:R-:W-:Y:S01]  /*2b90*/  IADD3 R26, R18, R13, RZ ;  /* 0x0000000d121a7210 */ /* 0x000fe20007ffe0ff */
[----:B------:R-:W-:Y:S01]  /*2ba0*/  IMAD R6, R6, R15, RZ ;  /* 0x0000000f06067224 */ /* 0x000fe200078e02ff */
[----:B------:R-:W-:Y:S01]  /*2bb0*/  LEA.HI R7, R7, R7, RZ, 0x1 ;  /* 0x0000000707077211 */ /* 0x000fe200078f08ff */
[----:B------:R-:W-:Y:S01]  /*2bc0*/  IMAD R16, R15, R14, RZ ;  /* 0x0000000e0f107224 */ /* 0x000fe200078e02ff */
[----:B------:R-:W-:Y:S01]  /*2bd0*/  IADD3 R32, R32, 0x4, RZ ;  /* 0x0000000420207810 */ /* 0x000fe20007ffe0ff */
[----:B------:R-:W-:Y:S01]  /*2be0*/  IMAD.WIDE R26, R26, R11, c[0x0][0x178] ;  /* 0x00005e001a1a7625 */ /* 0x000fe200078e020b */
[----:B------:R-:W-:Y:S02]  /*2bf0*/  LEA.HI.SX32 R7, R7, R10, 0x1f ;  /* 0x0000000a07077211 */ /* 0x000fe400078ffaff */
[----:B------:R-:W-:Y:S01]  /*2c00*/  LEA.HI R15, R6, R6, RZ, 0x1 ;  /* 0x00000006060f7211 */ /* 0x000fe200078f08ff */
[----:B------:R-:W-:Y:S01]  /*2c10*/  IMAD R14, R14, R32, RZ ;  /* 0x000000200e0e7224 */ /* 0x000fe200078e02ff */
[----:B------:R-:W-:Y:S01]  /*2c20*/  LEA.HI R17, R16, R16, RZ, 0x1 ;  /* 0x0000001010117211 */ /* 0x000fe200078f08ff */
[----:B------:R-:W-:Y:S01]  /*2c30*/  IMAD R7, R25, R7, R18 ;  /* 0x0000000719077224 */ /* 0x000fe200078e0212 */
[----:B------:R-:W-:-:S02]  /*2c40*/  LEA.HI.SX32 R15, R15, R10, 0x1f ;  /* 0x0000000a0f0f7211 */ /* 0x000fc400078ffaff */
[----:B------:R-:W-:Y:S01]  /*2c50*/  LEA.HI.SX32 R17, R17, R10, 0x1f ;  /* 0x0000000a11117211 */ /* 0x000fe200078ffaff */
[----:B------:R-:W-:Y:S01]  /*2c60*/  IMAD.WIDE R28, R7, R42, c[0x0][0x170] ;  /* 0x00005c00071c7625 */ /* 0x000fe200078e022a */
[----:B------:R-:W-:Y:S01]  /*2c70*/  IADD3 R6, P0, R9, R26, RZ ;  /* 0x0000001a09067210 */ /* 0x000fe20007f1e0ff */
[C-C-:B------:R-:W-:Y:S01]  /*2c80*/  IMAD R15, R25.reuse, R15, R18.reuse ;  /* 0x0000000f190f7224 */ /* 0x140fe200078e0212 */
[----:B------:R-:W-:Y:S01]  /*2c90*/  LEA.HI R31, R14, R14, RZ, 0x1 ;  /* 0x0000000e0e1f7211 */ /* 0x000fe200078f08ff */
[----:B------:R-:W-:Y:S01]  /*2ca0*/  IMAD R30, R25, R17, R18 ;  /* 0x00000011191e7224 */ /* 0x000fe200078e0212 */
[----:B------:R-:W-:Y:S01]  /*2cb0*/  IADD3.X R7, R27, R35, RZ, P0, !PT ;  /* 0x000000231b077210 */ /* 0x000fe200007fe4ff */
[----:B------:R-:W-:Y:S01]  /*2cc0*/  IMAD.WIDE R16, R15, R42, c[0x0][0x170] ;  /* 0x00005c000f107625 */ /* 0x000fe200078e022a */
[----:B------:R-:W-:Y:S01]  /*2cd0*/  LEA.HI.SX32 R31, R31, R10, 0x1f ;  /* 0x0000000a1f1f7211 */ /* 0x000fe200078ffaff */
[----:B------:R0:W2:Y:S01]  /*2ce0*/  LDG.E.SYS R39, [R26] ;  /* 0x000000001a277381 */ /* 0x0000a200001ee900 */
[----:B------:R-:W-:-:S03]  /*2cf0*/  IADD3 R14, P0, R9, R6, RZ ;  /* 0x00000006090e7210 */ /* 0x000fc60007f1e0ff */
[----:B------:R0:W3:Y:S01]  /*2d00*/  LDG.E.SYS R36, [R26+0x4] ;  /* 0x000004001a247381 */ /* 0x0000e200001ee900 */
[----:B------:R-:W-:Y:S01]  /*2d10*/  IMAD R31, R25, R31, R18 ;  /* 0x0000001f191f7224 */ /* 0x000fe200078e0212 */
[----:B------:R-:W-:Y:S02]  /*2d20*/  IADD3.X R15, R35, R7, RZ, P0, !PT ;  /* 0x00000007230f7210 */ /* 0x000fe400007fe4ff */
[----:B------:R0:W4:Y:S04]  /*2d30*/  LDG.E.SYS R37, [R26+0x8] ;  /* 0x000008001a257381 */ /* 0x00012800001ee900 */
[----:B------:R1:W2:Y:S04]  /*2d40*/  LDG.E.SYS R38, [R28] ;  /* 0x000000001c267381 */ /* 0x0002a800001ee900 */
[----:B------:R5:W4:Y:S01]  /*2d50*/  LDG.E.SYS R40, [R6] ;  /* 0x0000000006287381 */ /* 0x000b2200001ee900 */
[----:B0-----:R-:W-:Y:S01]  /*2d60*/  IMAD.WIDE R26, R30, R42, c[0x0][0x170] ;  /* 0x00005c001e1a7625 */ /* 0x001fe200078e022a */
[----:B------:R-:W-:-:S02]  /*2d70*/  IADD3 R30, P0, R9, R14, RZ ;  /* 0x0000000e091e7210 */ /* 0x000fc40007f1e0ff */
[----:B------:R5:W4:Y:S01]  /*2d80*/  LDG.E.SYS R41, [R6+0x4] ;  /* 0x0000040006297381 */ /* 0x000b2200001ee900 */
[----:B-1----:R-:W-:Y:S02]  /*2d90*/  IMAD.WIDE R28, R31, R42, c[0x0][0x170] ;  /* 0x00005c001f1c7625 */ /* 0x002fe400078e022a */
[----:B------:R-:W-:Y:S01]  /*2da0*/  IMAD.X R31, R35, 0x1, R15, P0 ;  /* 0x00000001231f7824 */ /* 0x000fe200000e060f */
[----:B------:R5:W4:Y:S04]  /*2db0*/  LDG.E.SYS R42, [R6+0x8] ;  /* 0x00000800062a7381 */ /* 0x000b2800001ee900 */
[----:B------:R-:W4:Y:S04]  /*2dc0*/  LDG.E.SYS R16, [R16] ;  /* 0x0000000010107381 */ /* 0x000f2800001ee900 */
[----:B------:R-:W4:Y:S04]  /*2dd0*/  LDG.E.SYS R26, [R26] ;  /* 0x000000001a1a7381 */ /* 0x000f2800001ee900 */
[----:B------:R-:W4:Y:S04]  /*2de0*/  LDG.E.SYS R44, [R14] ;  /* 0x000000000e2c7381 */ /* 0x000f2800001ee900 */
[----:B------:R-:W4:Y:S04]  /*2df0*/  LDG.E.SYS R43, [R14+0x4] ;  /* 0x000004000e2b7381 */ /* 0x000f2800001ee900 */
[----:B------:R-:W4:Y:S04]  /*2e00*/  LDG.E.SYS R45, [R14+0x8] ;  /* 0x000008000e2d7381 */ /* 0x000f2800001ee900 */
[----:B------:R-:W4:Y:S04]  /*2e10*/  LDG.E.SYS R28, [R28] ;  /* 0x000000001c1c7381 */ /* 0x000f2800001ee900 */
[----:B------:R-:W4:Y:S04]  /*2e20*/  LDG.E.SYS R46, [R30] ;  /* 0x000000001e2e7381 */ /* 0x000f2800001ee900 */
[----:B------:R-:W4:Y:S04]  /*2e30*/  LDG.E.SYS R47, [R30+0x4] ;  /* 0x000004001e2f7381 */ /* 0x000f2800001ee900 */
[----:B-----5:R-:W5:Y:S01]  /*2e40*/  LDG.E.SYS R6, [R30+0x8] ;  /* 0x000008001e067381 */ /* 0x020f6200001ee900 */
[----:B------:R-:W-:-:S02]  /*2e50*/  ISETP.GE.AND P0, PT, R32, R12, PT ;  /* 0x0000000c2000720c */ /* 0x000fc40003f06270 */
[----:B------:R-:W-:Y:S01]  /*2e60*/  LEA R13, R25, R13, 0x2 ;  /* 0x0000000d190d7211 */ /* 0x000fe200078e10ff */
[----:B--2---:R-:W-:Y:S02]  /*2e70*/  FFMA.FTZ R39, R39, -R38, R34 ;  /* 0x8000002627277223 */ /* 0x004fe40000010022 */
[C---:B---3--:R-:W-:Y:S02]  /*2e80*/  FFMA.FTZ R36, -R38.reuse, R36, R33 ;  /* 0x0000002426247223 */ /* 0x048fe40000010121 */
[----:B----4-:R-:W-:Y:S02]  /*2e90*/  FFMA.FTZ R37, -R38, R37, R20 ;  /* 0x0000002526257223 */ /* 0x010fe40000010114 */
[----:B------:R-:W-:Y:S02]  /*2ea0*/  FFMA.FTZ R39, R40, -R16, R39 ;  /* 0x8000001028277223 */ /* 0x000fe40000010027 */
[C---:B------:R-:W-:Y:S02]  /*2eb0*/  FFMA.FTZ R36, -R16.reuse, R41, R36 ;  /* 0x0000002910247223 */ /* 0x040fe40000010124 */
[----:B------:R-:W-:-:S02]  /*2ec0*/  FFMA.FTZ R37, -R16, R42, R37 ;  /* 0x0000002a10257223 */ /* 0x000fc40000010125 */
[----:B------:R-:W-:Y:S02]  /*2ed0*/  FFMA.FTZ R39, R44, -R26, R39 ;  /* 0x8000001a2c277223 */ /* 0x000fe40000010027 */
[C---:B------:R-:W-:Y:S02]  /*2ee0*/  FFMA.FTZ R36, -R26.reuse, R43, R36 ;  /* 0x0000002b1a247223 */ /* 0x040fe40000010124 */
[----:B------:R-:W-:Y:S02]  /*2ef0*/  FFMA.FTZ R37, -R26, R45, R37 ;  /* 0x0000002d1a257223 */ /* 0x000fe40000010125 */
[----:B------:R-:W-:Y:S02]  /*2f00*/  FFMA.FTZ R34, R46, -R28, R39 ;  /* 0x8000001c2e227223 */ /* 0x000fe40000010027 */
[C---:B------:R-:W-:Y:S02]  /*2f10*/  FFMA.FTZ R33, -R28.reuse, R47, R36 ;  /* 0x0000002f1c217223 */ /* 0x040fe40000010124 */
[----:B-----5:R-:W-:Y:S01]  /*2f20*/  FFMA.FTZ R20, -R28, R6, R37 ;  /* 0x000000061c147223 */ /* 0x020fe20000010125 */
[----:B------:R-:W-:Y:S07]  /*2f30*/  @!P0 BRA `(.L_x_50) ;  /* 0xfffffc0000008947 */ /* 0x000fee000383ffff */
.L_x_49:
[----:B------:R-:W-:Y:S05]  /*2f40*/  BSYNC B2 ;  /* 0x0000000000027941 */ /* 0x000fea0003800000 */
.L_x_48:
[----:B------:R-:W-:Y:S05]  /*2f50*/  BRA `(.L_x_51) ;  /* 0x0000003000007947 */ /* 0x000fea0003800000 */
.L_x_42:
[----:B0----5:R-:W-:Y:S01]  /*2f60*/  MOV R20, R7 ;  /* 0x0000000700147202 */ /* 0x021fe20000000f00 */
[----:B------:R-:W-:Y:S01]  /*2f70*/  IMAD.MOV.U32 R33, RZ, RZ, R6 ;  /* 0x000000ffff217224 */ /* 0x000fe200078e0006 */
[----:B------:R-:W-:-:S08]  /*2f80*/  MOV R34, R13 ;  /* 0x0000000d00227202 */ /* 0x000fd00000000f00 */
.L_x_51:
[----:B------:R-:W-:Y:S05]  /*2f90*/  BSYNC B1 ;  /* 0x0000000000017941 */ /* 0x000fea0003800000 */
.L_x_41:
[----:B-----5:R-:W-:-:S05]  /*2fa0*/  IMAD R6, R10, R10, R10 ;  /* 0x0000000a0a067224 */ /* 0x020fca00078e020a */
[----:B------:R-:W-:Y:S02]  /*2fb0*/  LEA.HI R7, R6, R6, RZ, 0x1 ;  /* 0x0000000606077211 */ /* 0x000fe400078f08ff */
[----:B------:R-:W-:Y:S02]  /*2fc0*/  MOV R6, 0x4 ;  /* 0x0000000400067802 */ /* 0x000fe40000000f00 */
[----:B------:R-:W-:-:S05]  /*2fd0*/  LEA.HI.SX32 R7, R7, R10, 0x1f ;  /* 0x0000000a07077211 */ /* 0x000fca00078ffaff */
[----:B------:R-:W-:-:S04]  /*2fe0*/  IMAD R7, R25, R7, R18 ;  /* 0x0000000719077224 */ /* 0x000fc800078e0212 */
[----:B------:R-:W-:-:S10]  /*2ff0*/  IMAD.WIDE R6, R7, R6, c[0x0][0x170] ;  /* 0x00005c0007067625 */ /* 0x000fd400078e0206 */
[----:B------:R-:W2:Y:S01]  /*3000*/  LDG.E.SYS R6, [R6] ;  /* 0x0000000006067381 */ /* 0x000ea200001ee900 */
[----:B------:R-:W-:Y:S02]  /*3010*/  IADD3 R10, R10, -0x1, RZ ;  /* 0xffffffff0a0a7810 */ /* 0x000fe40007ffe0ff */
[----:B------:R-:W-:Y:S02]  /*3020*/  IADD3 R8, R8, 0x1, RZ ;  /* 0x0000000108087810 */ /* 0x000fe40007ffe0ff */
[----:B------:R-:W-:Y:S01]  /*3030*/  ISETP.GT.AND P0, PT, R10, -0x1, PT ;  /* 0xffffffff0a00780c */ /* 0x000fe20003f04270 */
[----:B--2---:R-:W0:Y:S02]  /*3040*/  MUFU.RCP R11, R6 ;  /* 0x00000006000b7308 */ /* 0x004e240000001000 */
[C---:B0-----:R-:W-:Y:S02]  /*3050*/  FMUL.FTZ R13, R11.reuse, R34 ;  /* 0x000000220b0d7220 */ /* 0x041fe40000410000 */
[----:B------:R-:W-:-:S02]  /*3060*/  FMUL.FTZ R33, R11, R33 ;  /* 0x000000210b217220 */ /* 0x000fc40000410000 */
[----:B------:R-:W-:-:S04]  /*3070*/  FMUL.FTZ R11, R11, R20 ;  /* 0x000000140b0b7220 */ /* 0x000fc80000410000 */
[----:B------:R0:W-:Y:S04]  /*3080*/  STG.E.SYS [R4], R13 ;  /* 0x0000000d04007386 */ /* 0x0001e8000010e900 */
[----:B------:R0:W-:Y:S04]  /*3090*/  STG.E.SYS [R4+0x4], R33 ;  /* 0x0000042104007386 */ /* 0x0001e8000010e900 */
[----:B------:R0:W-:Y:S01]  /*30a0*/  STG.E.SYS [R4+0x8], R11 ;  /* 0x0000080b04007386 */ /* 0x0001e2000010e900 */
[----:B------:R-:W-:Y:S05]  /*30b0*/  @P0 BRA `(.L_x_52) ;  /* 0xfffff51000000947 */ /* 0x000fea000383ffff */
.L_x_40:
[----:B------:R-:W-:Y:S05]  /*30c0*/  BSYNC B0 ;  /* 0x0000000000007941 */ /* 0x000fea0003800000 */
.L_x_39:
[----:B0-----:R-:W2:Y:S04]  /*30d0*/  LDG.E.SYS R5, [R2] ;  /* 0x0000000002057381 */ /* 0x001ea800001ee900 */
[----:B------:R0:W5:Y:S04]  /*30e0*/  LDG.E.SYS R4, [R2+0x4] ;  /* 0x0000040002047381 */ /* 0x00016800001ee900 */
[----:B-1----:R0:W5:Y:S01]  /*30f0*/  LDG.E.SYS R7, [R2+0x8] ;  /* 0x0000080002077381 */ /* 0x00216200001ee900 */
[----:B------:R-:W-:Y:S01]  /*3100*/  BSSY B0, `(.L_x_53) ;  /* 0x0000035000007945 */ /* 0x000fe20003800000 */
[----:B------:R-:W-:-:S02]  /*3110*/  PLOP3.LUT P0, PT, PT, PT, PT, 0x80, 0x0 ;  /* 0x000000000000781c */ /* 0x000fc40003f0f070 */
[----:B--2---:R-:W-:-:S12]  /*3120*/  FSETP.NAN.FTZ.AND P1, PT, R5, R5, PT ;  /* 0x000000050500720b */ /* 0x004fd80003f38000 */
[----:B------:R-:W-:Y:S05]  /*3130*/  @P1 BRA `(.L_x_54) ;  /* 0x0000031000001947 */ /* 0x000fea0003800000 */
[C---:B0-----:R-:W-:Y:S01]  /*3140*/  LOP3.LUT P1, RZ, R5.reuse, 0x7fffffff, RZ, 0xc0, !PT ;  /* 0x7fffffff05ff7812 */ /* 0x041fe2000782c0ff */
[----:B------:R-:W-:Y:S01]  /*3150*/  BSSY B1, `(.L_x_55) ;  /* 0x000000f000017945 */ /* 0x000fe20003800000 */
[----:B------:R-:W-:-:S10]  /*3160*/  IMAD.SHL.U32 R3, R5, 0x2, RZ ;  /* 0x0000000205037824 */ /* 0x000fd400078e00ff */
[----:B------:R-:W-:Y:S05]  /*3170*/  @!P1 BRA `(.L_x_56) ;  /* 0x0000006000009947 */ /* 0x000fea0003800000 */
[----:B------:R-:W-:Y:S01]  /*3180*/  FADD.FTZ R2, R5, R5 ;  /* 0x0000000505027221 */ /* 0x000fe20000010000 */
[----:B------:R-:W-:-:S04]  /*3190*/  ISETP.LT.U32.AND P2, PT, R3, -0xffffff, PT ;  /* 0xff0000010300780c */ /* 0x000fc80003f41070 */
[----:B------:R-:W-:-:S12]  /*31a0*/  FSETP.NEU.FTZ.AND P1, PT, R5, R2, PT ;  /* 0x000000020500720b */ /* 0x000fd80003f3d000 */
[----:B------:R-:W-:Y:S05]  /*31b0*/  @P1 BRA P2, `(.L_x_57) ;  /* 0x0000005000001947 */ /* 0x000fea0001000000 */
[----:B------:R-:W-:Y:S02]  /*31c0*/  BREAK B1 ;  /* 0x0000000000017942 */ /* 0x000fe40003800000 */
[----:B------:R-:W-:Y:S05]  /*31d0*/  BRA `(.L_x_54) ;  /* 0x0000027000007947 */ /* 0x000fea0003800000 */
.L_x_56:
[----:B------:R-:W-:-:S12]  /*31e0*/  ISETP.GT.U32.AND P1, PT, R3, -0x1000000, PT ;  /* 0xff0000000300780c */ /* 0x000fd80003f24070 */
[----:B------:R-:W-:Y:S01]  /*31f0*/  @P1 BREAK B1 ;  /* 0x0000000000011942 */ /* 0x000fe20003800000 */
[----:B------:R-:W-:Y:S05]  /*3200*/  @P1 BRA `(.L_x_54) ;  /* 0x0000024000001947 */ /* 0x000fea0003800000 */
.L_x_57:
[----:B-----5:R-:W-:-:S12]  /*3210*/  FSETP.NAN.FTZ.AND P1, PT, R4, R4, PT ;  /* 0x000000040400720b */ /* 0x020fd80003f38000 */
[----:B------:R-:W-:Y:S01]  /*3220*/  @P1 BREAK B1 ;  /* 0x0000000000011942 */ /* 0x000fe20003800000 */
[----:B------:R-:W-:Y:S05]  /*3230*/  @P1 BRA `(.L_x_54) ;  /* 0x0000021000001947 */ /* 0x000fea0003800000 */
[----:B------:R-:W-:Y:S05]  /*3240*/  BSYNC B1 ;  /* 0x0000000000017941 */ /* 0x000fea0003800000 */
.L_x_55:
[C---:B------:R-:W-:Y:S01]  /*3250*/  LOP3.LUT P1, RZ, R4.reuse, 0x7fffffff, RZ, 0xc0, !PT ;  /* 0x7fffffff04ff7812 */ /* 0x040fe2000782c0ff */
[----:B------:R-:W-:Y:S01]  /*3260*/  BSSY B1, `(.L_x_58) ;  /* 0x000000f000017945 */ /* 0x000fe20003800000 */
[----:B------:R-:W-:-:S10]  /*3270*/  SHF.L.U32 R2, R4, 0x1, RZ ;  /* 0x0000000104027819 */ /* 0x000fd400000006ff */
[----:B------:R-:W-:Y:S05]  /*3280*/  @!P1 BRA `(.L_x_59) ;  /* 0x0000006000009947 */ /* 0x000fea0003800000 */
[----:B------:R-:W-:Y:S01]  /*3290*/  FADD.FTZ R3, R4, R4 ;  /* 0x0000000404037221 */ /* 0x000fe20000010000 */
[----:B------:R-:W-:-:S04]  /*32a0*/  ISETP.LT.U32.AND P2, PT, R2, -0xffffff, PT ;  /* 0xff0000010200780c */ /* 0x000fc80003f41070 */
[----:B------:R-:W-:-:S12]  /*32b0*/  FSETP.NEU.FTZ.AND P1, PT, R4, R3, PT ;  /* 0x000000030400720b */ /* 0x000fd80003f3d000 */
[----:B------:R-:W-:Y:S05]  /*32c0*/  @P1 BRA P2, `(.L_x_60) ;  /* 0x0000005000001947 */ /* 0x000fea0001000000 */
[----:B------:R-:W-:Y:S02]  /*32d0*/  BREAK B1 ;  /* 0x0000000000017942 */ /* 0x000fe40003800000 */
[----:B------:R-:W-:Y:S05]  /*32e0*/  BRA `(.L_x_54) ;  /* 0x0000016000007947 */ /* 0x000fea0003800000 */
.L_x_59:
[----:B------:R-:W-:-:S12]  /*32f0*/  ISETP.GT.U32.AND P1, PT, R2, -0x1000000, PT ;  /* 0xff0000000200780c */ /* 0x000fd80003f24070 */
[----:B------:R-:W-:Y:S01]  /*3300*/  @P1 BREAK B1 ;  /* 0x0000000000011942 */ /* 0x000fe20003800000 */
[----:B------:R-:W-:Y:S05]  /*3310*/  @P1 BRA `(.L_x_54) ;  /* 0x0000013000001947 */ /* 0x000fea0003800000 */
.L_x_60:
[----:B------:R-:W-:-:S12]  /*3320*/  FSETP.NAN.FTZ.AND P1, PT, R7, R7, PT ;  /* 0x000000070700720b */ /* 0x000fd80003f38000 */
[----:B------:R-:W-:Y:S01]  /*3330*/  @P1 BREAK B1 ;  /* 0x0000000000011942 */ /* 0x000fe20003800000 */
[----:B------:R-:W-:Y:S05]  /*3340*/  @P1 BRA `(.L_x_54) ;  /* 0x0000010000001947 */ /* 0x000fea0003800000 */
[----:B------:R-:W-:Y:S05]  /*3350*/  BSYNC B1 ;  /* 0x0000000000017941 */ /* 0x000fea0003800000 */
.L_x_58:
[C---:B------:R-:W-:Y:S02]  /*3360*/  LOP3.LUT P1, RZ, R7.reuse, 0x7fffffff, RZ, 0xc0, !PT ;  /* 0x7fffffff07ff7812 */ /* 0x040fe4000782c0ff */
[----:B------:R-:W-:-:S10]  /*3370*/  SHF.L.U32 R3, R7, 0x1, RZ ;  /* 0x0000000107037819 */ /* 0x000fd400000006ff */
[----:B------:R-:W-:Y:S05]  /*3380*/  @!P1 BRA `(.L_x_61) ;  /* 0x0000005000009947 */ /* 0x000fea0003800000 */
[----:B------:R-:W-:-:S05]  /*3390*/  FADD.FTZ R2, R7, R7 ;  /* 0x0000000707027221 */ /* 0x000fca0000010000 */
[----:B------:R-:W-:-:S04]  /*33a0*/  FSETP.NEU.FTZ.AND P1, PT, R7, R2, PT ;  /* 0x000000020700720b */ /* 0x000fc80003f3d000 */
[----:B------:R-:W-:-:S12]  /*33b0*/  ISETP.GT.U32.OR P1, PT, R3, -0x1000000, !P1 ;  /* 0xff0000000300780c */ /* 0x000fd80004f24470 */
[----:B------:R-:W-:Y:S05]  /*33c0*/  @P1 BRA `(.L_x_54) ;  /* 0x0000008000001947 */ /* 0x000fea0003800000 */
[----:B------:R-:W-:Y:S05]  /*33d0*/  BRA `(.L_x_62) ;  /* 0x0000002000007947 */ /* 0x000fea0003800000 */
.L_x_61:
[----:B------:R-:W-:-:S12]  /*33e0*/  ISETP.GT.U32.AND P1, PT, R3, -0x1000000, PT ;  /* 0xff0000000300780c */ /* 0x000fd80003f24070 */
[----:B------:R-:W-:Y:S05]  /*33f0*/  @P1 BRA `(.L_x_54) ;  /* 0x0000005000001947 */ /* 0x000fea0003800000 */
.L_x_62:
[----:B------:R-:W-:Y:S02]  /*3400*/  FSETP.GEU.FTZ.AND P0, PT, R5, -0.0099999997764825820923, PT ;  /* 0xbc23d70a0500780b */ /* 0x000fe40003f1e000 */
[----:B------:R-:W-:Y:S02]  /*3410*/  FSETP.GEU.FTZ.AND P1, PT, R4, -0.0099999997764825820923, PT ;  /* 0xbc23d70a0400780b */ /* 0x000fe40003f3e000 */
[----:B------:R-:W-:Y:S02]  /*3420*/  FSETP.GEU.FTZ.AND P2, PT, R7, -0.0099999997764825820923, PT ;  /* 0xbc23d70a0700780b */ /* 0x000fe40003f5e000 */
[----:B------:R-:W-:-:S04]  /*3430*/  PLOP3.LUT P0, PT, P0, P1, PT, 0x2a, 0x0 ;  /* 0x000000000000781c */ /* 0x000fc80000702572 */
[----:B------:R-:W-:-:S12]  /*3440*/  PLOP3.LUT P0, PT, P0, P2, PT, 0xa2, 0x0 ;  /* 0x000000000000781c */ /* 0x000fd80000705472 */
.L_x_54:
[----:B0-----:R-:W-:Y:S05]  /*3450*/  BSYNC B0 ;  /* 0x0000000000007941 */ /* 0x001fea0003800000 */
.L_x_53:
[----:B------:R-:W-:Y:S02]  /*3460*/  FSEL R22, R22, R5, P0 ;  /* 0x0000000516167208 */ /* 0x000fe40000000000 */
[----:B-----5:R-:W-:Y:S01]  /*3470*/  FSEL R23, R23, R4, P0 ;  /* 0x0000000417177208 */ /* 0x020fe20000000000 */
[----:B------:R-:W-:Y:S01]  /*3480*/  IMAD.MOV.U32 R4, RZ, RZ, 0x4 ;  /* 0x00000004ff047424 */ /* 0x000fe200078e00ff */
[----:B------:R-:W-:Y:S02]  /*3490*/  FSEL R24, R24, R7, P0 ;  /* 0x0000000718187208 */ /* 0x000fe40000000000 */
[----:B------:R-:W-:Y:S02]  /*34a0*/  FMNMX.FTZ R22, RZ, R22, !PT ;  /* 0x00000016ff167209 */ /* 0x000fe40007810000 */
[----:B------:R-:W-:Y:S02]  /*34b0*/  FMNMX.FTZ R23, RZ, R23, !PT ;  /* 0x00000017ff177209 */ /* 0x000fe40007810000 */
[----:B------:R-:W-:Y:S01]  /*34c0*/  FMNMX.FTZ R24, RZ, R24, !PT ;  /* 0x00000018ff187209 */ /* 0x000fe20007810000 */
[----:B------:R-:W-:Y:S01]  /*34d0*/  FMUL.FTZ R22, R22, 1.4426950216293334961 ;  /* 0x3fb8aa3b16167820 */ /* 0x000fe20000410000 */
[----:B------:R-:W-:Y:S01]  /*34e0*/  IADD3 R19, R19, c[0x0][0x190], RZ ;  /* 0x0000640013137a10 */ /* 0x000fe20007ffe0ff */
[----:B------:R-:W-:Y:S01]  /*34f0*/  FMUL.FTZ R23, R23, 1.4426950216293334961 ;  /* 0x3fb8aa3b17177820 */ /* 0x000fe20000410000 */
[----:B------:R-:W-:Y:S01]  /*3500*/  ISETP.LE.AND P0, PT, RZ, c[0x0][0x19c], PT ;  /* 0x00006700ff007a0c */ /* 0x000fe20003f03270 */
[----:B------:R-:W-:-:S02]  /*3510*/  FMUL.FTZ R24, R24, 1.4426950216293334961 ;  /* 0x3fb8aa3b18187820 */ /* 0x000fc40000410000 */
[----:B------:R-:W0:Y:S01]  /*3520*/  MUFU.EX2 R22, R22 ;  /* 0x0000001600167308 */ /* 0x000e220000000800 */
[----:B------:R-:W-:Y:S01]  /*3530*/  IMAD R19, R0, c[0x0][0x194], R19 ;  /* 0x0000650000137a24 */ /* 0x000fe200078e0213 */
[----:B------:R-:W1:Y:S02]  /*3540*/  MUFU.EX2 R23, R23 ;  /* 0x0000001700177308 */ /* 0x000e640000000800 */
[----:B------:R-:W2:Y:S01]  /*3550*/  MUFU.EX2 R24, R24 ;  /* 0x0000001800187308 */ /* 0x000ea20000000800 */
[----:B------:R-:W-:-:S04]  /*3560*/  IMAD R19, R19, c[0x0][0x198], RZ ;  /* 0x0000660013137a24 */ /* 0x000fc800078e02ff */
[----:B------:R-:W-:Y:S02]  /*3570*/  IMAD.WIDE R4, R19, R4, c[0x0][0x160] ;  /* 0x0000580013047625 */ /* 0x000fe400078e0204 */
[----:B0-----:R-:W-:Y:S02]  /*3580*/  FADD.FTZ R7, R22, -1 ;  /* 0xbf80000016077421 */ /* 0x001fe40000010000 */
[----:B-1----:R-:W-:Y:S02]  /*3590*/  FADD.FTZ R9, R23, -1 ;  /* 0xbf80000017097421 */ /* 0x002fe40000010000 */
[----:B--2---:R-:W-:Y:S01]  /*35a0*/  FADD.FTZ R11, R24, -1 ;  /* 0xbf800000180b7421 */ /* 0x004fe20000010000 */
[----:B------:R-:W-:Y:S07]  /*35b0*/  @!P0 BRA `(.L_x_63) ;  /* 0x000000f000008947 */ /* 0x000fee0003800000 */
[----:B------:R-:W-:-:S04]  /*35c0*/  MOV R0, 0x1 ;  /* 0x0000000100007802 */ /* 0x000fc80000000f00 */
[----:B------:R-:W-:-:S12]  /*35d0*/  ISETP.LE.AND P0, PT, R0, c[0x0][0x19c], PT ;  /* 0x0000670000007a0c */ /* 0x000fd80003f03270 */
[----:B------:R-:W-:Y:S02]  /*35e0*/  @P0 IADD3 R2, R19, c[0x0][0x19c], RZ ;  /* 0x0000670013020a10 */ /* 0x000fe40007ffe0ff */
[----:B------:R-:W-:-:S05]  /*35f0*/  @P0 MOV R3, 0x4 ;  /* 0x0000000400030802 */ /* 0x000fca0000000f00 */
[----:B------:R-:W-:-:S10]  /*3600*/  @P0 IMAD.WIDE R2, R2, R3, c[0x0][0x160] ;  /* 0x0000580002020625 */ /* 0x000fd400078e0203 */
[----:B------:R-:W2:Y:S04]  /*3610*/  @P0 LDG.E.SYS R6, [R2] ;  /* 0x0000000002060381 */ /* 0x000ea800001ee900 */
[----:B------:R-:W3:Y:S04]  /*3620*/  @P0 LDG.E.SYS R8, [R2+0x4] ;  /* 0x0000040002080381 */ /* 0x000ee800001ee900 */
[----:B------:R-:W4:Y:S01]  /*3630*/  @P0 LDG.E.SYS R10, [R2+0x8] ;  /* 0x00000800020a0381 */ /* 0x000f2200001ee900 */
[----:B------:R-:W0:Y:S02]  /*3640*/  I2F R0, c[0x0][0x1a0] ;  /* 0x0000680000007b06 */ /* 0x000e240000201400 */
[----:B0-----:R-:W-:-:S02]  /*3650*/  FMUL.FTZ R7, R7, R0 ;  /* 0x0000000007077220 */ /* 0x001fc40000410000 */
[-C--:B------:R-:W-:Y:S02]  /*3660*/  FMUL.FTZ R9, R9, R0.reuse ;  /* 0x0000000009097220 */ /* 0x080fe40000410000 */
[----:B------:R-:W-:Y:S02]  /*3670*/  FMUL.FTZ R11, R11, R0 ;  /* 0x000000000b0b7220 */ /* 0x000fe40000410000 */
[----:B--2---:R-:W-:Y:S02]  /*3680*/  @P0 FADD.FTZ R7, R7, R6 ;  /* 0x0000000607070221 */ /* 0x004fe40000010000 */
[----:B---3--:R-:W-:Y:S02]  /*3690*/  @P0 FADD.FTZ R9, R9, R8 ;  /* 0x0000000809090221 */ /* 0x008fe40000010000 */
[----:B----4-:R-:W-:-:S08]  /*36a0*/  @P0 FADD.FTZ R11, R11, R10 ;  /* 0x0000000a0b0b0221 */ /* 0x010fd00000010000 */
.L_x_63:
[----:B------:R-:W-:Y:S04]  /*36b0*/  STG.E.SYS [R4], R7 ;  /* 0x0000000704007386 */ /* 0x000fe8000010e900 */
[----:B------:R-:W-:Y:S04]  /*36c0*/  STG.E.SYS [R4+0x4], R9 ;  /* 0x0000040904007386 */ /* 0x000fe8000010e900 */
[----:B------:R-:W-:Y:S01]  /*36d0*/  STG.E.SYS [R4+0x8], R11 ;  /* 0x0000080b04007386 */ /* 0x000fe2000010e900 */
[----:B------:R-:W-:Y:S05]  /*36e0*/  EXIT ;  /* 0x000000000000794d */ /* 0x000fea0003800000 */
.L_x_64:
[----:B------:R-:W-:-:S00]  /*36f0*/  BRA `(.L_x_64) ;  /* 0xfffffff000007947 */ /* 0x000fc0000383ffff */
.L_x_605:


//--------------------- .text.kernel_cuda_filter_nlm_construct_gramian --------------------------
	.section	.text.kernel_cuda_filter_nlm_construct_gramian,"ax",@progbits
	.sectioninfo	@"SHI_REGISTERS=64"
	.align	128
        .global         kernel_cuda_filter_nlm_construct_gramian
        .type           kernel_cuda_filter_nlm_construct_gramian,@function
        .size           kernel_cuda_filter_nlm_construct_gramian,(.L_x_606 - kernel_cuda_filter_nlm_construct_gramian)
        .other          kernel_cuda_filter_nlm_construct_gramian,@"STO_CUDA_ENTRY STV_DEFAULT"
kernel_cuda_filter_nlm_construct_gramian:
.text.kernel_cuda_filter_nlm_construct_gramian:
[----:B------:R-:W-:-:S08]  /*0000*/  MOV R1, c[0x0][0x28] ;  /* 0x00000a0000017a02 */ /* 0x000fd00000000f00 */
[----:B------:R-:W-:Y:S01]  /*0010*/  ULDC UR4, c[0x0][0x1c0] ;  /* 0x0000700000047ab9 */ /* 0x000fe20000000800 */
[----:B------:R-:W0:Y:S01]  /*0020*/  S2R R5, SR_CTAID.Y ;  /* 0x0000000000057919 */ /* 0x000e220000002600 */
[----:B------:R-:W-:Y:S01]  /*0030*/  ULEA UR4, UR4, 0x1, 0x1 ;  /* 0x0000000104047891 */ /* 0x000fe2000f8e083f */
[----:B------:R-:W1:Y:S01]  /*0040*/  LDC.U8 R8, c[0x0][0x1cc] ;  /* 0x00007300ff087b82 */ /* 0x000e620000000000 */
[----:B------:R-:W-:Y:S01]  /*0050*/  BSSY B0, `(.L_x_65) ;  /* 0x0000060000007945 */ /* 0x000fe20003800000 */
[----:B------:R-:W0:Y:S03]  /*0060*/  S2R R40, SR_TID.Y ;  /* 0x0000000000287919 */ /* 0x000e260000002200 */
[----:B------:R-:W-:-:S06]  /*0070*/  IABS R7, UR4 ;  /* 0x0000000400077c13 */ /* 0x000fcc0008000000 */
[----:B------:R-:W2:Y:S01]  /*0080*/  I2F.RP R4, R7 ;  /* 0x0000000700047306 */ /* 0x000ea20000209400 */
[----:B0-----:R-:W-:Y:S01]  /*0090*/  IMAD R0, R5, c[0x0][0x4], R40 ;  /* 0x0000010005007a24 */ /* 0x001fe200078e0228 */
[----:B--2---:R-:W0:Y:S02]  /*00a0*/  MUFU.RCP R4, R4 ;  /* 0x0000000400047308 */ /* 0x004e240000001000 */
[----:B0-----:R-:W-:Y:S02]  /*00b0*/  IADD3 R2, R4, 0xffffffe, RZ ;  /* 0x0ffffffe04027810 */ /* 0x001fe40007ffe0ff */
[----:B------:R-:W-:-:S04]  /*00c0*/  IABS R4, R0 ;  /* 0x0000000000047213 */ /* 0x000fc80000000000 */
[----:B------:R0:W2:Y:S02]  /*00d0*/  F2I.FTZ.U32.TRUNC.NTZ R3, R2 ;  /* 0x0000000200037305 */ /* 0x0000a4000021f000 */
[----:B0-----:R-:W-:Y:S01]  /*00e0*/  MOV R2, RZ ;  /* 0x000000ff00027202 */ /* 0x001fe20000000f00 */
[----:B--2---:R-:W-:-:S04]  /*00f0*/  IMAD.MOV R6, RZ, RZ, -R3 ;  /* 0x000000ffff067224 */ /* 0x004fc800078e0a03 */
[----:B------:R-:W-:Y:S01]  /*0100*/  IMAD R5, R6, R7, RZ ;  /* 0x0000000706057224 */ /* 0x000fe200078e02ff */
[----:B------:R-:W-:-:S03]  /*0110*/  IABS R6, UR4 ;  /* 0x0000000400067c13 */ /* 0x000fc60008000000 */
[----:B------:R-:W-:Y:S01]  /*0120*/  IMAD.HI.U32 R3, R3, R5, R2 ;  /* 0x0000000503037227 */ /* 0x000fe200078e0002 */
[----:B------:R-:W-:Y:S01]  /*0130*/  LOP3.LUT R5, RZ, UR4, RZ, 0x33, !PT ;  /* 0x00000004ff057c12 */ /* 0x000fe2000f8e33ff */
[----:B------:R-:W-:-:S04]  /*0140*/  IMAD.MOV R2, RZ, RZ, -R6 ;  /* 0x000000ffff027224 */ /* 0x000fc800078e0a06 */
[----:B------:R-:W-:-:S04]  /*0150*/  IMAD.HI.U32 R3, R3, R4, RZ ;  /* 0x0000000403037227 */ /* 0x000fc800078e00ff */
[----:B------:R-:W-:Y:S01]  /*0160*/  IMAD R2, R3, R2, R4 ;  /* 0x0000000203027224 */ /* 0x000fe200078e0204 */
[----:B------:R-:W-:-:S04]  /*0170*/  LOP3.LUT R4, R0, UR4, RZ, 0x3c, !PT ;  /* 0x0000000400047c12 */ /* 0x000fc8000f8e3cff */
[----:B------:R-:W-:Y:S02]  /*0180*/  ISETP.GT.U32.AND P0, PT, R7, R2, PT ;  /* 0x000000020700720c */ /* 0x000fe40003f04070 */
[----:B------:R-:W-:Y:S02]  /*0190*/  ISETP.GE.AND P2, PT, R4, RZ, PT ;  /* 0x000000ff0400720c */ /* 0x000fe40003f46270 */
[----:B------:R-:W-:-:S04]  /*01a0*/  IADD3 R4, R3, 0x1, RZ ;  /* 0x0000000103047810 */ /* 0x000fc80007ffe0ff */
[----:B------:R-:W-:-:S04]  /*01b0*/  SEL R4, R4, R3, !P0 ;  /* 0x0000000304047207 */ /* 0x000fc80004000000 */
[-C--:B------:R-:W-:Y:S02]  /*01c0*/  @!P0 IADD3 R2, R2, -R7.reuse, RZ ;  /* 0x8000000702028210 */ /* 0x080fe40007ffe0ff */
[----:B------:R-:W-:Y:S02]  /*01d0*/  ISETP.GE.AND P0, PT, R0, RZ, PT ;  /* 0x000000ff0000720c */ /* 0x000fe40003f06270 */
[CC--:B------:R-:W-:Y:S02]  /*01e0*/  ISETP.GE.U32.AND P1, PT, R2.reuse, R7.reuse, PT ;  /* 0x000000070200720c */ /* 0x0c0fe40003f26070 */
[----:B------:R-:W-:-:S10]  /*01f0*/  IADD3 R3, R2, -R7, RZ ;  /* 0x8000000702037210 */ /* 0x000fd40007ffe0ff */
[----:B------:R-:W-:Y:S02]  /*0200*/  @P1 IADD3 R4, R4, 0x1, RZ ;  /* 0x0000000104041810 */ /* 0x000fe40007ffe0ff */
[----:B------:R-:W-:-:S03]  /*0210*/  ISETP.NE.AND P1, PT, RZ, UR4, PT ;  /* 0x00000004ff007c0c */ /* 0x000fc6000bf25270 */
[----:B------:R-:W-:Y:S01]  /*0220*/  @!P2 IMAD.MOV R4, RZ, RZ, -R4 ;  /* 0x000000ffff04a224 */ /* 0x000fe200078e0a04 */
[----:B------:R-:W-:-:S04]  /*0230*/  ISETP.GT.U32.AND P2, PT, R7, R2, PT ;  /* 0x000000020700720c */ /* 0x000fc80003f44070 */
[----:B------:R-:W-:Y:S02]  /*0240*/  SEL R12, R5, R4, !P1 ;  /* 0x00000004050c7207 */ /* 0x000fe40004800000 */
[----:B------:R-:W-:Y:S02]  /*0250*/  SEL R2, R3, R2, !P2 ;  /* 0x0000000203027207 */ /* 0x000fe40005000000 */
[----:B------:R-:W-:-:S03]  /*0260*/  ISETP.GE.AND P2, PT, R12, UR4, PT ;  /* 0x000000040c007c0c */ /* 0x000fc6000bf46270 */
[----:B------:R-:W-:Y:S01]  /*0270*/  @!P0 IMAD.MOV R2, RZ, RZ, -R2 ;  /* 0x000000ffff028224 */ /* 0x000fe200078e0a02 */
[----:B------:R-:W-:-:S04]  /*0280*/  PLOP3.LUT P0, PT, PT, PT, PT, 0x80, 0x0 ;  /* 0x000000000000781c */ /* 0x000fc80003f0f070 */
[----:B------:R-:W-:-:S04]  /*0290*/  SEL R9, R5, R2, !P1 ;  /* 0x0000000205097207 */ /* 0x000fc80004800000 */
[----:B------:R-:W-:Y:S05]  /*02a0*/  @P2 BRA `(.L_x_66) ;  /* 0x000003a000002947 */ /* 0x000fea0003800000 */
[----:B-1----:R-:W-:Y:S02]  /*02b0*/  IADD3 R41, R9, -c[0x0][0x1c0], RZ ;  /* 0x8000700009297a10 */ /* 0x002fe40007ffe0ff */
[----:B------:R-:W-:Y:S02]  /*02c0*/  IADD3 R38, R12, -c[0x0][0x1c0], RZ ;  /* 0x800070000c267a10 */ /* 0x000fe40007ffe0ff */
[----:B------:R-:W-:Y:S02]  /*02d0*/  IADD3 R3, -R41, RZ, RZ ;  /* 0x000000ff29037210 */ /* 0x000fe40007ffe1ff */
[----:B------:R-:W-:Y:S01]  /*02e0*/  IMNMX R0, RZ, R41, !PT ;  /* 0x00000029ff007217 */ /* 0x000fe20007800200 */
[----:B------:R-:W-:Y:S01]  /*02f0*/  IMAD.MOV R4, RZ, RZ, -R38 ;  /* 0x000000ffff047224 */ /* 0x000fe200078e0a26 */
[----:B------:R-:W-:Y:S02]  /*0300*/  IMNMX R2, RZ, R38, !PT ;  /* 0x00000026ff027217 */ /* 0x000fe40007800200 */
[----:B------:R-:W-:-:S02]  /*0310*/  IMNMX R14, RZ, R3, !PT ;  /* 0x00000003ff0e7217 */ /* 0x000fc40007800200 */
[----:B------:R-:W-:Y:S02]  /*0320*/  IADD3 R16, -R0, c[0x0][0x1b0], RZ ;  /* 0x00006c0000107a10 */ /* 0x000fe40007ffe1ff */
[----:B------:R-:W-:Y:S02]  /*0330*/  IMNMX R0, RZ, R4, !PT ;  /* 0x00000004ff007217 */ /* 0x000fe40007800200 */
[----:B------:R-:W-:Y:S02]  /*0340*/  IADD3 R2, -R2, c[0x0][0x1b4], RZ ;  /* 0x00006d0002027a10 */ /* 0x000fe40007ffe1ff */
[----:B------:R-:W-:Y:S02]  /*0350*/  IMNMX R11, R14, c[0x0][0x1a0], !PT ;  /* 0x000068000e0b7a17 */ /* 0x000fe40007800200 */
[----:B------:R-:W-:Y:S02]  /*0360*/  IMNMX R4, R16, c[0x0][0x1a8], PT ;  /* 0x00006a0010047a17 */ /* 0x000fe40003800200 */
[----:B------:R-:W-:-:S02]  /*0370*/  IMNMX R18, R0, c[0x0][0x1a4], !PT ;  /* 0x0000690000127a17 */ /* 0x000fc40007800200 */
[----:B------:R-:W-:Y:S02]  /*0380*/  IMNMX R2, R2, c[0x0][0x1ac], PT ;  /* 0x00006b0002027a17 */ /* 0x000fe40003800200 */
[----:B------:R-:W-:-:S04]  /*0390*/  ISETP.GT.AND P1, PT, R4, R11, PT ;  /* 0x0000000b0400720c */ /* 0x000fc80003f24270 */
[----:B------:R-:W-:-:S12]  /*03a0*/  ISETP.LE.OR P1, PT, R2, R18, !P1 ;  /* 0x000000120200720c */ /* 0x000fd80004f23670 */
[----:B------:R-:W-:Y:S05]  /*03b0*/  @P1 BRA `(.L_x_66) ;  /* 0x0000029000001947 */ /* 0x000fea0003800000 */
[----:B------:R-:W-:Y:S01]  /*03c0*/  IADD3 R13, -R11, R4, RZ ;  /* 0x000000040b0d7210 */ /* 0x000fe20007ffe1ff */
[----:B------:R-:W0:Y:S03]  /*03d0*/  S2R R0, SR_CTAID.X ;  /* 0x0000000000007919 */ /* 0x000e260000002500 */
[-C--:B------:R-:W-:Y:S01]  /*03e0*/  IABS R6, R13.reuse ;  /* 0x0000000d00067213 */ /* 0x080fe20000000000 */
[----:B------:R-:W0:Y:S01]  /*03f0*/  S2R R7, SR_TID.X ;  /* 0x0000000000077919 */ /* 0x000e220000002100 */
[----:B------:R-:W-:-:S04]  /*0400*/  IABS R17, R13 ;  /* 0x0000000d00117213 */ /* 0x000fc80000000000 */
[----:B------:R-:W1:Y:S02]  /*0410*/  I2F.RP R3, R6 ;  /* 0x0000000600037306 */ /* 0x000e640000209400 */
[----:B-1----:R-:W1:Y:S01]  /*0420*/  MUFU.RCP R3, R3 ;  /* 0x0000000300037308 */ /* 0x002e620000001000 */
[----:B0-----:R-:W-:-:S05]  /*0430*/  IMAD R0, R0, c[0x0][0x0], R7 ;  /* 0x0000000000007a24 */ /* 0x001fca00078e0207 */
[----:B------:R-:W-:Y:S02]  /*0440*/  IABS R10, R0 ;  /* 0x00000000000a7213 */ /* 0x000fe40000000000 */
[----:B-1----:R-:W-:Y:S02]  /*0450*/  IADD3 R4, R3, 0xffffffe, RZ ;  /* 0x0ffffffe03047810 */ /* 0x002fe40007ffe0ff */
[----:B------:R-:W-:-:S04]  /*0460*/  IADD3 R3, RZ, -R17, RZ ;  /* 0x80000011ff037210 */ /* 0x000fc80007ffe0ff */
[----:B------:R0:W1:Y:S02]  /*0470*/  F2I.FTZ.U32.TRUNC.NTZ R5, R4 ;  /* 0x0000000400057305 */ /* 0x000064000021f000 */
[----:B0-----:R-:W-:Y:S02]  /*0480*/  IMAD.MOV.U32 R4, RZ, RZ, RZ ;  /* 0x000000ffff047224 */ /* 0x001fe400078e00ff */
[----:B-1----:R-:W-:-:S04]  /*0490*/  IMAD.MOV R15, RZ, RZ, -R5 ;  /* 0x000000ffff0f7224 */ /* 0x002fc800078e0a05 */
[----:B------:R-:W-:-:S04]  /*04a0*/  IMAD R7, R15, R6, RZ ;  /* 0x000000060f077224 */ /* 0x000fc800078e02ff */
[----:B------:R-:W-:Y:S01]  /*04b0*/  IMAD.HI.U32 R5, R5, R7, R4 ;  /* 0x0000000705057227 */ /* 0x000fe200078e0004 */
[----:B------:R-:W-:-:S04]  /*04c0*/  LOP3.LUT R4, R0, R13, RZ, 0x3c, !PT ;  /* 0x0000000d00047212 */ /* 0x000fc800078e3cff */
[----:B------:R-:W-:Y:S01]  /*04d0*/  ISETP.GE.AND P3, PT, R4, RZ, PT ;  /* 0x000000ff0400720c */ /* 0x000fe20003f66270 */
[----:B------:R-:W-:-:S04]  /*04e0*/  IMAD.HI.U32 R5, R5, R10, RZ ;  /* 0x0000000a05057227 */ /* 0x000fc800078e00ff */
[C---:B------:R-:W-:Y:S01]  /*04f0*/  IMAD R3, R5.reuse, R3, R10 ;  /* 0x0000000305037224 */ /* 0x040fe200078e020a */
[----:B------:R-:W-:-:S04]  /*0500*/  IADD3 R4, R5, 0x1, RZ ;  /* 0x0000000105047810 */ /* 0x000fc80007ffe0ff */
[----:B------:R-:W-:-:S04]  /*0510*/  ISETP.GT.U32.AND P2, PT, R6, R3, PT ;  /* 0x000000030600720c */ /* 0x000fc80003f44070 */
[----:B------:R-:W-:Y:S02]  /*0520*/  SEL R4, R4, R5, !P2 ;  /* 0x0000000504047207 */ /* 0x000fe40005000000 */
[----:B------:R-:W-:-:S06]  /*0530*/  LOP3.LUT R5, RZ, R13, RZ, 0x33, !PT ;  /* 0x0000000dff057212 */ /* 0x000fcc00078e33ff */
[----:B------:R-:W-:-:S04]  /*0540*/  @!P2 IADD3 R3, R3, -R6, RZ ;  /* 0x800000060303a210 */ /* 0x000fc80007ffe0ff */
[----:B------:R-:W-:Y:S02]  /*0550*/  ISETP.GE.U32.AND P1, PT, R3, R6, PT ;  /* 0x000000060300720c */ /* 0x000fe40003f26070 */
[----:B------:R-:W-:-:S10]  /*0560*/  ISETP.GT.U32.AND P2, PT, R6, R3, PT ;  /* 0x000000030600720c */ /* 0x000fd40003f44070 */
[----:B------:R-:W-:Y:S02]  /*0570*/  @P1 IADD3 R4, R4, 0x1, RZ ;  /* 0x0000000104041810 */ /* 0x000fe40007ffe0ff */
[----:B------:R-:W-:-:S03]  /*0580*/  ISETP.NE.AND P1, PT, R13, RZ, PT ;  /* 0x000000ff0d00720c */ /* 0x000fc60003f25270 */
[----:B------:R-:W-:Y:S01]  /*0590*/  @!P3 IMAD.MOV R4, RZ, RZ, -R4 ;  /* 0x000000ffff04b224 */ /* 0x000fe200078e0a04 */
[----:B------:R-:W-:Y:S01]  /*05a0*/  ISETP.GE.AND P3, PT, R0, RZ, PT ;  /* 0x000000ff0000720c */ /* 0x000fe20003f66270 */
[----:B------:R-:W-:-:S03]  /*05b0*/  IMAD.IADD R0, R3, 0x1, -R6 ;  /* 0x0000000103007824 */ /* 0x000fc600078e0a06 */
[----:B------:R-:W-:Y:S02]  /*05c0*/  SEL R7, R5, R4, !P1 ;  /* 0x0000000405077207 */ /* 0x000fe40004800000 */
[----:B------:R-:W-:Y:S02]  /*05d0*/  SEL R0, R0, R3, !P2 ;  /* 0x0000000300007207 */ /* 0x000fe40005000000 */
[----:B------:R-:W-:-:S04]  /*05e0*/  IADD3 R7, R18, R7, RZ ;  /* 0x0000000712077210 */ /* 0x000fc80007ffe0ff */
[----:B------:R-:W-:Y:S02]  /*05f0*/  ISETP.GE.AND P4, PT, R7, R2, PT ;  /* 0x000000020700720c */ /* 0x000fe40003f86270 */
[----:B------:R-:W-:-:S04]  /*0600*/  @!P3 IADD3 R0, -R0, RZ, RZ ;  /* 0x000000ff0000b210 */ /* 0x000fc80007ffe1ff */
[----:B------:R-:W-:-:S05]  /*0610*/  SEL R0, R5, R0, !P1 ;  /* 0x0000000005007207 */ /* 0x000fca0004800000 */
[----:B------:R-:W-:Y:S01]  /*0620*/  IMAD.IADD R0, R11, 0x1, R0 ;  /* 0x000000010b007824 */ /* 0x000fe200078e0200 */
[----:B------:R-:W-:Y:S01]  /*0630*/  @!P4 PLOP3.LUT P0, PT, PT, PT, PT, 0x8, 0x0 ;  /* 0x000000000000c81c */ /* 0x000fe20003f0e170 */
[----:B------:R-:W-:-:S11]  /*0640*/  @!P4 IMAD R2, R12, UR4, R9 ;  /* 0x000000040c02cc24 */ /* 0x000fd6000f8e0209 */
.L_x_66:
[----:B-1----:R-:W-:Y:S05]  /*0650*/  BSYNC B0 ;  /* 0x0000000000007941 */ /* 0x002fea0003800000 */
.L_x_65:
[----:B------:R-:W-:Y:S05]  /*0660*/  @P0 EXIT ;  /* 0x000000000000094d */ /* 0x000fea0003800000 */
[----:B------:R-:W-:Y:S01]  /*0670*/  IADD3 R3, R0, -c[0x0][0x1c4], RZ ;  /* 0x8000710000037a10 */ /* 0x000fe20007ffe0ff */
[----:B------:R-:W-:Y:S01]  /*0680*/  BSSY B0, `(.L_x_67) ;  /* 0x0000084000007945 */ /* 0x000fe20003800000 */
[----:B------:R-:W-:Y:S02]  /*0690*/  IADD3.X R5, R0, c[0x0][0x1c4], RZ, PT, !PT ;  /* 0x0000710000057a10 */ /* 0x000fe40003ffe4ff */
[----:B------:R-:W-:Y:S02]  /*06a0*/  IMNMX R6, R14, R3, !PT ;  /* 0x000000030e067217 */ /* 0x000fe40007800200 */
[----:B------:R-:W-:Y:S02]  /*06b0*/  IMNMX R5, R16, R5, PT ;  /* 0x0000000510057217 */ /* 0x000fe40003800200 */
[----:B------:R-:W-:-:S02]  /*06c0*/  PRMT R8, R8, 0x8880, RZ ;  /* 0x0000888008087816 */ /* 0x000fc400000000ff */
[C---:B------:R-:W-:Y:S01]  /*06d0*/  ISETP.GT.AND P0, PT, R5.reuse, R6, PT ;  /* 0x000000060500720c */ /* 0x040fe20003f04270 */
[----:B------:R-:W-:Y:S01]  /*06e0*/  IMAD.IADD R4, R5, 0x1, -R6 ;  /* 0x0000000105047824 */ /* 0x000fe200078e0a06 */
[----:B------:R-:W-:Y:S02]  /*06f0*/  PRMT R36, R8, 0x7710, RZ ;  /* 0x0000771008247816 */ /* 0x000fe400000000ff */
[----:B------:R-:W-:-:S08]  /*0700*/  MOV R39, RZ ;  /* 0x000000ff00277202 */ /* 0x000fd00000000f00 */
[----:B------:R-:W-:Y:S05]  /*0710*/  @!P0 BRA `(.L_x_68) ;  /* 0x000007a000008947 */ /* 0x000fea0003800000 */
[----:B------:R-:W-:Y:S01]  /*0720*/  LOP3.LUT R3, R4, 0x3, RZ, 0xc0, !PT ;  /* 0x0000000304037812 */ /* 0x000fe200078ec0ff */
[----:B------:R-:W-:Y:S01]  /*0730*/  BSSY B1, `(.L_x_69) ;  /* 0x0000020000017945 */ /* 0x000fe20003800000 */
[----:B------:R-:W-:Y:S02]  /*0740*/  MOV R39, RZ ;  /* 0x000000ff00277202 */ /* 0x000fe40000000f00 */
[----:B------:R-:W-:-:S12]  /*0750*/  ISETP.NE.AND P0, PT, R3, RZ, PT ;  /* 0x000000ff0300720c */ /* 0x000fd80003f05270 */
[----:B------:R-:W-:Y:S05]  /*0760*/  @!P0 BRA `(.L_x_70) ;  /* 0x000001c000008947 */ /* 0x000fea0003800000 */
[----:B------:R-:W-:Y:S01]  /*0770*/  ISETP.NE.AND P0, PT, R3, 0x1, PT ;  /* 0x000000010300780c */ /* 0x000fe20003f05270 */
[----:B------:R-:W-:Y:S01]  /*0780*/  BSSY B2, `(.L_x_71) ;  /* 0x0000013000027945 */ /* 0x000fe20003800000 */
[----:B------:R-:W-:-:S10]  /*0790*/  IMAD.MOV.U32 R39, RZ, RZ, RZ ;  /* 0x000000ffff277224 */ /* 0x000fd400078e00ff */
[----:B------:R-:W-:Y:S05]  /*07a0*/  @!P0 BRA `(.L_x_72) ;  /* 0x0000010000008947 */ /* 0x000fea0003800000 */
[----:B------:R-:W-:Y:S01]  /*07b0*/  ISETP.NE.AND P0, PT, R3, 0x2, PT ;  /* 0x000000020300780c */ /* 0x000fe20003f05270 */
[----:B------:R-:W-:-:S11]  /*07c0*/  IMAD.MOV.U32 R10, RZ, RZ, 0x4 ;  /* 0x00000004ff0a7424 */ /* 0x000fd600078e00ff */
[C---:B------:R-:W-:Y:S01]  /*07d0*/  @P0 IMAD R3, R7.reuse, c[0x0][0x1b8], R6 ;  /* 0x00006e0007030a24 */ /* 0x040fe200078e0206 */
[----:B------:R-:W-:Y:S02]  /*07e0*/  @P0 IADD3 R6, R6, 0x1, RZ ;  /* 0x0000000106060810 */ /* 0x000fe40007ffe0ff */
[----:B------:R-:W-:Y:S01]  /*07f0*/  @P0 MOV R8, 0x4 ;  /* 0x0000000400080802 */ /* 0x000fe20000000f00 */
[C---:B------:R-:W-:Y:S02]  /*0800*/  @P0 IMAD R3, R2.reuse, c[0x0][0x1bc], R3 ;  /* 0x00006f0002030a24 */ /* 0x040fe400078e0203 */
[----:B------:R-:W-:Y:S02]  /*0810*/  IMAD R11, R7, c[0x0][0x1b8], R6 ;  /* 0x00006e00070b7a24 */ /* 0x000fe400078e0206 */
[----:B------:R-:W-:Y:S02]  /*0820*/  @P0 IMAD.WIDE R8, R3, R8, c[0x0][0x168] ;  /* 0x00005a0003080625 */ /* 0x000fe400078e0208 */
[----:B------:R-:W-:-:S04]  /*0830*/  IMAD R11, R2, c[0x0][0x1bc], R11 ;  /* 0x00006f00020b7a24 */ /* 0x000fc800078e020b */
[----:B------:R-:W-:-:S04]  /*0840*/  IMAD.WIDE R10, R11, R10, c[0x0][0x168] ;  /* 0x00005a000b0a7625 */ /* 0x000fc800078e020a */
[----:B------:R-:W2:Y:S06]  /*0850*/  @P0 LDG.E.CONSTANT.SYS R8, [R8] ;  /* 0x0000000008080381 */ /* 0x000eac00001e6900 */
[----:B------:R-:W3:Y:S01]  /*0860*/  LDG.E.CONSTANT.SYS R10, [R10] ;  /* 0x000000000a0a7381 */ /* 0x000ee200001e6900 */
[----:B------:R-:W-:Y:S02]  /*0870*/  MOV R39, RZ ;  /* 0x000000ff00277202 */ /* 0x000fe40000000f00 */
[----:B------:R-:W-:-:S03]  /*0880*/  IADD3 R6, R6, 0x1, RZ ;  /* 0x0000000106067810 */ /* 0x000fc60007ffe0ff */
[----:B--2---:R-:W-:-:S04]  /*0890*/  @P0 FADD.FTZ R39, RZ, R8 ;  /* 0x00000008ff270221 */ /* 0x004fc80000010000 */
[----:B---3--:R-:W-:-:S08]  /*08a0*/  FADD.FTZ R39, R10, R39 ;  /* 0x000000270a277221 */ /* 0x008fd00000010000 */
.L_x_72:
[----:B------:R-:W-:Y:S05]  /*08b0*/  BSYNC B2 ;  /* 0x0000000000027941 */ /* 0x000fea0003800000 */
.L_x_71:
[----:B------:R-:W-:Y:S02]  /*08c0*/  IMAD R3, R7, c[0x0][0x1b8], R6 ;  /* 0x00006e0007037a24 */ /* 0x000fe400078e0206 */
[----:B------:R-:W-:Y:S02]  /*08d0*/  IMAD.MOV.U32 R8, RZ, RZ, 0x4 ;  /* 0x00000004ff087424 */ /* 0x000fe400078e00ff */
[----:B------:R-:W-:-:S04]  /*08e0*/  IMAD R3, R2, c[0x0][0x1bc], R3 ;  /* 0x00006f0002037a24 */ /* 0x000fc800078e0203 */
[----:B------:R-:W-:-:S10]  /*08f0*/  IMAD.WIDE R8, R3, R8, c[0x0][0x168] ;  /* 0x00005a0003087625 */ /* 0x000fd400078e0208 */
[----:B------:R-:W2:Y:S01]  /*0900*/  LDG.E.CONSTANT.SYS R8, [R8] ;  /* 0x0000000008087381 */ /* 0x000ea200001e6900 */
[----:B------:R-:W-:Y:S01]  /*0910*/  IADD3 R6, R6, 0x1, RZ ;  /* 0x0000000106067810 */ /* 0x000fe20007ffe0ff */
[----:B--2---:R-:W-:-:S08]  /*0920*/  FADD.FTZ R39, R8, R39 ;  /* 0x0000002708277221 */ /* 0x004fd00000010000 */
.L_x_70:
[----:B------:R-:W-:Y:S05]  /*0930*/  BSYNC B1 ;  /* 0x0000000000017941 */ /* 0x000fea0003800000 */
.L_x_69:
[----:B------:R-:W-:-:S12]  /*0940*/  ISETP.GE.U32.AND P0, PT, R4, 0x4, PT ;  /* 0x000000040400780c */ /* 0x000fd80003f06070 */
[----:B------:R-:W-:Y:S05]  /*0950*/  @!P0 BRA `(.L_x_68) ;  /* 0x0000056000008947 */ /* 0x000fea0003800000 */
[----:B------:R-:W-:Y:S01]  /*0960*/  IADD3 R8, R5, -R6, RZ ;  /* 0x8000000605087210 */ /* 0x000fe20007ffe0ff */
[----:B------:R-:W-:Y:S01]  /*0970*/  IMAD R3, R7, c[0x0][0x1b8], R6 ;  /* 0x00006e0007037a24 */ /* 0x000fe200078e0206 */
[----:B------:R-:W-:Y:S01]  /*0980*/  BSSY B1, `(.L_x_73) ;  /* 0x000002e000017945 */ /* 0x000fe20003800000 */
[----:B------:R-:W-:Y:S02]  /*0990*/  PLOP3.LUT P0, PT, PT, PT, PT, 0x80, 0x0 ;  /* 0x000000000000781c */ /* 0x000fe40003f0f070 */
[----:B------:R-:W-:Y:S01]  /*09a0*/  ISETP.GT.AND P1, PT, R8, 0xc, PT ;  /* 0x0000000c0800780c */ /* 0x000fe20003f24270 */
[----:B------:R-:W-:Y:S02]  /*09b0*/  IMAD.MOV.U32 R8, RZ, RZ, 0x4 ;  /* 0x00000004ff087424 */ /* 0x000fe400078e00ff */
[----:B------:R-:W-:-:S04]  /*09c0*/  IMAD R3, R2, c[0x0][0x1bc], R3 ;  /* 0x00006f0002037a24 */ /* 0x000fc800078e0203 */
[----:B------:R-:W-:-:S05]  /*09d0*/  IMAD.WIDE R2, R3, R8, c[0x0][0x168] ;  /* 0x00005a0003027625 */ /* 0x000fca00078e0208 */
[----:B------:R-:W-:Y:S05]  /*09e0*/  @!P1 BRA `(.L_x_74) ;  /* 0x0000027000009947 */ /* 0x000fea0003800000 */
[----:B------:R-:W-:Y:S02]  /*09f0*/  PLOP3.LUT P0, PT, PT, PT, PT, 0x8, 0x0 ;  /* 0x000000000000781c */ /* 0x000fe40003f0e170 */
[----:B------:R-:W-:-:S10]  /*0a00*/  IADD3 R43, R5, -0xc, RZ ;  /* 0xfffffff4052b7810 */ /* 0x000fd40007ffe0ff */
.L_x_75:
[----:B------:R0:W2:Y:S04]  /*0a10*/  LDG.E.CONSTANT.SYS R8, [R2] ;  /* 0x0000000002087381 */ /* 0x0000a800001e6900 */
[----:B------:R0:W3:Y:S04]  /*0a20*/  LDG.E.CONSTANT.SYS R9, [R2+0x4] ;  /* 0x0000040002097381 */ /* 0x0000e800001e6900 */
[----:B------:R0:W4:Y:S04]  /*0a30*/  LDG.E.CONSTANT.SYS R11, [R2+0x8] ;  /* 0x00000800020b7381 */ /* 0x00012800001e6900 */
[----:B------:R0:W5:Y:S04]  /*0a40*/  LDG.E.CONSTANT.SYS R13, [R2+0xc] ;  /* 0x00000c00020d7381 */ /* 0x00016800001e6900 */
        /* <DEDUP_REMOVED lines=11> */
[----:B------:R0:W5:Y:S01]  /*0b00*/  LDG.E.CONSTANT.SYS R37, [R2+0x3c] ;  /* 0x00003c0002257381 */ /* 0x00016200001e6900 */
[----:B------:R-:W-:-:S04]  /*0b10*/  IADD3 R6, R6, 0x10, RZ ;  /* 0x0000001006067810 */ /* 0x000fc80007ffe0ff */
[----:B------:R-:W-:Y:S02]  /*0b20*/  ISETP.GE.AND P1, PT, R6, R43, PT ;  /* 0x0000002b0600720c */ /* 0x000fe40003f26270 */
[----:B0-----:R-:W-:-:S04]  /*0b30*/  IADD3 R2, P2, R2, 0x40, RZ ;  /* 0x0000004002027810 */ /* 0x001fc80007f5e0ff */
[----:B------:R-:W-:Y:S01]  /*0b40*/  IADD3.X R3, RZ, R3, RZ, P2, !PT ;  /* 0x00000003ff037210 */ /* 0x000fe200017fe4ff */
[----:B--2---:R-:W-:-:S04]  /*0b50*/  FADD.FTZ R8, R8, R39 ;  /* 0x0000002708087221 */ /* 0x004fc80000010000 */
[----:B---3--:R-:W-:-:S04]  /*0b60*/  FADD.FTZ R8, R8, R9 ;  /* 0x0000000908087221 */ /* 0x008fc80000010000 */
[----:B----4-:R-:W-:-:S04]  /*0b70*/  FADD.FTZ R8, R8, R11 ;  /* 0x0000000b08087221 */ /* 0x010fc80000010000 */
[----:B-----5:R-:W-:-:S04]  /*0b80*/  FADD.FTZ R8, R8, R13 ;  /* 0x0000000d08087221 */ /* 0x020fc80000010000 */
[----:B------:R-:W-:-:S04]  /*0b90*/  FADD.FTZ R8, R8, R15 ;  /* 0x0000000f08087221 */ /* 0x000fc80000010000 */
        /* <DEDUP_REMOVED lines=10> */
[----:B------:R-:W-:Y:S01]  /*0c40*/  FADD.FTZ R39, R8, R37 ;  /* 0x0000002508277221 */ /* 0x000fe20000010000 */
[----:B------:R-:W-:Y:S07]  /*0c50*/  @!P1 BRA `(.L_x_75) ;  /* 0xfffffdb000009947 */ /* 0x000fee000383ffff */
.L_x_74:
[----:B------:R-:W-:Y:S05]  /*0c60*/  BSYNC B1 ;  /* 0x0000000000017941 */ /* 0x000fea0003800000 */
.L_x_73:
[----:B------:R-:W-:Y:S01]  /*0c70*/  IMAD.IADD R8, R5, 0x1, -R6 ;  /* 0x0000000105087824 */ /* 0x000fe200078e0a06 */
[----:B------:R-:W-:Y:S04]  /*0c80*/  BSSY B1, `(.L_x_76) ;  /* 0x0000019000017945 */ /* 0x000fe80003800000 */
[----:B------:R-:W-:-:S12]  /*0c90*/  ISETP.GT.AND P1, PT, R8, 0x4, PT ;  /* 0x000000040800780c */ /* 0x000fd80003f24270 */
[----:B------:R-:W-:Y:S05]  /*0ca0*/  @!P1 BRA `(.L_x_77) ;  /* 0x0000016000009947 */ /* 0x000fea0003800000 */
[----:B------:R-:W2:Y:S04]  /*0cb0*/  LDG.E.CONSTANT.SYS R8, [R2] ;  /* 0x0000000002087381 */ /* 0x000ea800001e6900 */
[----:B------:R-:W3:Y:S04]  /*0cc0*/  LDG.E.CONSTANT.SYS R9, [R2+0x4] ;  /* 0x0000040002097381 */ /* 0x000ee800001e6900 */
[----:B------:R-:W4:Y:S04]  /*0cd0*/  LDG.E.CONSTANT.SYS R11, [R2+0x8] ;  /* 0x00000800020b7381 */ /* 0x000f2800001e6900 */
[----:B------:R0:W5:Y:S04]  /*0ce0*/  LDG.E.CONSTANT.SYS R13, [R2+0xc] ;  /* 0x00000c00020d7381 */ /* 0x00016800001e6900 */
[----:B------:R0:W5:Y:S04]  /*0cf0*/  LDG.E.CONSTANT.SYS R15, [R2+0x10] ;  /* 0x00001000020f7381 */ /* 0x00016800001e6900 */
[----:B------:R0:W5:Y:S04]  /*0d00*/  LDG.E.CONSTANT.SYS R17, [R2+0x14] ;  /* 0x0000140002117381 */ /* 0x00016800001e6900 */
[----:B------:R0:W5:Y:S04]  /*0d10*/  LDG.E.CONSTANT.SYS R19, [R2+0x18] ;  /* 0x0000180002137381 */ /* 0x00016800001e6900 */
[----:B------:R0:W5:Y:S01]  /*0d20*/  LDG.E.CONSTANT.SYS R21, [R2+0x1c] ;  /* 0x00001c0002157381 */ /* 0x00016200001e6900 */
[----:B------:R-:W-:-:S02]  /*0d30*/  PLOP3.LUT P0, PT, PT, PT, PT, 0x8, 0x0 ;  /* 0x000000000000781c */ /* 0x000fc40003f0e170 */
[----:B------:R-:W-:Y:S01]  /*0d40*/  IADD3 R6, R6, 0x8, RZ ;  /* 0x0000000806067810 */ /* 0x000fe20007ffe0ff */
[----:B--2---:R-:W-:-:S04]  /*0d50*/  FADD.FTZ R8, R39, R8 ;  /* 0x0000000827087221 */ /* 0x004fc80000010000 */
[----:B---3--:R-:W-:Y:S01]  /*0d60*/  FADD.FTZ R8, R8, R9 ;  /* 0x0000000908087221 */ /* 0x008fe20000010000 */
[----:B------:R-:W-:-:S03]  /*0d70*/  IADD3 R9, P1, R2, 0x20, RZ ;  /* 0x0000002002097810 */ /* 0x000fc60007f3e0ff */
[----:B----4-:R-:W-:Y:S01]  /*0d80*/  FADD.FTZ R8, R8, R11 ;  /* 0x0000000b08087221 */ /* 0x010fe20000010000 */
[----:B------:R-:W-:Y:S01]  /*0d90*/  IADD3.X R10, RZ, R3, RZ, P1, !PT ;  /* 0x00000003ff0a7210 */ /* 0x000fe20000ffe4ff */
[----:B0-----:R-:W-:Y:S02]  /*0da0*/  IMAD.MOV.U32 R2, RZ, RZ, R9 ;  /* 0x000000ffff027224 */ /* 0x001fe400078e0009 */
[----:B-----5:R-:W-:Y:S01]  /*0db0*/  FADD.FTZ R8, R8, R13 ;  /* 0x0000000d08087221 */ /* 0x020fe20000010000 */
[----:B------:R-:W-:-:S03]  /*0dc0*/  MOV R3, R10 ;  /* 0x0000000a00037202 */ /* 0x000fc60000000f00 */
[----:B------:R-:W-:-:S04]  /*0dd0*/  FADD.FTZ R8, R8, R15 ;  /* 0x0000000f08087221 */ /* 0x000fc80000010000 */
[----:B------:R-:W-:-:S04]  /*0de0*/  FADD.FTZ R8, R8, R17 ;  /* 0x0000001108087221 */ /* 0x000fc80000010000 */
[----:B------:R-:W-:-:S04]  /*0df0*/  FADD.FTZ R8, R8, R19 ;  /* 0x0000001308087221 */ /* 0x000fc80000010000 */
[----:B------:R-:W-:-:S08]  /*0e00*/  FADD.FTZ R39, R8, R21 ;  /* 0x0000001508277221 */ /* 0x000fd00000010000 */
.L_x_77:
[----:B------:R-:W-:Y:S05]  /*0e10*/  BSYNC B1 ;  /* 0x0000000000017941 */ /* 0x000fea0003800000 */
.L_x_76:
[----:B------:R-:W-:-:S12]  /*0e20*/  ISETP.LT.OR P0, PT, R6, R5, P0 ;  /* 0x000000050600720c */ /* 0x000fd80000701670 */
[----:B------:R-:W-:Y:S05]  /*0e30*/  @!P0 BRA `(.L_x_68) ;  /* 0x0000008000008947 */ /* 0x000fea0003800000 */
[----:B------:R-:W2:Y:S04]  /*0e40*/  LDG.E.CONSTANT.SYS R6, [R2] ;  /* 0x0000000002067381 */ /* 0x000ea800001e6900 */
[----:B------:R-:W3:Y:S04]  /*0e50*/  LDG.E.CONSTANT.SYS R5, [R2+0x4] ;  /* 0x0000040002057381 */ /* 0x000ee800001e6900 */
[----:B------:R-:W4:Y:S04]  /*0e60*/  LDG.E.CONSTANT.SYS R8, [R2+0x8] ;  /* 0x0000080002087381 */ /* 0x000f2800001e6900 */
[----:B------:R-:W5:Y:S01]  /*0e70*/  LDG.E.CONSTANT.SYS R10, [R2+0xc] ;  /* 0x00000c00020a7381 */ /* 0x000f6200001e6900 */
[----:B--2---:R-:W-:-:S04]  /*0e80*/  FADD.FTZ R6, R39, R6 ;  /* 0x0000000627067221 */ /* 0x004fc80000010000 */
[----:B---3--:R-:W-:-:S04]  /*0e90*/  FADD.FTZ R5, R6, R5 ;  /* 0x0000000506057221 */ /* 0x008fc80000010000 */
[----:B----4-:R-:W-:-:S04]  /*0ea0*/  FADD.FTZ R5, R5, R8 ;  /* 0x0000000805057221 */ /* 0x010fc80000010000 */
[----:B-----5:R-:W-:-:S08]  /*0eb0*/  FADD.FTZ R39, R5, R10 ;  /* 0x0000000a05277221 */ /* 0x020fd00000010000 */
.L_x_68:
[----:B------:R-:W-:Y:S05]  /*0ec0*/  BSYNC B0 ;  /* 0x0000000000007941 */ /* 0x000fea0003800000 */
.L_x_67:
[----:B------:R-:W0:Y:S02]  /*0ed0*/  I2F R4, R4 ;  /* 0x0000000400047306 */ /* 0x000e240000201400 */
[----:B0-----:R-:W0:Y:S02]  /*0ee0*/  MUFU.RCP R2, R4 ;  /* 0x0000000400027308 */ /* 0x001e240000001000 */
[----:B0-----:R-:W-:-:S05]  /*0ef0*/  FMUL.FTZ R39, R2, R39 ;  /* 0x0000002702277220 */ /* 0x001fca0000410000 */
[----:B------:R-:W-:-:S12]  /*0f00*/  FSETP.GEU.FTZ.AND P0, PT, R39, 0.0010000000474974513054, PT ;  /* 0x3a83126f2700780b */ /* 0x000fd80003f1e000 */
[----:B------:R-:W-:Y:S05]  /*0f10*/  @!P0 EXIT ;  /* 0x000000000000894d */ /* 0x000fea0003800000 */
[----:B------:R-:W-:Y:S01]  /*0f20*/  IADD3 R3, R0, c[0x0][0x1c8], R41 ;  /* 0x0000720000037a10 */ /* 0x000fe20007ffe029 */
[----:B------:R-:W-:Y:S01]  /*0f30*/  IMAD.IADD R2, R38, 0x1, R7 ;  /* 0x0000000126027824 */ /* 0x000fe200078e0207 */
[----:B------:R-:W-:-:S03]  /*0f40*/  MOV R34, 0x4 ;  /* 0x0000000400227802 */ /* 0x000fc60000000f00 */
[----:B------:R-:W-:-:S04]  /*0f50*/  IMAD R5, R2, c[0x0][0x1b8], R3 ;  /* 0x00006e0002057a24 */ /* 0x000fc800078e0203 */
[----:B------:R-:W-:-:S10]  /*0f60*/  IMAD.WIDE R2, R5, R34, c[0x0][0x170] ;  /* 0x00005c0005027625 */ /* 0x000fd400078e0222 */
[----:B------:R-:W2:Y:S01]  /*0f70*/  LDG.E.CONSTANT.SYS R32, [R2] ;  /* 0x0000000002207381 */ /* 0x000ea200001e6900 */
[----:B------:R-:W-:Y:S01]  /*0f80*/  IMAD.MOV.U32 R37, RZ, RZ, c[0x0][0x1a0] ;  /* 0x00006800ff257624 */ /* 0x000fe200078e00ff */
[----:B------:R-:W-:Y:S02]  /*0f90*/  IADD3 R4, R7, -c[0x0][0x1a4], RZ ;  /* 0x8000690007047a10 */ /* 0x000fe40007ffe0ff */
[----:B------:R-:W-:Y:S02]  /*0fa0*/  IADD3 R35, R0, -c[0x0][0x1a0], RZ ;  /* 0x8000680000237a10 */ /* 0x000fe40007ffe0ff */
[----:B------:R-:W-:Y:S02]  /*0fb0*/  IADD3 R37, -R37, c[0x0][0x1a8], RZ ;  /* 0x00006a0025257a10 */ /* 0x000fe40007ffe1ff */
[----:B------:R-:W-:-:S03]  /*0fc0*/  MOV R6, c[0x0][0x1bc] ;  /* 0x00006f0000067a02 */ /* 0x000fc60000000f00 */
[----:B------:R-:W-:Y:S02]  /*0fd0*/  IMAD R35, R37, R4, R35 ;  /* 0x0000000425237224 */ /* 0x000fe400078e0223 */
[----:B------:R-:W-:Y:S01]  /*0fe0*/  IMAD R13, R6, 0x8, R5 ;  /* 0x00000008060d7824 */ /* 0x000fe200078e0205 */
[----:B--2---:R-:W-:-:S12]  /*0ff0*/  FSETP.GEU.FTZ.AND P0, PT, R32, RZ, PT ;  /* 0x000000ff2000720b */ /* 0x004fd80003f1e000 */
[----:B------:R-:W-:Y:S05]  /*1000*/  @!P0 EXIT ;  /* 0x000000000000894d */ /* 0x000fea0003800000 */
[-C--:B------:R-:W-:Y:S01]  /*1010*/  IMAD.WIDE R4, R35, R34.reuse, c[0x0][0x180] ;  /* 0x0000600023047625 */ /* 0x080fe200078e0222 */
[----:B------:R-:W-:Y:S01]  /*1020*/  SHF.L.U32 R33, R6, 0x2, RZ ;  /* 0x0000000206217819 */ /* 0x000fe200000006ff */
[----:B------:R-:W-:-:S03]  /*1030*/  IMAD.WIDE R12, R13, R34, c[0x0][0x170] ;  /* 0x00005c000d0c7625 */ /* 0x000fc600078e0222 */
[----:B------:R-:W-:-:S04]  /*1040*/  SHF.R.S32.HI R31, RZ, 0x1f, R33 ;  /* 0x0000001fff1f7819 */ /* 0x000fc80000011421 */
[----:B------:R-:W-:Y:S01]  /*1050*/  IADD3 R8, P0, R12, R33, RZ ;  /* 0x000000210c087210 */ /* 0x000fe20007f1e0ff */
[----:B------:R-:W2:Y:S04]  /*1060*/  LDG.E.SYS R49, [R4] ;  /* 0x0000000004317381 */ /* 0x000ea800001ee900 */
[----:B------:R-:W-:Y:S01]  /*1070*/  IMAD.X R9, R13, 0x1, R31, P0 ;  /* 0x000000010d097824 */ /* 0x000fe200000e061f */
[----:B------:R-:W-:Y:S01]  /*1080*/  IADD3 R10, P0, R33, R8, RZ ;  /* 0x00000008210a7210 */ /* 0x000fe20007f1e0ff */
[----:B------:R0:W5:Y:S03]  /*1090*/  LDG.E.CONSTANT.SYS R30, [R12] ;  /* 0x000000000c1e7381 */ /* 0x00016600001e6900 */
[----:B------:R-:W-:-:S03]  /*10a0*/  IADD3.X R11, R31, R9, RZ, P0, !PT ;  /* 0x000000091f0b7210 */ /* 0x000fc600007fe4ff */
[----:B------:R0:W5:Y:S05]  /*10b0*/  LDG.E.CONSTANT.SYS R29, [R8] ;  /* 0x00000000081d7381 */ /* 0x00016a00001e6900 */
[----:B------:R0:W5:Y:S04]  /*10c0*/  LDG.E.CONSTANT.SYS R28, [R10] ;  /* 0x000000000a1c7381 */ /* 0x00016800001e6900 */
[----:B------:R-:W1:Y:S01]  /*10d0*/  S2R R27, SR_TID.X ;  /* 0x00000000001b7919 */ /* 0x000e620000002100 */
[----:B------:R-:W-:-:S02]  /*10e0*/  IMAD.MOV.U32 R14, RZ, RZ, 0x3f800000 ;  /* 0x3f800000ff0e7424 */ /* 0x000fc400078e00ff */
[----:B-1----:R-:W-:-:S04]  /*10f0*/  IMAD R26, R40, c[0x0][0x0], R27 ;  /* 0x00000000281a7a24 */ /* 0x002fc800078e021b */
[----:B------:R-:W-:-:S08]  /*1100*/  IMAD R25, R26, 0x30, RZ ;  /* 0x000000301a197824 */ /* 0x000fd000078e02ff */
[----:B------:R0:W-:Y:S01]  /*1110*/  STS [R25], R14 ;  /* 0x0000000e19007388 */ /* 0x0001e20000000800 */
[----:B------:R-:W-:Y:S01]  /*1120*/  MOV R24, c[0x0][0x1ac] ;  /* 0x00006b0000187a02 */ /* 0x000fe20000000f00 */
[----:B------:R-:W-:Y:S01]  /*1130*/  IMAD R7, R7, c[0x0][0x1b8], R0 ;  /* 0x00006e0007077a24 */ /* 0x000fe200078e0200 */
[----:B------:R-:W-:Y:S02]  /*1140*/  BSSY B0, `(.L_x_78) ;  /* 0x0000054000007945 */ /* 0x000fe40003800000 */
[----:B------:R-:W-:Y:S01]  /*1150*/  IADD3 R24, R24, -c[0x0][0x1a4], RZ ;  /* 0x8000690018187a10 */ /* 0x000fe20007ffe0ff */
[----:B------:R-:W-:-:S04]  /*1160*/  IMAD.WIDE R6, R7, R34, c[0x0][0x170] ;  /* 0x00005c0007067625 */ /* 0x000fc800078e0222 */
[----:B------:R-:W-:Y:S01]  /*1170*/  IMAD R0, R37, R24, RZ ;  /* 0x0000001825007224 */ /* 0x000fe200078e02ff */
[----:B--2---:R-:W-:-:S12]  /*1180*/  ISETP.GE.AND P1, PT, R49, 0x1, PT ;  /* 0x000000013100780c */ /* 0x004fd80003f26270 */
[----:B------:R-:W-:Y:S05]  /*1190*/  @!P1 BRA `(.L_x_79) ;  /* 0x000004e000009947 */ /* 0x000fea0003800000 */
[----:B0-----:R-:W-:Y:S01]  /*11a0*/  LOP3.LUT R10, R49, 0x3, RZ, 0xc0, !PT ;  /* 0x00000003310a7812 */ /* 0x001fe200078ec0ff */
[----:B------:R-:W-:Y:S01]  /*11b0*/  BSSY B1, `(.L_x_80) ;  /* 0x0000015000017945 */ /* 0x000fe20003800000 */
[----:B------:R-:W-:Y:S02]  /*11c0*/  IMAD.MOV.U32 R8, RZ, RZ, RZ ;  /* 0x000000ffff087224 */ /* 0x000fe400078e00ff */
[----:B------:R-:W-:-:S12]  /*11d0*/  ISETP.NE.AND P0, PT, R10, RZ, PT ;  /* 0x000000ff0a00720c */ /* 0x000fd80003f05270 */
[----:B------:R-:W-:Y:S05]  /*11e0*/  @!P0 BRA `(.L_x_81) ;  /* 0x0000011000008947 */ /* 0x000fea0003800000 */
[----:B------:R-:W-:Y:S01]  /*11f0*/  ISETP.NE.AND P0, PT, R10, 0x1, PT ;  /* 0x000000010a00780c */ /* 0x000fe20003f05270 */
[----:B------:R-:W-:Y:S01]  /*1200*/  BSSY B2, `(.L_x_82) ;  /* 0x000000c000027945 */ /* 0x000fe20003800000 */
[----:B------:R-:W-:Y:S01]  /*1210*/  MOV R11, 0xc ;  /* 0x0000000c000b7802 */ /* 0x000fe20000000f00 */
[----:B------:R-:W-:-:S04]  /*1220*/  IMAD.MOV.U32 R9, RZ, RZ, RZ ;  /* 0x000000ffff097224 */ /* 0x000fc800078e00ff */
[----:B------:R-:W-:-:S05]  /*1230*/  IMAD R8, R26, R11, 0x1 ;  /* 0x000000011a087424 */ /* 0x000fca00078e020b */
[----:B------:R-:W-:Y:S05]  /*1240*/  @!P0 BRA `(.L_x_83) ;  /* 0x0000007000008947 */ /* 0x000fea0003800000 */
[----:B------:R-:W-:Y:S02]  /*1250*/  ISETP.NE.AND P0, PT, R10, 0x2, PT ;  /* 0x000000020a00780c */ /* 0x000fe40003f05270 */
[----:B------:R-:W-:-:S10]  /*1260*/  MOV R9, RZ ;  /* 0x000000ff00097202 */ /* 0x000fd40000000f00 */
[----:B------:R-:W-:Y:S01]  /*1270*/  @P0 IMAD.MOV.U32 R9, RZ, RZ, 0x1 ;  /* 0x00000001ff090424 */ /* 0x000fe200078e00ff */
[----:B------:R0:W-:Y:S04]  /*1280*/  @P0 STS [R25+0x4], RZ ;  /* 0x000004ff19000388 */ /* 0x0001e80000000800 */
[----:B------:R-:W-:Y:S02]  /*1290*/  IADD3 R10, R8, R9, RZ ;  /* 0x00000009080a7210 */ /* 0x000fe40007ffe0ff */
[----:B------:R-:W-:-:S06]  /*12a0*/  IADD3 R9, R9, 0x1, RZ ;  /* 0x0000000109097810 */ /* 0x000fcc0007ffe0ff */
[----:B------:R0:W-:Y:S02]  /*12b0*/  STS [R10.X4], RZ ;  /* 0x000000ff0a007388 */ /* 0x0001e40000004800 */
.L_x_83:
[----:B------:R-:W-:Y:S05]  /*12c0*/  BSYNC B2 ;  /* 0x0000000000027941 */ /* 0x000fea0003800000 */
.L_x_82:
[----:B0-----:R-:W-:Y:S01]  /*12d0*/  IMAD.IADD R10, R8, 0x1, R9 ;  /* 0x00000001080a7824 */ /* 0x001fe200078e0209 */
[----:B------:R-:W-:-:S07]  /*12e0*/  IADD3 R8, R9, 0x1, RZ ;  /* 0x0000000109087810 */ /* 0x000fce0007ffe0ff */
[----:B------:R0:W-:Y:S02]  /*12f0*/  STS [R10.X4], RZ ;  /* 0x000000ff0a007388 */ /* 0x0001e40000004800 */
.L_x_81:
[----:B------:R-:W-:Y:S05]  /*1300*/  BSYNC B1 ;  /* 0x0000000000017941 */ /* 0x000fea0003800000 */
.L_x_80:
[----:B------:R-:W-:-:S12]  /*1310*/  ISETP.GE.U32.AND P0, PT, R49, 0x4, PT ;  /* 0x000000043100780c */ /* 0x000fd80003f06070 */
[----:B------:R-:W-:Y:S05]  /*1320*/  @!P0 BRA `(.L_x_79) ;  /* 0x0000035000008947 */ /* 0x000fea0003800000 */
[----:B------:R-:W-:Y:S01]  /*1330*/  IADD3 R11, R49, -R8, RZ ;  /* 0x80000008310b7210 */ /* 0x000fe20007ffe0ff */
[----:B------:R-:W-:Y:S01]  /*1340*/  IMAD R9, R40, c[0x0][0x0], RZ ;  /* 0x0000000028097a24 */ /* 0x000fe200078e02ff */
[----:B------:R-:W-:Y:S01]  /*1350*/  BSSY B1, `(.L_x_84) ;  /* 0x000001d000017945 */ /* 0x000fe20003800000 */
[----:B------:R-:W-:Y:S02]  /*1360*/  PLOP3.LUT P0, PT, PT, PT, PT, 0x80, 0x0 ;  /* 0x000000000000781c */ /* 0x000fe40003f0f070 */
[----:B------:R-:W-:Y:S01]  /*1370*/  ISETP.GT.AND P2, PT, R11, 0xc, PT ;  /* 0x0000000c0b00780c */ /* 0x000fe20003f44270 */
[----:B0-----:R-:W-:-:S04]  /*1380*/  IMAD R10, R9, 0xc, R8 ;  /* 0x0000000c090a7824 */ /* 0x001fc800078e0208 */
[----:B------:R-:W-:-:S04]  /*1390*/  IMAD R10, R27, 0xc, R10 ;  /* 0x0000000c1b0a7824 */ /* 0x000fc800078e020a */
[----:B------:R-:W-:-:S03]  /*13a0*/  IMAD.SHL.U32 R10, R10, 0x4, RZ ;  /* 0x000000040a0a7824 */ /* 0x000fc600078e00ff */
[----:B------:R-:W-:Y:S05]  /*13b0*/  @!P2 BRA `(.L_x_85) ;  /* 0x000001600000a947 */ /* 0x000fea0003800000 */
[----:B------:R-:W-:Y:S02]  /*13c0*/  PLOP3.LUT P0, PT, PT, PT, PT, 0x8, 0x0 ;  /* 0x000000000000781c */ /* 0x000fe40003f0e170 */
[----:B------:R-:W-:-:S10]  /*13d0*/  IADD3 R9, R49, -0xc, RZ ;  /* 0xfffffff431097810 */ /* 0x000fd40007ffe0ff */
.L_x_86:
[----:B------:R-:W-:Y:S01]  /*13e0*/  IADD3 R8, R8, 0x10, RZ ;  /* 0x0000001008087810 */ /* 0x000fe20007ffe0ff */
[----:B------:R-:W-:Y:S03]  /*13f0*/  STS [R10+0x4], RZ ;  /* 0x000004ff0a007388 */ /* 0x000fe60000000800 */
[----:B------:R-:W-:Y:S01]  /*1400*/  ISETP.GE.AND P2, PT, R8, R9, PT ;  /* 0x000000090800720c */ /* 0x000fe20003f46270 */
[----:B------:R-:W-:Y:S04]  /*1410*/  STS [R10+0x10], RZ ;  /* 0x000010ff0a007388 */ /* 0x000fe80000000800 */
        /* <DEDUP_REMOVED lines=13> */
[----:B------:R0:W-:Y:S02]  /*14f0*/  STS [R10+0x38], RZ ;  /* 0x000038ff0a007388 */ /* 0x0001e40000000800 */
[----:B0-----:R-:W-:Y:S01]  /*1500*/  IADD3 R10, R10, 0x40, RZ ;  /* 0x000000400a0a7810 */ /* 0x001fe20007ffe0ff */
[----:B------:R-:W-:Y:S07]  /*1510*/  @!P2 BRA `(.L_x_86) ;  /* 0xfffffec00000a947 */ /* 0x000fee000383ffff */
.L_x_85:
[----:B------:R-:W-:Y:S05]  /*1520*/  BSYNC B1 ;  /* 0x0000000000017941 */ /* 0x000fea0003800000 */
.L_x_84:
[----:B------:R-:W-:Y:S01]  /*1530*/  IADD3 R9, R49, -R8, RZ ;  /* 0x8000000831097210 */ /* 0x000fe20007ffe0ff */
[----:B------:R-:W-:Y:S03]  /*1540*/  BSSY B1, `(.L_x_87) ;  /* 0x000000e000017945 */ /* 0x000fe60003800000 */
[----:B------:R-:W-:-:S12]  /*1550*/  ISETP.GT.AND P2, PT, R9, 0x4, PT ;  /* 0x000000040900780c */ /* 0x000fd80003f44270 */
[----:B------:R-:W-:Y:S05]  /*1560*/  @!P2 BRA `(.L_x_88) ;  /* 0x000000b00000a947 */ /* 0x000fea0003800000 */
[----:B------:R-:W-:Y:S01]  /*1570*/  STS [R10+0x4], RZ ;  /* 0x000004ff0a007388 */ /* 0x000fe20000000800 */
[----:B------:R-:W-:Y:S02]  /*1580*/  PLOP3.LUT P0, PT, PT, PT, PT, 0x8, 0x0 ;  /* 0x000000000000781c */ /* 0x000fe40003f0e170 */
[----:B------:R-:W-:Y:S01]  /*1590*/  IADD3 R8, R8, 0x8, RZ ;  /* 0x0000000808087810 */ /* 0x000fe20007ffe0ff */
[----:B------:R-:W-:Y:S04]  /*15a0*/  STS [R10+0x10], RZ ;  /* 0x000010ff0a007388 */ /* 0x000fe80000000800 */
[----:B------:R-:W-:Y:S04]  /*15b0*/  STS [R10+0xc], RZ ;  /* 0x00000cff0a007388 */ /* 0x000fe80000000800 */
[----:B------:R-:W-:Y:S04]  /*15c0*/  STS [R10+0x8], RZ ;  /* 0x000008ff0a007388 */ /* 0x000fe80000000800 */
[----:B------:R-:W-:Y:S04]  /*15d0*/  STS [R10+0x14], RZ ;  /* 0x000014ff0a007388 */ /* 0x000fe80000000800 */
[----:B------:R-:W-:Y:S04]  /*15e0*/  STS [R10+0x20], RZ ;  /* 0x000020ff0a007388 */ /* 0x000fe80000000800 */
[----:B------:R-:W-:Y:S04]  /*15f0*/  STS [R10+0x1c], RZ ;  /* 0x00001cff0a007388 */ /* 0x000fe80000000800 */
[----:B------:R0:W-:Y:S02]  /*1600*/  STS [R10+0x18], RZ ;  /* 0x000018ff0a007388 */ /* 0x0001e40000000800 */
[----:B0-----:R-:W-:-:S08]  /*1610*/  IADD3 R10, R10, 0x20, RZ ;  /* 0x000000200a0a7810 */ /* 0x001fd00007ffe0ff */
.L_x_88:
[----:B------:R-:W-:Y:S05]  /*1620*/  BSYNC B1 ;  /* 0x0000000000017941 */ /* 0x000fea0003800000 */
.L_x_87:
[----:B------:R-:W-:-:S12]  /*1630*/  ISETP.LT.OR P0, PT, R8, R49, P0 ;  /* 0x000000310800720c */ /* 0x000fd80000701670 */
[----:B------:R0:W-:Y:S04]  /*1640*/  @P0 STS [R10+0x4], RZ ;  /* 0x000004ff0a000388 */ /* 0x0001e80000000800 */
[----:B------:R0:W-:Y:S04]  /*1650*/  @P0 STS [R10+0x10], RZ ;  /* 0x000010ff0a000388 */ /* 0x0001e80000000800 */
[----:B------:R0:W-:Y:S04]  /*1660*/  @P0 STS [R10+0xc], RZ ;  /* 0x00000cff0a000388 */ /* 0x0001e80000000800 */
[----:B------:R0:W-:Y:S02]  /*1670*/  @P0 STS [R10+0x8], RZ ;  /* 0x000008ff0a000388 */ /* 0x0001e40000000800 */
.L_x_79:
[----:B0-----:R-:W-:Y:S05]  /*1680*/  BSYNC B0 ;  /* 0x0000000000007941 */ /* 0x001fea0003800000 */
.L_x_78:
[----:B------:R-:W-:Y:S01]  /*1690*/  BSSY B0, `(.L_x_89) ;  /* 0x00000fa000007945 */ /* 0x000fe20003800000 */
[----:B------:R-:W-:Y:S05]  /*16a0*/  @!P1 BRA `(.L_x_90) ;  /* 0x00000f8000009947 */ /* 0x000fea0003800000 */
[----:B------:R-:W-:Y:S01]  /*16b0*/  LOP3.LUT R8, R49, 0x3, RZ, 0xc0, !PT ;  /* 0x0000000331087812 */ /* 0x000fe200078ec0ff */
[----:B------:R-:W0:Y:S01]  /*16c0*/  I2F R41, R41 ;  /* 0x0000002900297306 */ /* 0x000e220000201400 */
[----:B------:R-:W-:Y:S01]  /*16d0*/  BSSY B1, `(.L_x_91) ;  /* 0x0000023000017945 */ /* 0x000fe20003800000 */
[----:B------:R-:W-:Y:S01]  /*16e0*/  IMAD.MOV.U32 R42, RZ, RZ, RZ ;  /* 0x000000ffff2a7224 */ /* 0x000fe200078e00ff */
[----:B------:R-:W-:-:S12]  /*16f0*/  ISETP.NE.AND P0, PT, R8, RZ, PT ;  /* 0x000000ff0800720c */ /* 0x000fd80003f05270 */
[----:B------:R-:W-:Y:S05]  /*1700*/  @!P0 BRA `(.L_x_92) ;  /* 0x000001f000008947 */ /* 0x000fea0003800000 */
[----:B------:R-:W-:Y:S01]  /*1710*/  ISETP.NE.AND P0, PT, R8, 0x1, PT ;  /* 0x000000010800780c */ /* 0x000fe20003f05270 */
[----:B------:R-:W-:Y:S01]  /*1720*/  BSSY B2, `(.L_x_93) ;  /* 0x0000015000027945 */ /* 0x000fe20003800000 */
[----:B------:R-:W-:-:S10]  /*1730*/  MOV R13, RZ ;  /* 0x000000ff000d7202 */ /* 0x000fd40000000f00 */
[----:B------:R-:W-:Y:S05]  /*1740*/  @!P0 BRA `(.L_x_94) ;  /* 0x0000012000008947 */ /* 0x000fea0003800000 */
[----:B------:R-:W-:-:S12]  /*1750*/  ISETP.NE.AND P0, PT, R8, 0x2, PT ;  /* 0x000000020800780c */ /* 0x000fd80003f05270 */
[----:B------:R-:W-:Y:S01]  /*1760*/  @P0 IMAD.WIDE R8, R35, R34, c[0x0][0x178] ;  /* 0x00005e0023080625 */ /* 0x000fe200078e0222 */
[----:B------:R-:W1:Y:S09]  /*1770*/  @P0 LDS.U R12, [R25+0x4] ;  /* 0x00000400190c0984 */ /* 0x000e720000001800 */
[----:B------:R-:W1:Y:S01]  /*1780*/  @P0 LDG.E.CONSTANT.SYS R8, [R8] ;  /* 0x0000000008080381 */ /* 0x000e6200001e6900 */
[----:B------:R-:W-:-:S05]  /*1790*/  IMAD.MOV.U32 R13, RZ, RZ, RZ ;  /* 0x000000ffff0d7224 */ /* 0x000fca00078e00ff */
[----:B------:R-:W-:-:S05]  /*17a0*/  @P0 MOV R13, 0x1 ;  /* 0x00000001000d0802 */ /* 0x000fca0000000f00 */
[----:B------:R-:W-:-:S05]  /*17b0*/  IMAD.MOV R11, RZ, RZ, -R13 ;  /* 0x000000ffff0b7224 */ /* 0x000fca00078e0a0d */
[----:B------:R-:W-:-:S04]  /*17c0*/  LOP3.LUT R10, R0, R11, RZ, 0xc0, !PT ;  /* 0x0000000b000a7212 */ /* 0x000fc800078ec0ff */
[----:B------:R-:W-:-:S05]  /*17d0*/  IADD3 R11, R35, R10, RZ ;  /* 0x0000000a230b7210 */ /* 0x000fca0007ffe0ff */
[----:B------:R-:W-:-:S10]  /*17e0*/  IMAD.WIDE R10, R11, R34, c[0x0][0x178] ;  /* 0x00005e000b0a7625 */ /* 0x000fd400078e0222 */
[----:B------:R-:W2:Y:S01]  /*17f0*/  LDG.E.CONSTANT.SYS R10, [R10] ;  /* 0x000000000a0a7381 */ /* 0x000ea200001e6900 */
[----:B------:R-:W-:Y:S01]  /*1800*/  IMAD R14, R26, 0xc, R13 ;  /* 0x0000000c1a0e7824 */ /* 0x000fe200078e020d */
[----:B------:R-:W-:Y:S01]  /*1810*/  IADD3 R13, R13, 0x1, RZ ;  /* 0x000000010d0d7810 */ /* 0x000fe20007ffe0ff */
[----:B01----:R-:W-:-:S08]  /*1820*/  @P0 FFMA.FTZ R12, R41, R8, R12 ;  /* 0x00000008290c0223 */ /* 0x003fd0000001000c */
[----:B------:R-:W-:Y:S04]  /*1830*/  @P0 STS [R25+0x4], R12 ;  /* 0x0000040c19000388 */ /* 0x000fe80000000800 */
[----:B------:R-:W2:Y:S02]  /*1840*/  LDS.U R8, [R14.X4+0x4] ;  /* 0x000004000e087984 */ /* 0x000ea40000005800 */
[----:B--2---:R-:W-:-:S08]  /*1850*/  FFMA.FTZ R9, R41, R10, R8 ;  /* 0x0000000a29097223 */ /* 0x004fd00000010008 */
[----:B------:R0:W-:Y:S02]  /*1860*/  STS [R14.X4+0x4], R9 ;  /* 0x000004090e007388 */ /* 0x0001e40000004800 */
.L_x_94:
[----:B------:R-:W-:Y:S05]  /*1870*/  BSYNC B2 ;  /* 0x0000000000027941 */ /* 0x000fea0003800000 */
.L_x_93:
[----:B0-----:R-:W-:-:S04]  /*1880*/  IMAD R9, R0, R13, R35 ;  /* 0x0000000d00097224 */ /* 0x001fc800078e0223 */
[----:B------:R-:W-:-:S10]  /*1890*/  IMAD.WIDE R8, R9, R34, c[0x0][0x178] ;  /* 0x00005e0009087625 */ /* 0x000fd400078e0222 */
[----:B------:R-:W2:Y:S01]  /*18a0*/  LDG.E.CONSTANT.SYS R8, [R8] ;  /* 0x0000000008087381 */ /* 0x000ea200001e6900 */
[----:B------:R-:W-:Y:S01]  /*18b0*/  IMAD R10, R26, 0xc, R13 ;  /* 0x0000000c1a0a7824 */ /* 0x000fe200078e020d */
[----:B------:R-:W-:-:S07]  /*18c0*/  IADD3 R42, R13, 0x1, RZ ;  /* 0x000000010d2a7810 */ /* 0x000fce0007ffe0ff */
[----:B------:R-:W2:Y:S02]  /*18d0*/  LDS.U R11, [R10.X4+0x4] ;  /* 0x000004000a0b7984 */ /* 0x000ea40000005800 */
[----:B--2---:R-:W-:-:S08]  /*18e0*/  FFMA.FTZ R11, R41, R8, R11 ;  /* 0x00000008290b7223 */ /* 0x004fd0000001000b */
[----:B------:R0:W-:Y:S02]  /*18f0*/  STS [R10.X4+0x4], R11 ;  /* 0x0000040b0a007388 */ /* 0x0001e40000004800 */
.L_x_92:
[----:B------:R-:W-:Y:S05]  /*1900*/  BSYNC B1 ;  /* 0x0000000000017941 */ /* 0x000fea0003800000 */
.L_x_91:
[----:B------:R-:W-:-:S12]  /*1910*/  ISETP.GE.U32.AND P0, PT, R49, 0x4, PT ;  /* 0x000000043100780c */ /* 0x000fd80003f06070 */
[----:B------:R-:W-:Y:S05]  /*1920*/  @!P0 BRA `(.L_x_90) ;  /* 0x00000d0000008947 */ /* 0x000fea0003800000 */
[--C-:B0-----:R-:W-:Y:S01]  /*1930*/  IMAD.IADD R10, R49, 0x1, -R42.reuse ;  /* 0x00000001310a7824 */ /* 0x101fe200078e0a2a */
[----:B------:R-:W-:Y:S01]  /*1940*/  BSSY B1, `(.L_x_95) ;  /* 0x0000077000017945 */ /* 0x000fe20003800000 */
[----:B------:R-:W-:Y:S01]  /*1950*/  IMAD R9, R40, c[0x0][0x0], RZ ;  /* 0x0000000028097a24 */ /* 0x000fe200078e02ff */
[----:B------:R-:W-:Y:S02]  /*1960*/  PLOP3.LUT P0, PT, PT, PT, PT, 0x80, 0x0 ;  /* 0x000000000000781c */ /* 0x000fe40003f0f070 */
[----:B------:R-:W-:Y:S01]  /*1970*/  ISETP.GT.AND P2, PT, R10, 0xc, PT ;  /* 0x0000000c0a00780c */ /* 0x000fe20003f44270 */
[----:B------:R-:W-:Y:S01]  /*1980*/  IMAD R8, R9, 0xc, R42 ;  /* 0x0000000c09087824 */ /* 0x000fe200078e022a */
[----:B------:R-:W-:Y:S01]  /*1990*/  SHF.L.U32 R43, R0, 0x2, RZ ;  /* 0x00000002002b7819 */ /* 0x000fe200000006ff */
[----:B------:R-:W-:Y:S02]  /*19a0*/  IMAD R9, R37, R42, RZ ;  /* 0x0000002a25097224 */ /* 0x000fe400078e02ff */
[----:B------:R-:W-:-:S02]  /*19b0*/  IMAD R8, R27, 0xc, R8 ;  /* 0x0000000c1b087824 */ /* 0x000fc400078e0208 */
[----:B------:R-:W-:Y:S02]  /*19c0*/  IMAD R46, R24, R9, RZ ;  /* 0x00000009182e7224 */ /* 0x000fe400078e02ff */
[----:B------:R-:W-:-:S03]  /*19d0*/  IMAD.SHL.U32 R44, R8, 0x4, RZ ;  /* 0x00000004082c7824 */ /* 0x000fc600078e00ff */
[----:B------:R-:W-:Y:S05]  /*19e0*/  @!P2 BRA `(.L_x_96) ;  /* 0x000006c00000a947 */ /* 0x000fea0003800000 */
[----:B------:R-:W-:Y:S02]  /*19f0*/  PLOP3.LUT P0, PT, PT, PT, PT, 0x8, 0x0 ;  /* 0x000000000000781c */ /* 0x000fe40003f0e170 */
[----:B------:R-:W-:-:S10]  /*1a00*/  IADD3 R45, R49, -0xc, RZ ;  /* 0xfffffff4312d7810 */ /* 0x000fd40007ffe0ff */
.L_x_97:
[----:B------:R-:W-:Y:S01]  /*1a10*/  IMAD.IADD R22, R43, 0x1, R46 ;  /* 0x000000012b167824 */ /* 0x000fe200078e022e */
[C---:B------:R-:W-:Y:S01]  /*1a20*/  IADD3 R17, R35.reuse, R46, RZ ;  /* 0x0000002e23117210 */ /* 0x040fe20007ffe0ff */
[----:B------:R-:W-:Y:S01]  /*1a30*/  LDS.U R53, [R44+0xc] ;  /* 0x00000c002c357984 */ /* 0x000fe20000001800 */
[----:B------:R-:W-:Y:S02]  /*1a40*/  SHF.R.S32.HI R47, RZ, 0x1f, R43 ;  /* 0x0000001fff2f7819 */ /* 0x000fe4000001142b */
[----:B------:R-:W-:Y:S01]  /*1a50*/  IADD3 R15, R35, R22, RZ ;  /* 0x00000016230f7210 */ /* 0x000fe20007ffe0ff */
[-C--:B------:R-:W-:Y:S01]  /*1a60*/  IMAD.WIDE R16, R17, R34.reuse, c[0x0][0x178] ;  /* 0x00005e0011107625 */ /* 0x080fe200078e0222 */
[----:B------:R-:W-:Y:S03]  /*1a70*/  LDS.U R55, [R44+0x10] ;  /* 0x000010002c377984 */ /* 0x000fe60000001800 */
[----:B------:R-:W-:Y:S01]  /*1a80*/  IMAD.WIDE R14, R15, R34, c[0x0][0x178] ;  /* 0x00005e000f0e7625 */ /* 0x000fe200078e0222 */
[----:B------:R-:W-:Y:S02]  /*1a90*/  LDS.U R57, [R44+0x14] ;  /* 0x000014002c397984 */ /* 0x000fe40000001800 */
[----:B------:R-:W-:-:S02]  /*1aa0*/  IADD3 R8, P2, R43, R16, RZ ;  /* 0x000000102b087210 */ /* 0x000fc40007f5e0ff */
[C---:B------:R-:W-:Y:S01]  /*1ab0*/  IADD3 R22, R43.reuse, R22, RZ ;  /* 0x000000162b167210 */ /* 0x040fe20007ffe0ff */
[----:B------:R0:W2:Y:S01]  /*1ac0*/  LDG.E.CONSTANT.SYS R46, [R16] ;  /* 0x00000000102e7381 */ /* 0x0000a200001e6900 */
[----:B------:R-:W-:Y:S01]  /*1ad0*/  IADD3 R18, P3, R43, R14, RZ ;  /* 0x0000000e2b127210 */ /* 0x000fe20007f7e0ff */
[--C-:B------:R-:W-:Y:S01]  /*1ae0*/  IMAD.X R9, R17, 0x1, R47.reuse, P2 ;  /* 0x0000000111097824 */ /* 0x100fe200010e062f */
[----:B------:R-:W-:Y:S01]  /*1af0*/  IADD3 R10, P2, R43, R8, RZ ;  /* 0x000000082b0a7210 */ /* 0x000fe20007f5e0ff */
[----:B------:R1:W3:Y:S02]  /*1b00*/  LDG.E.CONSTANT.SYS R48, [R14] ;  /* 0x000000000e307381 */ /* 0x0002e400001e6900 */
[----:B------:R-:W-:Y:S01]  /*1b10*/  IMAD.X R19, R15, 0x1, R47, P3 ;  /* 0x000000010f137824 */ /* 0x000fe200018e062f */
[----:B------:R-:W-:Y:S01]  /*1b20*/  IADD3.X R11, R47, R9, RZ, P2, !PT ;  /* 0x000000092f0b7210 */ /* 0x000fe200017fe4ff */
[----:B------:R-:W-:Y:S01]  /*1b30*/  LDS.U R59, [R44+0x18] ;  /* 0x000018002c3b7984 */ /* 0x000fe20000001800 */
[----:B------:R-:W-:-:S02]  /*1b40*/  IADD3 R12, P3, R43, R18, RZ ;  /* 0x000000122b0c7210 */ /* 0x000fc40007f7e0ff */
[----:B------:R-:W-:Y:S01]  /*1b50*/  IADD3 R20, P2, R43, R10, RZ ;  /* 0x0000000a2b147210 */ /* 0x000fe20007f5e0ff */
[----:B------:R4:W3:Y:S02]  /*1b60*/  LDG.E.CONSTANT.SYS R50, [R8] ;  /* 0x0000000008327381 */ /* 0x0008e400001e6900 */
[C---:B------:R-:W-:Y:S01]  /*1b70*/  IMAD.X R13, R47.reuse, 0x1, R19, P3 ;  /* 0x000000012f0d7824 */ /* 0x040fe200018e0613 */
[----:B------:R-:W-:Y:S01]  /*1b80*/  IADD3.X R21, R47, R11, RZ, P2, !PT ;  /* 0x0000000b2f157210 */ /* 0x000fe200017fe4ff */
[----:B------:R0:W3:Y:S01]  /*1b90*/  LDG.E.CONSTANT.SYS R52, [R10] ;  /* 0x000000000a347381 */ /* 0x0000e200001e6900 */
[----:B------:R-:W-:Y:S01]  /*1ba0*/  IMAD.IADD R23, R35, 0x1, R22 ;  /* 0x0000000123177824 */ /* 0x000fe200078e0216 */
[----:B------:R-:W-:Y:S02]  /*1bb0*/  IADD3 R56, R43, R22, RZ ;  /* 0x000000162b387210 */ /* 0x000fe40007ffe0ff */
[----:B------:R0:W3:Y:S04]  /*1bc0*/  LDG.E.CONSTANT.SYS R60, [R18] ;  /* 0x00000000123c7381 */ /* 0x0000e800001e6900 */
[----:B------:R4:W3:Y:S04]  /*1bd0*/  LDG.E.CONSTANT.SYS R54, [R20] ;  /* 0x0000000014367381 */ /* 0x0008e800001e6900 */
[----:B------:R4:W3:Y:S01]  /*1be0*/  LDG.E.CONSTANT.SYS R58, [R12] ;  /* 0x000000000c3a7381 */ /* 0x0008e200001e6900 */
[----:B------:R-:W-:-:S02]  /*1bf0*/  IMAD.WIDE R22, R23, R34, c[0x0][0x178] ;  /* 0x00005e0017167625 */ /* 0x000fc400078e0222 */
[----:B-1----:R-:W-:Y:S01]  /*1c00*/  IMAD.IADD R15, R35, 0x1, R56 ;  /* 0x00000001230f7824 */ /* 0x002fe200078e0238 */
[----:B0-----:R-:W-:-:S03]  /*1c10*/  IADD3 R16, P3, R43, R12, RZ ;  /* 0x0000000c2b107210 */ /* 0x001fc60007f7e0ff */
[----:B------:R-:W-:Y:S01]  /*1c20*/  IMAD.WIDE R14, R15, R34, c[0x0][0x178] ;  /* 0x00005e000f0e7625 */ /* 0x000fe200078e0222 */
[----:B----4-:R-:W-:Y:S02]  /*1c30*/  IADD3 R8, P4, R43, R22, RZ ;  /* 0x000000162b087210 */ /* 0x010fe40007f9e0ff */
[----:B------:R-:W-:Y:S01]  /*1c40*/  IADD3.X R17, R47, R13, RZ, P3, !PT ;  /* 0x0000000d2f117210 */ /* 0x000fe20001ffe4ff */
[----:B------:R0:W4:Y:S01]  /*1c50*/  LDG.E.CONSTANT.SYS R51, [R22] ;  /* 0x0000000016337381 */ /* 0x00012200001e6900 */
[----:B------:R-:W-:Y:S01]  /*1c60*/  IADD3 R12, P3, R43, R8, RZ ;  /* 0x000000082b0c7210 */ /* 0x000fe20007f7e0ff */
[----:B------:R-:W-:Y:S01]  /*1c70*/  IMAD.X R9, R23, 0x1, R47, P4 ;  /* 0x0000000117097824 */ /* 0x000fe200020e062f */
[----:B------:R-:W-:-:S03]  /*1c80*/  IADD3 R10, P2, R43, R14, RZ ;  /* 0x0000000e2b0a7210 */ /* 0x000fc60007f5e0ff */
[----:B------:R-:W-:Y:S01]  /*1c90*/  IMAD.X R13, R47, 0x1, R9, P3 ;  /* 0x000000012f0d7824 */ /* 0x000fe200018e0609 */
[----:B------:R-:W-:Y:S01]  /*1ca0*/  IADD3.X R11, R15, R47, RZ, P2, !PT ;  /* 0x0000002f0f0b7210 */ /* 0x000fe200017fe4ff */
[----:B------:R1:W4:Y:S01]  /*1cb0*/  LDG.E.CONSTANT.SYS R14, [R14] ;  /* 0x000000000e0e7381 */ /* 0x00032200001e6900 */
[C---:B------:R-:W-:Y:S02]  /*1cc0*/  IADD3 R20, P3, R43.reuse, R10, RZ ;  /* 0x0000000a2b147210 */ /* 0x040fe40007f7e0ff */
[----:B------:R-:W-:Y:S01]  /*1cd0*/  IADD3 R18, P2, R43, R12, RZ ;  /* 0x0000000c2b127210 */ /* 0x000fe20007f5e0ff */
[----:B------:R1:W4:Y:S02]  /*1ce0*/  LDG.E.CONSTANT.SYS R16, [R16] ;  /* 0x0000000010107381 */ /* 0x00032400001e6900 */
[C---:B------:R-:W-:Y:S01]  /*1cf0*/  IMAD.X R21, R47.reuse, 0x1, R11, P3 ;  /* 0x000000012f157824 */ /* 0x040fe200018e060b */
[----:B------:R-:W-:Y:S01]  /*1d00*/  IADD3.X R19, R47, R13, RZ, P2, !PT ;  /* 0x0000000d2f137210 */ /* 0x000fe200017fe4ff */
[----:B------:R2:W4:Y:S01]  /*1d10*/  LDG.E.CONSTANT.SYS R8, [R8] ;  /* 0x0000000008087381 */ /* 0x00052200001e6900 */
[----:B0-----:R-:W-:-:S03]  /*1d20*/  IADD3 R22, P2, R43, R20, RZ ;  /* 0x000000142b167210 */ /* 0x001fc60007f5e0ff */
[----:B------:R0:W4:Y:S01]  /*1d30*/  LDG.E.CONSTANT.SYS R12, [R12] ;  /* 0x000000000c0c7381 */ /* 0x00012200001e6900 */
[----:B------:R-:W-:-:S03]  /*1d40*/  IADD3.X R23, R47, R21, RZ, P2, !PT ;  /* 0x000000152f177210 */ /* 0x000fc600017fe4ff */
[----:B------:R0:W4:Y:S04]  /*1d50*/  LDG.E.CONSTANT.SYS R10, [R10] ;  /* 0x000000000a0a7381 */ /* 0x00012800001e6900 */
[----:B------:R0:W4:Y:S04]  /*1d60*/  LDG.E.CONSTANT.SYS R18, [R18] ;  /* 0x0000000012127381 */ /* 0x00012800001e6900 */
[----:B------:R3:W4:Y:S04]  /*1d70*/  LDG.E.CONSTANT.SYS R20, [R20] ;  /* 0x0000000014147381 */ /* 0x00072800001e6900 */
[----:B------:R0:W4:Y:S04]  /*1d80*/  LDG.E.CONSTANT.SYS R22, [R22] ;  /* 0x0000000016167381 */ /* 0x00012800001e6900 */
[----:B-1----:R-:W2:Y:S04]  /*1d90*/  LDS.U R17, [R44+0x4] ;  /* 0x000004002c117984 */ /* 0x002ea80000001800 */
[----:B------:R-:W1:Y:S04]  /*1da0*/  LDS.U R47, [R44+0x8] ;  /* 0x000008002c2f7984 */ /* 0x000e680000001800 */
[----:B------:R-:W1:Y:S04]  /*1db0*/  LDS.U R15, [R44+0x1c] ;  /* 0x00001c002c0f7984 */ /* 0x000e680000001800 */
[----:B0-----:R-:W-:Y:S04]  /*1dc0*/  LDS.U R11, [R44+0x20] ;  /* 0x000020002c0b7984 */ /* 0x001fe80000001800 */
[----:B------:R-:W-:Y:S01]  /*1dd0*/  LDS.U R23, [R44+0x3c] ;  /* 0x00003c002c177984 */ /* 0x000fe20000001800 */
[----:B------:R-:W-:-:S04]  /*1de0*/  IADD3 R42, R42, 0x10, RZ ;  /* 0x000000102a2a7810 */ /* 0x000fc80007ffe0ff */
[----:B------:R-:W-:Y:S01]  /*1df0*/  ISETP.GE.AND P2, PT, R42, R45, PT ;  /* 0x0000002d2a00720c */ /* 0x000fe20003f46270 */
[C---:B--2---:R-:W-:Y:S02]  /*1e00*/  FFMA.FTZ R9, R41.reuse, R46, R17 ;  /* 0x0000002e29097223 */ /* 0x044fe40000010011 */
[----:B------:R-:W-:Y:S01]  /*1e10*/  LDS.U R46, [R44+0x38] ;  /* 0x000038002c2e7984 */ /* 0x000fe20000001800 */
[----:B---3--:R-:W-:-:S03]  /*1e20*/  FFMA.FTZ R21, R41, R48, R57 ;  /* 0x0000003029157223 */ /* 0x008fc60000010039 */
[----:B------:R-:W4:Y:S01]  /*1e30*/  LDS.U R48, [R44+0x24] ;  /* 0x000024002c307984 */ /* 0x000f220000001800 */
[----:B-1----:R-:W-:-:S03]  /*1e40*/  FFMA.FTZ R13, R41, R50, R47 ;  /* 0x00000032290d7223 */ /* 0x002fc6000001002f */
[----:B------:R-:W0:Y:S01]  /*1e50*/  LDS.U R50, [R44+0x28] ;  /* 0x000028002c327984 */ /* 0x000e220000001800 */
[----:B------:R-:W-:-:S03]  /*1e60*/  FFMA.FTZ R17, R41, R52, R53 ;  /* 0x0000003429117223 */ /* 0x000fc60000010035 */
[----:B------:R-:W1:Y:S04]  /*1e70*/  LDS.U R52, [R44+0x2c] ;  /* 0x00002c002c347984 */ /* 0x000e680000001800 */
[----:B------:R-:W2:Y:S01]  /*1e80*/  LDS.U R47, [R44+0x34] ;  /* 0x000034002c2f7984 */ /* 0x000ea20000001800 */
[----:B------:R-:W-:-:S03]  /*1e90*/  FFMA.FTZ R19, R41, R54, R55 ;  /* 0x0000003629137223 */ /* 0x000fc60000010037 */
[----:B------:R-:W3:Y:S01]  /*1ea0*/  LDS.U R54, [R44+0x30] ;  /* 0x000030002c367984 */ /* 0x000ee20000001800 */
[----:B------:R-:W-:-:S03]  /*1eb0*/  FFMA.FTZ R53, R41, R58, R15 ;  /* 0x0000003a29357223 */ /* 0x000fc6000001000f */
[----:B------:R-:W4:Y:S01]  /*1ec0*/  LDS.U R15, [R44+0x40] ;  /* 0x000040002c0f7984 */ /* 0x000f220000001800 */
[----:B------:R-:W-:-:S03]  /*1ed0*/  FFMA.FTZ R59, R41, R60, R59 ;  /* 0x0000003c293b7223 */ /* 0x000fc6000001003b */
[----:B------:R-:W-:Y:S04]  /*1ee0*/  STS [R44+0x4], R9 ;  /* 0x000004092c007388 */ /* 0x000fe80000000800 */
[----:B------:R0:W-:Y:S01]  /*1ef0*/  STS [R44+0x8], R13 ;  /* 0x0000080d2c007388 */ /* 0x0001e20000000800 */
[C---:B----4-:R-:W-:Y:S02]  /*1f00*/  FFMA.FTZ R51, R41.reuse, R51, R48 ;  /* 0x0000003329337223 */ /* 0x050fe40000010030 */
[C---:B------:R-:W-:Y:S02]  /*1f10*/  FFMA.FTZ R11, R41.reuse, R16, R11 ;  /* 0x00000010290b7223 */ /* 0x040fe4000001000b */
[C---:B0-----:R-:W-:Y:S02]  /*1f20*/  FFMA.FTZ R55, R41.reuse, R8, R50 ;  /* 0x0000000829377223 */ /* 0x041fe40000010032 */
[----:B-1----:R-:W-:-:S02]  /*1f30*/  FFMA.FTZ R57, R41, R12, R52 ;  /* 0x0000000c29397223 */ /* 0x002fc40000010034 */
[C---:B--2---:R-:W-:Y:S02]  /*1f40*/  FFMA.FTZ R47, R41.reuse, R14, R47 ;  /* 0x0000000e292f7223 */ /* 0x044fe4000001002f */
[C---:B------:R-:W-:Y:S02]  /*1f50*/  FFMA.FTZ R13, R41.reuse, R10, R46 ;  /* 0x0000000a290d7223 */ /* 0x040fe4000001002e */
[C---:B---3--:R-:W-:Y:S02]  /*1f60*/  FFMA.FTZ R9, R41.reuse, R18, R54 ;  /* 0x0000001229097223 */ /* 0x048fe40000010036 */
[C---:B------:R-:W-:Y:S02]  /*1f70*/  FFMA.FTZ R23, R41.reuse, R20, R23 ;  /* 0x0000001429177223 */ /* 0x040fe40000010017 */
[----:B------:R-:W-:Y:S01]  /*1f80*/  FFMA.FTZ R15, R41, R22, R15 ;  /* 0x00000016290f7223 */ /* 0x000fe2000001000f */
[----:B------:R-:W-:Y:S01]  /*1f90*/  IADD3 R8, R44, 0x40, RZ ;  /* 0x000000402c087810 */ /* 0x000fe20007ffe0ff */
[----:B------:R-:W-:Y:S01]  /*1fa0*/  STS [R44+0xc], R17 ;  /* 0x00000c112c007388 */ /* 0x000fe20000000800 */
[----:B------:R-:W-:-:S03]  /*1fb0*/  IMAD.IADD R46, R43, 0x1, R56 ;  /* 0x000000012b2e7824 */ /* 0x000fc600078e0238 */
[----:B------:R-:W-:Y:S04]  /*1fc0*/  STS [R44+0x10], R19 ;  /* 0x000010132c007388 */ /* 0x000fe80000000800 */
        /* <DEDUP_REMOVED lines=11> */
[----:B------:R0:W-:Y:S02]  /*2080*/  STS [R44+0x40], R15 ;  /* 0x0000400f2c007388 */ /* 0x0001e40000000800 */
[----:B0-----:R-:W-:Y:S01]  /*2090*/  MOV R44, R8 ;  /* 0x00000008002c7202 */ /* 0x001fe20000000f00 */
[----:B------:R-:W-:Y:S07]  /*20a0*/  @!P2 BRA `(.L_x_97) ;  /* 0xfffff9600000a947 */ /* 0x000fee000383ffff */
.L_x_96:
[----:B------:R-:W-:Y:S05]  /*20b0*/  BSYNC B1 ;  /* 0x0000000000017941 */ /* 0x000fea0003800000 */
.L_x_95:
[----:B------:R-:W-:Y:S01]  /*20c0*/  IMAD.IADD R8, R49, 0x1, -R42 ;  /* 0x0000000131087824 */ /* 0x000fe200078e0a2a */
[----:B------:R-:W-:Y:S04]  /*20d0*/  BSSY B1, `(.L_x_98) ;  /* 0x000003a000017945 */ /* 0x000fe80003800000 */
[----:B------:R-:W-:-:S12]  /*20e0*/  ISETP.GT.AND P2, PT, R8, 0x4, PT ;  /* 0x000000040800780c */ /* 0x000fd80003f44270 */
[----:B------:R-:W-:Y:S05]  /*20f0*/  @!P2 BRA `(.L_x_99) ;  /* 0x000003700000a947 */ /* 0x000fea0003800000 */
[----:B------:R-:W-:Y:S01]  /*2100*/  IADD3 R23, R35, R46, RZ ;  /* 0x0000002e23177210 */ /* 0x000fe20007ffe0ff */
[----:B------:R-:W-:Y:S01]  /*2110*/  IMAD.IADD R46, R43, 0x1, R46 ;  /* 0x000000012b2e7824 */ /* 0x000fe200078e022e */
[----:B------:R-:W-:Y:S01]  /*2120*/  SHF.R.S32.HI R13, RZ, 0x1f, R43 ;  /* 0x0000001fff0d7819 */ /* 0x000fe2000001142b */
[----:B------:R-:W-:Y:S02]  /*2130*/  LDS.U R48, [R44+0xc] ;  /* 0x00000c002c307984 */ /* 0x000fe40000001800 */
[----:B------:R-:W-:Y:S01]  /*2140*/  IMAD.WIDE R22, R23, R34, c[0x0][0x178] ;  /* 0x00005e0017167625 */ /* 0x000fe200078e0222 */
[----:B------:R-:W-:Y:S01]  /*2150*/  IADD3 R21, R35, R46, RZ ;  /* 0x0000002e23157210 */ /* 0x000fe20007ffe0ff */
[----:B------:R-:W-:Y:S04]  /*2160*/  LDS.U R50, [R44+0x10] ;  /* 0x000010002c327984 */ /* 0x000fe80000001800 */
[----:B------:R-:W-:Y:S01]  /*2170*/  IMAD.WIDE R20, R21, R34, c[0x0][0x178] ;  /* 0x00005e0015147625 */ /* 0x000fe200078e0222 */
[----:B------:R-:W-:Y:S01]  /*2180*/  IADD3 R18, P0, R43, R22, RZ ;  /* 0x000000162b127210 */ /* 0x000fe20007f1e0ff */
[----:B------:R-:W-:Y:S04]  /*2190*/  LDS.U R52, [R44+0x18] ;  /* 0x000018002c347984 */ /* 0x000fe80000001800 */
[----:B------:R-:W-:Y:S01]  /*21a0*/  IMAD.X R19, R23, 0x1, R13, P0 ;  /* 0x0000000117137824 */ /* 0x000fe200000e060d */
[C---:B------:R-:W-:Y:S01]  /*21b0*/  IADD3 R8, P2, R43.reuse, R20, RZ ;  /* 0x000000142b087210 */ /* 0x040fe20007f5e0ff */
[----:B------:R0:W2:Y:S01]  /*21c0*/  LDG.E.CONSTANT.SYS R22, [R22] ;  /* 0x0000000016167381 */ /* 0x0000a200001e6900 */
[----:B------:R-:W-:-:S02]  /*21d0*/  IADD3 R16, P0, R43, R18, RZ ;  /* 0x000000122b107210 */ /* 0x000fc40007f1e0ff */
[----:B------:R-:W-:Y:S01]  /*21e0*/  IADD3.X R9, R21, R13, RZ, P2, !PT ;  /* 0x0000000d15097210 */ /* 0x000fe200017fe4ff */
[----:B------:R1:W3:Y:S01]  /*21f0*/  LDG.E.CONSTANT.SYS R20, [R20] ;  /* 0x0000000014147381 */ /* 0x0002e200001e6900 */
[----:B------:R-:W-:Y:S01]  /*2200*/  IADD3 R10, P2, R43, R8, RZ ;  /* 0x000000082b0a7210 */ /* 0x000fe20007f5e0ff */
[----:B------:R-:W-:Y:S01]  /*2210*/  IMAD.X R17, R13, 0x1, R19, P0 ;  /* 0x000000010d117824 */ /* 0x000fe200000e0613 */
[----:B------:R-:W-:Y:S01]  /*2220*/  IADD3 R14, P0, R43, R16, RZ ;  /* 0x000000102b0e7210 */ /* 0x000fe20007f1e0ff */
[----:B------:R4:W3:Y:S02]  /*2230*/  LDG.E.CONSTANT.SYS R19, [R18] ;  /* 0x0000000012137381 */ /* 0x0008e400001e6900 */
[C---:B------:R-:W-:Y:S01]  /*2240*/  IMAD.X R11, R13.reuse, 0x1, R9, P2 ;  /* 0x000000010d0b7824 */ /* 0x040fe200010e0609 */
[----:B------:R-:W-:Y:S01]  /*2250*/  IADD3.X R15, R13, R17, RZ, P0, !PT ;  /* 0x000000110d0f7210 */ /* 0x000fe200007fe4ff */
[----:B------:R0:W3:Y:S01]  /*2260*/  LDG.E.CONSTANT.SYS R45, [R8] ;  /* 0x00000000082d7381 */ /* 0x0000e200001e6900 */
[----:B------:R-:W-:-:S03]  /*2270*/  IADD3 R12, P0, R43, R10, RZ ;  /* 0x0000000a2b0c7210 */ /* 0x000fc60007f1e0ff */
[----:B------:R-:W3:Y:S01]  /*2280*/  LDG.E.CONSTANT.SYS R16, [R16] ;  /* 0x0000000010107381 */ /* 0x000ee200001e6900 */
[----:B------:R-:W-:-:S03]  /*2290*/  IADD3.X R13, R13, R11, RZ, P0, !PT ;  /* 0x0000000b0d0d7210 */ /* 0x000fc600007fe4ff */
[----:B------:R-:W3:Y:S04]  /*22a0*/  LDG.E.CONSTANT.SYS R14, [R14] ;  /* 0x000000000e0e7381 */ /* 0x000ee800001e6900 */
[----:B------:R0:W3:Y:S04]  /*22b0*/  LDG.E.CONSTANT.SYS R10, [R10] ;  /* 0x000000000a0a7381 */ /* 0x0000e800001e6900 */
[----:B------:R0:W3:Y:S04]  /*22c0*/  LDG.E.CONSTANT.SYS R12, [R12] ;  /* 0x000000000c0c7381 */ /* 0x0000e800001e6900 */
[----:B-1----:R-:W2:Y:S04]  /*22d0*/  LDS.U R21, [R44+0x4] ;  /* 0x000004002c157984 */ /* 0x002ea80000001800 */
[----:B----4-:R-:W-:Y:S04]  /*22e0*/  LDS.U R18, [R44+0x8] ;  /* 0x000008002c127984 */ /* 0x010fe80000001800 */
[----:B0-----:R-:W3:Y:S04]  /*22f0*/  LDS.U R23, [R44+0x14] ;  /* 0x000014002c177984 */ /* 0x001ee80000001800 */
[----:B------:R-:W0:Y:S04]  /*2300*/  LDS.U R8, [R44+0x1c] ;  /* 0x00001c002c087984 */ /* 0x000e280000001800 */
[----:B------:R-:W1:Y:S01]  /*2310*/  LDS.U R54, [R44+0x20] ;  /* 0x000020002c367984 */ /* 0x000e620000001800 */
[----:B------:R-:W-:Y:S01]  /*2320*/  PLOP3.LUT P0, PT, PT, PT, PT, 0x8, 0x0 ;  /* 0x000000000000781c */ /* 0x000fe20003f0e170 */
[----:B------:R-:W-:Y:S01]  /*2330*/  IMAD.IADD R46, R43, 0x1, R46 ;  /* 0x000000012b2e7824 */ /* 0x000fe200078e022e */
[----:B------:R-:W-:Y:S01]  /*2340*/  IADD3 R42, R42, 0x8, RZ ;  /* 0x000000082a2a7810 */ /* 0x000fe20007ffe0ff */
[----:B--2---:R-:W-:-:S02]  /*2350*/  FFMA.FTZ R21, R41, R22, R21 ;  /* 0x0000001629157223 */ /* 0x004fc40000010015 */
[C---:B---3--:R-:W-:Y:S02]  /*2360*/  FFMA.FTZ R23, R41.reuse, R20, R23 ;  /* 0x0000001429177223 */ /* 0x048fe40000010017 */
[C---:B------:R-:W-:Y:S02]  /*2370*/  FFMA.FTZ R19, R41.reuse, R19, R18 ;  /* 0x0000001329137223 */ /* 0x040fe40000010012 */
[C---:B------:R-:W-:Y:S02]  /*2380*/  FFMA.FTZ R45, R41.reuse, R45, R52 ;  /* 0x0000002d292d7223 */ /* 0x040fe40000010034 */
[C---:B------:R-:W-:Y:S02]  /*2390*/  FFMA.FTZ R9, R41.reuse, R16, R48 ;  /* 0x0000001029097223 */ /* 0x040fe40000010030 */
[C---:B------:R-:W-:Y:S02]  /*23a0*/  FFMA.FTZ R11, R41.reuse, R14, R50 ;  /* 0x0000000e290b7223 */ /* 0x040fe40000010032 */
[----:B0-----:R-:W-:-:S02]  /*23b0*/  FFMA.FTZ R13, R41, R10, R8 ;  /* 0x0000000a290d7223 */ /* 0x001fc40000010008 */
[----:B-1----:R-:W-:Y:S01]  /*23c0*/  FFMA.FTZ R15, R41, R12, R54 ;  /* 0x0000000c290f7223 */ /* 0x002fe20000010036 */
[----:B------:R-:W-:Y:S01]  /*23d0*/  IADD3 R8, R44, 0x20, RZ ;  /* 0x000000202c087810 */ /* 0x000fe20007ffe0ff */
        /* <DEDUP_REMOVED lines=8> */
[----:B0-----:R-:W-:-:S08]  /*2460*/  MOV R44, R8 ;  /* 0x00000008002c7202 */ /* 0x001fd00000000f00 */
.L_x_99:
[----:B------:R-:W-:Y:S05]  /*2470*/  BSYNC B1 ;  /* 0x0000000000017941 */ /* 0x000fea0003800000 */
.L_x_98:
[----:B------:R-:W-:-:S12]  /*2480*/  ISETP.LT.OR P0, PT, R42, R49, P0 ;  /* 0x000000312a00720c */ /* 0x000fd80000701670 */
[----:B------:R-:W-:Y:S05]  /*2490*/  @!P0 BRA `(.L_x_90) ;  /* 0x0000019000008947 */ /* 0x000fea0003800000 */
[----:B------:R-:W-:Y:S01]  /*24a0*/  IMAD.IADD R15, R35, 0x1, R46 ;  /* 0x00000001230f7824 */ /* 0x000fe200078e022e */
[----:B------:R-:W-:Y:S01]  /*24b0*/  SHF.R.S32.HI R13, RZ, 0x1f, R43 ;  /* 0x0000001fff0d7819 */ /* 0x000fe2000001142b */
[----:B------:R-:W0:Y:S02]  /*24c0*/  LDS.U R16, [R44+0x4] ;  /* 0x000004002c107984 */ /* 0x000e240000001800 */
[----:B------:R-:W-:Y:S02]  /*24d0*/  IMAD.WIDE R14, R15, R34, c[0x0][0x178] ;  /* 0x00005e000f0e7625 */ /* 0x000fe400078e0222 */
[----:B------:R-:W1:Y:S04]  /*24e0*/  LDS.U R18, [R44+0x8] ;  /* 0x000008002c127984 */ /* 0x000e680000001800 */
[----:B------:R-:W2:Y:S01]  /*24f0*/  LDS.U R20, [R44+0xc] ;  /* 0x00000c002c147984 */ /* 0x000ea20000001800 */
[----:B------:R-:W-:-:S03]  /*2500*/  IADD3 R10, P0, R43, R14, RZ ;  /* 0x0000000e2b0a7210 */ /* 0x000fc60007f1e0ff */
[----:B------:R-:W0:Y:S01]  /*2510*/  LDG.E.CONSTANT.SYS R14, [R14] ;  /* 0x000000000e0e7381 */ /* 0x000e2200001e6900 */
[----:B------:R-:W-:Y:S02]  /*2520*/  IADD3 R8, P2, R43, R10, RZ ;  /* 0x0000000a2b087210 */ /* 0x000fe40007f5e0ff */
[----:B------:R-:W-:Y:S01]  /*2530*/  IADD3.X R11, R15, R13, RZ, P0, !PT ;  /* 0x0000000d0f0b7210 */ /* 0x000fe200007fe4ff */
[----:B------:R-:W3:Y:S01]  /*2540*/  LDS.U R22, [R44+0x10] ;  /* 0x000010002c167984 */ /* 0x000ee20000001800 */
[----:B------:R-:W-:-:S03]  /*2550*/  IADD3 R12, P0, R43, R8, RZ ;  /* 0x000000082b0c7210 */ /* 0x000fc60007f1e0ff */
[----:B------:R-:W-:-:S03]  /*2560*/  IMAD.X R9, R13, 0x1, R11, P2 ;  /* 0x000000010d097824 */ /* 0x000fc600010e060b */
[----:B------:R-:W1:Y:S02]  /*2570*/  LDG.E.CONSTANT.SYS R10, [R10] ;  /* 0x000000000a0a7381 */ /* 0x000e6400001e6900 */
[----:B------:R-:W-:-:S03]  /*2580*/  IADD3.X R13, R13, R9, RZ, P0, !PT ;  /* 0x000000090d0d7210 */ /* 0x000fc600007fe4ff */
[----:B------:R-:W2:Y:S05]  /*2590*/  LDG.E.CONSTANT.SYS R8, [R8] ;  /* 0x0000000008087381 */ /* 0x000eaa00001e6900 */
[----:B------:R-:W3:Y:S01]  /*25a0*/  LDG.E.CONSTANT.SYS R12, [R12] ;  /* 0x000000000c0c7381 */ /* 0x000ee200001e6900 */
[C---:B0-----:R-:W-:Y:S02]  /*25b0*/  FFMA.FTZ R17, R41.reuse, R14, R16 ;  /* 0x0000000e29117223 */ /* 0x041fe40000010010 */
[C---:B-1----:R-:W-:Y:S02]  /*25c0*/  FFMA.FTZ R19, R41.reuse, R10, R18 ;  /* 0x0000000a29137223 */ /* 0x042fe40000010012 */
[----:B--2---:R-:W-:-:S02]  /*25d0*/  FFMA.FTZ R15, R41, R8, R20 ;  /* 0x00000008290f7223 */ /* 0x004fc40000010014 */
[----:B---3--:R-:W-:Y:S02]  /*25e0*/  FFMA.FTZ R41, R41, R12, R22 ;  /* 0x0000000c29297223 */ /* 0x008fe40000010016 */
[----:B------:R0:W-:Y:S04]  /*25f0*/  STS [R44+0x4], R17 ;  /* 0x000004112c007388 */ /* 0x0001e80000000800 */
[----:B------:R0:W-:Y:S04]  /*2600*/  STS [R44+0x8], R19 ;  /* 0x000008132c007388 */ /* 0x0001e80000000800 */
[----:B------:R0:W-:Y:S04]  /*2610*/  STS [R44+0xc], R15 ;  /* 0x00000c0f2c007388 */ /* 0x0001e80000000800 */
[----:B------:R0:W-:Y:S02]  /*2620*/  STS [R44+0x10], R41 ;  /* 0x000010292c007388 */ /* 0x0001e40000000800 */
.L_x_90:
[----:B------:R-:W-:Y:S05]  /*2630*/  BSYNC B0 ;  /* 0x0000000000007941 */ /* 0x000fea0003800000 */
.L_x_89:
[----:B------:R-:W-:Y:S01]  /*2640*/  BSSY B0, `(.L_x_100) ;  /* 0x0000108000007945 */ /* 0x000fe20003800000 */
[----:B------:R-:W-:Y:S05]  /*2650*/  @!P1 BRA `(.L_x_101) ;  /* 0x0000106000009947 */ /* 0x000fea0003800000 */
[----:B------:R-:W-:Y:S01]  /*2660*/  LOP3.LUT R8, R49, 0x3, RZ, 0xc0, !PT ;  /* 0x0000000331087812 */ /* 0x000fe200078ec0ff */
[----:B------:R-:W1:Y:S01]  /*2670*/  I2F R38, R38 ;  /* 0x0000002600267306 */ /* 0x000e620000201400 */
[----:B------:R-:W-:Y:S01]  /*2680*/  BSSY B1, `(.L_x_102) ;  /* 0x000002d000017945 */ /* 0x000fe20003800000 */
[----:B0-----:R-:W-:Y:S01]  /*2690*/  IMAD.MOV.U32 R44, RZ, RZ, RZ ;  /* 0x000000ffff2c7224 */ /* 0x001fe200078e00ff */
[----:B------:R-:W-:-:S12]  /*26a0*/  ISETP.NE.AND P0, PT, R8, RZ, PT ;  /* 0x000000ff0800720c */ /* 0x000fd80003f05270 */
[----:B------:R-:W-:Y:S05]  /*26b0*/  @!P0 BRA `(.L_x_103) ;  /* 0x0000029000008947 */ /* 0x000fea0003800000 */
[----:B------:R-:W-:Y:S01]  /*26c0*/  ISETP.NE.AND P0, PT, R8, 0x1, PT ;  /* 0x000000010800780c */ /* 0x000fe20003f05270 */
[----:B------:R-:W-:Y:S01]  /*26d0*/  BSSY B2, `(.L_x_104) ;  /* 0x000001e000027945 */ /* 0x000fe20003800000 */
[----:B------:R-:W-:Y:S01]  /*26e0*/  LOP3.LUT P2, RZ, R36, 0xff, RZ, 0xc0, !PT ;  /* 0x000000ff24ff7812 */ /* 0x000fe2000784c0ff */
[----:B------:R-:W-:Y:S01]  /*26f0*/  IMAD.MOV.U32 R13, RZ, RZ, RZ ;  /* 0x000000ffff0d7224 */ /* 0x000fe200078e00ff */
[----:B------:R-:W-:-:S04]  /*2700*/  MOV R9, 0xa ;  /* 0x0000000a00097802 */ /* 0x000fc80000000f00 */
[----:B------:R-:W-:-:S04]  /*2710*/  SEL R14, R9, 0xb, !P2 ;  /* 0x0000000b090e7807 */ /* 0x000fc80005000000 */
[----:B------:R-:W-:Y:S05]  /*2720*/  @!P0 BRA `(.L_x_105) ;  /* 0x0000018000008947 */ /* 0x000fea0003800000 */
[----:B------:R-:W-:-:S12]  /*2730*/  ISETP.NE.AND P0, PT, R8, 0x2, PT ;  /* 0x000000020800780c */ /* 0x000fd80003f05270 */
[----:B------:R-:W-:Y:S01]  /*2740*/  @P0 LOP3.LUT P2, RZ, R36, 0xff, RZ, 0xc0, !PT ;  /* 0x000000ff24ff0812 */ /* 0x000fe2000784c0ff */
[----:B------:R-:W-:Y:S01]  /*2750*/  IMAD.MOV.U32 R13, RZ, RZ, RZ ;  /* 0x000000ffff0d7224 */ /* 0x000fe200078e00ff */
[----:B------:R-:W-:Y:S01]  /*2760*/  @P0 MOV R8, 0xa ;  /* 0x0000000a00080802 */ /* 0x000fe20000000f00 */
[----:B------:R-:W0:Y:S03]  /*2770*/  @P0 LDS.U R12, [R25+0x4] ;  /* 0x00000400190c0984 */ /* 0x000e260000001800 */
[----:B------:R-:W-:-:S05]  /*2780*/  @P0 SEL R8, R8, 0xb, !P2 ;  /* 0x0000000b08080807 */ /* 0x000fca0005000000 */
[----:B------:R-:W-:-:S04]  /*2790*/  @P0 IMAD R9, R0, R8, R35 ;  /* 0x0000000800090224 */ /* 0x000fc800078e0223 */
[----:B------:R-:W-:-:S10]  /*27a0*/  @P0 IMAD.WIDE R8, R9, R34, c[0x0][0x178] ;  /* 0x00005e0009080625 */ /* 0x000fd400078e0222 */
[----:B------:R2:W0:Y:S01]  /*27b0*/  @P0 LDG.E.CONSTANT.SYS R9, [R8] ;  /* 0x0000000008090381 */ /* 0x00042200001e6900 */
[----:B------:R-:W-:Y:S01]  /*27c0*/  LOP3.LUT P2, RZ, R36, 0xff, RZ, 0xc0, !PT ;  /* 0x000000ff24ff7812 */ /* 0x000fe2000784c0ff */
[----:B------:R-:W-:Y:S01]  /*27d0*/  @P0 IMAD.MOV.U32 R13, RZ, RZ, 0x1 ;  /* 0x00000001ff0d0424 */ /* 0x000fe200078e00ff */
[----:B------:R-:W-:-:S04]  /*27e0*/  MOV R10, 0xa ;  /* 0x0000000a000a7802 */ /* 0x000fc80000000f00 */
[----:B------:R-:W-:-:S04]  /*27f0*/  SEL R10, R10, 0xb, !P2 ;  /* 0x0000000b0a0a7807 */ /* 0x000fc80005000000 */
[----:B------:R-:W-:-:S05]  /*2800*/  IADD3 R10, R10, R13, RZ ;  /* 0x0000000d0a0a7210 */ /* 0x000fca0007ffe0ff */
[----:B------:R-:W-:-:S04]  /*2810*/  IMAD R11, R0, R10, R35 ;  /* 0x0000000a000b7224 */ /* 0x000fc800078e0223 */
[----:B------:R-:W-:-:S10]  /*2820*/  IMAD.WIDE R10, R11, R34, c[0x0][0x178] ;  /* 0x00005e000b0a7625 */ /* 0x000fd400078e0222 */
[----:B------:R-:W3:Y:S01]  /*2830*/  LDG.E.CONSTANT.SYS R11, [R10] ;  /* 0x000000000a0b7381 */ /* 0x000ee200001e6900 */
[----:B--2---:R-:W-:Y:S01]  /*2840*/  IMAD R8, R26, 0xc, R13 ;  /* 0x0000000c1a087824 */ /* 0x004fe200078e020d */
[----:B------:R-:W-:Y:S01]  /*2850*/  IADD3 R13, R13, 0x1, RZ ;  /* 0x000000010d0d7810 */ /* 0x000fe20007ffe0ff */
[----:B01----:R-:W-:-:S08]  /*2860*/  @P0 FFMA.FTZ R12, R38, R9, R12 ;  /* 0x00000009260c0223 */ /* 0x003fd0000001000c */
[----:B------:R-:W-:Y:S04]  /*2870*/  @P0 STS [R25+0x4], R12 ;  /* 0x0000040c19000388 */ /* 0x000fe80000000800 */
[----:B------:R-:W3:Y:S02]  /*2880*/  LDS.U R9, [R8.X4+0x4] ;  /* 0x0000040008097984 */ /* 0x000ee40000005800 */
[----:B---3--:R-:W-:-:S08]  /*2890*/  FFMA.FTZ R9, R38, R11, R9 ;  /* 0x0000000b26097223 */ /* 0x008fd00000010009 */
[----:B------:R0:W-:Y:S02]  /*28a0*/  STS [R8.X4+0x4], R9 ;  /* 0x0000040908007388 */ /* 0x0001e40000004800 */
.L_x_105:
[----:B------:R-:W-:Y:S05]  /*28b0*/  BSYNC B2 ;  /* 0x0000000000027941 */ /* 0x000fea0003800000 */
.L_x_104:
[----:B0-----:R-:W-:-:S04]  /*28c0*/  IMAD.IADD R8, R14, 0x1, R13 ;  /* 0x000000010e087824 */ /* 0x001fc800078e020d */
[----:B------:R-:W-:-:S04]  /*28d0*/  IMAD R9, R0, R8, R35 ;  /* 0x0000000800097224 */ /* 0x000fc800078e0223 */
[----:B------:R-:W-:-:S10]  /*28e0*/  IMAD.WIDE R8, R9, R34, c[0x0][0x178] ;  /* 0x00005e0009087625 */ /* 0x000fd400078e0222 */
[----:B------:R-:W2:Y:S01]  /*28f0*/  LDG.E.CONSTANT.SYS R9, [R8] ;  /* 0x0000000008097381 */ /* 0x000ea200001e6900 */
[----:B------:R-:W-:Y:S01]  /*2900*/  IMAD R10, R26, 0xc, R13 ;  /* 0x0000000c1a0a7824 */ /* 0x000fe200078e020d */
[----:B------:R-:W-:-:S07]  /*2910*/  IADD3 R44, R13, 0x1, RZ ;  /* 0x000000010d2c7810 */ /* 0x000fce0007ffe0ff */
[----:B------:R-:W2:Y:S02]  /*2920*/  LDS.U R11, [R10.X4+0x4] ;  /* 0x000004000a0b7984 */ /* 0x000ea40000005800 */
[----:B-12---:R-:W-:-:S08]  /*2930*/  FFMA.FTZ R11, R38, R9, R11 ;  /* 0x00000009260b7223 */ /* 0x006fd0000001000b */
[----:B------:R0:W-:Y:S02]  /*2940*/  STS [R10.X4+0x4], R11 ;  /* 0x0000040b0a007388 */ /* 0x0001e40000004800 */
.L_x_103:
[----:B------:R-:W-:Y:S05]  /*2950*/  BSYNC B1 ;  /* 0x0000000000017941 */ /* 0x000fea0003800000 */
.L_x_102:
[----:B------:R-:W-:-:S12]  /*2960*/  ISETP.GE.U32.AND P0, PT, R49, 0x4, PT ;  /* 0x000000043100780c */ /* 0x000fd80003f06070 */
[----:B------:R-:W-:Y:S05]  /*2970*/  @!P0 BRA `(.L_x_101) ;  /* 0x00000d4000008947 */ /* 0x000fea0003800000 */
[--C-:B------:R-:W-:Y:S01]  /*2980*/  IMAD.IADD R12, R49, 0x1, -R44.reuse ;  /* 0x00000001310c7824 */ /* 0x100fe200078e0a2c */
[----:B------:R-:W-:Y:S01]  /*2990*/  LOP3.LUT P0, RZ, R36, 0xff, RZ, 0xc0, !PT ;  /* 0x000000ff24ff7812 */ /* 0x000fe2000780c0ff */
[----:B------:R-:W-:Y:S01]  /*29a0*/  IMAD R9, R40, c[0x0][0x0], RZ ;  /* 0x0000000028097a24 */ /* 0x000fe200078e02ff */
[----:B------:R-:W-:Y:S01]  /*29b0*/  MOV R8, 0xa ;  /* 0x0000000a00087802 */ /* 0x000fe20000000f00 */
[----:B------:R-:W-:Y:S01]  /*29c0*/  BSSY B1, `(.L_x_106) ;  /* 0x0000078000017945 */ /* 0x000fe20003800000 */
[----:B------:R-:W-:Y:S01]  /*29d0*/  ISETP.GT.AND P2, PT, R12, 0xc, PT ;  /* 0x0000000c0c00780c */ /* 0x000fe20003f44270 */
[----:B------:R-:W-:Y:S01]  /*29e0*/  IMAD.SHL.U32 R43, R0, 0x4, RZ ;  /* 0x00000004002b7824 */ /* 0x000fe200078e00ff */
[----:B0-----:R-:W-:Y:S01]  /*29f0*/  SEL R11, R8, 0xb, !P0 ;  /* 0x0000000b080b7807 */ /* 0x001fe20004000000 */
[----:B------:R-:W-:Y:S01]  /*2a00*/  IMAD R8, R9, 0xc, R44 ;  /* 0x0000000c09087824 */ /* 0x000fe200078e022c */
[----:B------:R-:W-:Y:S02]  /*2a10*/  PLOP3.LUT P0, PT, PT, PT, PT, 0x80, 0x0 ;  /* 0x000000000000781c */ /* 0x000fe40003f0f070 */
[----:B------:R-:W-:Y:S01]  /*2a20*/  IADD3 R10, R44, R11, RZ ;  /* 0x0000000b2c0a7210 */ /* 0x000fe20007ffe0ff */
[----:B------:R-:W-:-:S04]  /*2a30*/  IMAD R8, R27, 0xc, R8 ;  /* 0x0000000c1b087824 */ /* 0x000fc800078e0208 */
[----:B------:R-:W-:Y:S01]  /*2a40*/  IMAD R9, R37, R10, RZ ;  /* 0x0000000a25097224 */ /* 0x000fe200078e02ff */
[----:B------:R-:W-:-:S03]  /*2a50*/  SHF.L.U32 R41, R8, 0x2, RZ ;  /* 0x0000000208297819 */ /* 0x000fc600000006ff */
[----:B------:R-:W-:Y:S01]  /*2a60*/  IMAD R46, R24, R9, RZ ;  /* 0x00000009182e7224 */ /* 0x000fe200078e02ff */
[----:B------:R-:W-:Y:S07]  /*2a70*/  @!P2 BRA `(.L_x_107) ;  /* 0x000006c00000a947 */ /* 0x000fee0003800000 */
[----:B------:R-:W-:Y:S02]  /*2a80*/  PLOP3.LUT P0, PT, PT, PT, PT, 0x8, 0x0 ;  /* 0x000000000000781c */ /* 0x000fe40003f0e170 */
[----:B------:R-:W-:-:S10]  /*2a90*/  IADD3 R42, R49, -0xc, RZ ;  /* 0xfffffff4312a7810 */ /* 0x000fd40007ffe0ff */
.L_x_108:
[----:B------:R-:W-:Y:S01]  /*2aa0*/  IMAD.IADD R15, R35, 0x1, R46 ;  /* 0x00000001230f7824 */ /* 0x000fe200078e022e */
[----:B------:R-:W-:Y:S01]  /*2ab0*/  SHF.R.S32.HI R51, RZ, 0x1f, R43 ;  /* 0x0000001fff337819 */ /* 0x000fe2000001142b */
[----:B------:R-:W-:Y:S01]  /*2ac0*/  LDS.U R50, [R41+0xc] ;  /* 0x00000c0029327984 */ /* 0x000fe20000001800 */
[----:B------:R-:W-:Y:S01]  /*2ad0*/  IADD3 R46, R43, R46, RZ ;  /* 0x0000002e2b2e7210 */ /* 0x000fe20007ffe0ff */
[----:B------:R-:W-:Y:S02]  /*2ae0*/  IMAD.WIDE R14, R15, R34, c[0x0][0x178] ;  /* 0x00005e000f0e7625 */ /* 0x000fe400078e0222 */
[----:B------:R-:W-:Y:S02]  /*2af0*/  LDS.U R52, [R41+0x14] ;  /* 0x0000140029347984 */ /* 0x000fe40000001800 */
[----:B------:R-:W-:-:S02]  /*2b00*/  IMAD.IADD R13, R35, 0x1, R46 ;  /* 0x00000001230d7824 */ /* 0x000fc400078e022e */
[----:B------:R-:W-:Y:S01]  /*2b10*/  LDS.U R54, [R41+0x18] ;  /* 0x0000180029367984 */ /* 0x000fe20000001800 */
[----:B------:R-:W-:Y:S01]  /*2b20*/  IADD3 R10, P2, R43, R14, RZ ;  /* 0x0000000e2b0a7210 */ /* 0x000fe20007f5e0ff */
[----:B------:R-:W-:Y:S02]  /*2b30*/  IMAD.WIDE R12, R13, R34, c[0x0][0x178] ;  /* 0x00005e000d0c7625 */ /* 0x000fe400078e0222 */
[----:B------:R0:W2:Y:S01]  /*2b40*/  LDG.E.CONSTANT.SYS R45, [R14] ;  /* 0x000000000e2d7381 */ /* 0x0000a200001e6900 */
[----:B------:R-:W-:Y:S02]  /*2b50*/  IADD3.X R11, R15, R51, RZ, P2, !PT ;  /* 0x000000330f0b7210 */ /* 0x000fe400017fe4ff */
[----:B------:R-:W-:-:S05]  /*2b60*/  IADD3 R18, P2, R43, R10, RZ ;  /* 0x0000000a2b127210 */ /* 0x000fca0007f5e0ff */
[----:B------:R-:W-:Y:S01]  /*2b70*/  IMAD.X R19, R51, 0x1, R11, P2 ;  /* 0x0000000133137824 */ /* 0x000fe200010e060b */
[C---:B------:R-:W-:Y:S01]  /*2b80*/  IADD3 R20, P2, R43.reuse, R18, RZ ;  /* 0x000000122b147210 */ /* 0x040fe20007f5e0ff */
[----:B------:R3:W4:Y:S01]  /*2b90*/  LDG.E.CONSTANT.SYS R53, [R10] ;  /* 0x000000000a357381 */ /* 0x00072200001e6900 */
[----:B------:R-:W-:-:S03]  /*2ba0*/  IADD3 R46, R43, R46, RZ ;  /* 0x0000002e2b2e7210 */ /* 0x000fc60007ffe0ff */
[----:B------:R-:W-:Y:S01]  /*2bb0*/  IMAD.X R21, R51, 0x1, R19, P2 ;  /* 0x0000000133157824 */ /* 0x000fe200010e0613 */
[----:B------:R1:W4:Y:S01]  /*2bc0*/  LDG.E.CONSTANT.SYS R47, [R12] ;  /* 0x000000000c2f7381 */ /* 0x00032200001e6900 */
[----:B------:R-:W-:Y:S01]  /*2bd0*/  IMAD.IADD R23, R35, 0x1, R46 ;  /* 0x0000000123177824 */ /* 0x000fe200078e022e */
[----:B------:R-:W-:Y:S02]  /*2be0*/  IADD3 R46, R43, R46, RZ ;  /* 0x0000002e2b2e7210 */ /* 0x000fe40007ffe0ff */
[----:B------:R1:W4:Y:S04]  /*2bf0*/  LDG.E.CONSTANT.SYS R55, [R18] ;  /* 0x0000000012377381 */ /* 0x00032800001e6900 */
[----:B------:R1:W4:Y:S01]  /*2c00*/  LDG.E.CONSTANT.SYS R59, [R20] ;  /* 0x00000000143b7381 */ /* 0x00032200001e6900 */
[----:B------:R-:W-:Y:S01]  /*2c10*/  IMAD.WIDE R22, R23, R34, c[0x0][0x178] ;  /* 0x00005e0017167625 */ /* 0x000fe200078e0222 */
[----:B------:R-:W-:Y:S01]  /*2c20*/  IADD3 R8, P3, R43, R12, RZ ;  /* 0x0000000c2b087210 */ /* 0x000fe20007f7e0ff */
[----:B0-----:R-:W-:-:S03]  /*2c30*/  IMAD.IADD R15, R35, 0x1, R46 ;  /* 0x00000001230f7824 */ /* 0x001fc600078e022e */
[----:B------:R-:W-:Y:S01]  /*2c40*/  IADD3.X R9, R13, R51, RZ, P3, !PT ;  /* 0x000000330d097210 */ /* 0x000fe20001ffe4ff */
[----:B------:R-:W-:Y:S01]  /*2c50*/  IMAD.WIDE R14, R15, R34, c[0x0][0x178] ;  /* 0x00005e000f0e7625 */ /* 0x000fe200078e0222 */
[C---:B---3--:R-:W-:Y:S02]  /*2c60*/  IADD3 R10, P2, R43.reuse, R22, RZ ;  /* 0x000000162b0a7210 */ /* 0x048fe40007f5e0ff */
[----:B------:R-:W-:Y:S01]  /*2c70*/  IADD3 R16, P3, R43, R8, RZ ;  /* 0x000000082b107210 */ /* 0x000fe20007f7e0ff */
[----:B------:R0:W3:Y:S02]  /*2c80*/  LDG.E.CONSTANT.SYS R57, [R22] ;  /* 0x0000000016397381 */ /* 0x0000e400001e6900 */
[----:B------:R-:W-:Y:S01]  /*2c90*/  IMAD.X R11, R23, 0x1, R51, P2 ;  /* 0x00000001170b7824 */ /* 0x000fe200010e0633 */
[----:B-1----:R-:W-:Y:S01]  /*2ca0*/  IADD3 R12, P2, R43, R10, RZ ;  /* 0x0000000a2b0c7210 */ /* 0x002fe20007f5e0ff */
[----:B------:R1:W3:Y:S01]  /*2cb0*/  LDG.E.CONSTANT.SYS R61, [R8] ;  /* 0x00000000083d7381 */ /* 0x0002e200001e6900 */
[----:B------:R-:W-:-:S02]  /*2cc0*/  IADD3.X R17, R51, R9, RZ, P3, !PT ;  /* 0x0000000933117210 */ /* 0x000fc40001ffe4ff */
[----:B------:R-:W-:Y:S01]  /*2cd0*/  IADD3 R18, P3, R43, R16, RZ ;  /* 0x000000102b127210 */ /* 0x000fe20007f7e0ff */
[----:B------:R0:W3:Y:S01]  /*2ce0*/  LDG.E.CONSTANT.SYS R48, [R14] ;  /* 0x000000000e307381 */ /* 0x0000e200001e6900 */
[----:B------:R-:W-:Y:S02]  /*2cf0*/  IADD3.X R13, R51, R11, RZ, P2, !PT ;  /* 0x0000000b330d7210 */ /* 0x000fe400017fe4ff */
[C---:B-1----:R-:W-:Y:S01]  /*2d00*/  IADD3 R8, P4, R43.reuse, R14, RZ ;  /* 0x0000000e2b087210 */ /* 0x042fe20007f9e0ff */
[----:B------:R1:W3:Y:S01]  /*2d10*/  LDG.E.CONSTANT.SYS R11, [R10] ;  /* 0x000000000a0b7381 */ /* 0x0002e200001e6900 */
[----:B------:R-:W-:Y:S02]  /*2d20*/  IADD3 R20, P2, R43, R12, RZ ;  /* 0x0000000c2b147210 */ /* 0x000fe40007f5e0ff */
[----:B------:R-:W-:Y:S01]  /*2d30*/  IADD3.X R19, R51, R17, RZ, P3, !PT ;  /* 0x0000001133137210 */ /* 0x000fe20001ffe4ff */
[----:B------:R-:W-:Y:S01]  /*2d40*/  IMAD.X R9, R15, 0x1, R51, P4 ;  /* 0x000000010f097824 */ /* 0x000fe200020e0633 */
[----:B0-----:R-:W-:Y:S01]  /*2d50*/  IADD3 R22, P3, R43, R8, RZ ;  /* 0x000000082b167210 */ /* 0x001fe20007f7e0ff */
[C---:B------:R-:W-:Y:S01]  /*2d60*/  IMAD.X R21, R51.reuse, 0x1, R13, P2 ;  /* 0x0000000133157824 */ /* 0x040fe200010e060d */
[----:B------:R0:W3:Y:S02]  /*2d70*/  LDG.E.CONSTANT.SYS R17, [R16] ;  /* 0x0000000010117381 */ /* 0x0000e400001e6900 */
[----:B------:R-:W-:-:S02]  /*2d80*/  IADD3.X R23, R51, R9, RZ, P3, !PT ;  /* 0x0000000933177210 */ /* 0x000fc40001ffe4ff */
[----:B------:R-:W-:Y:S01]  /*2d90*/  IADD3 R14, P2, R43, R22, RZ ;  /* 0x000000162b0e7210 */ /* 0x000fe20007f5e0ff */
[----:B------:R0:W3:Y:S04]  /*2da0*/  LDG.E.CONSTANT.SYS R19, [R18] ;  /* 0x0000000012137381 */ /* 0x0000e800001e6900 */
[----:B------:R-:W-:Y:S01]  /*2db0*/  IMAD.X R15, R51, 0x1, R23, P2 ;  /* 0x00000001330f7824 */ /* 0x000fe200010e0617 */
[----:B------:R2:W3:Y:S04]  /*2dc0*/  LDG.E.CONSTANT.SYS R13, [R12] ;  /* 0x000000000c0d7381 */ /* 0x0004e800001e6900 */
[----:B------:R0:W3:Y:S04]  /*2dd0*/  LDG.E.CONSTANT.SYS R9, [R8] ;  /* 0x0000000008097381 */ /* 0x0000e800001e6900 */
[----:B------:R0:W3:Y:S04]  /*2de0*/  LDG.E.CONSTANT.SYS R21, [R20] ;  /* 0x0000000014157381 */ /* 0x0000e800001e6900 */
[----:B------:R1:W3:Y:S04]  /*2df0*/  LDG.E.CONSTANT.SYS R23, [R22] ;  /* 0x0000000016177381 */ /* 0x0002e800001e6900 */
[----:B------:R1:W3:Y:S04]  /*2e00*/  LDG.E.CONSTANT.SYS R15, [R14] ;  /* 0x000000000e0f7381 */ /* 0x0002e800001e6900 */
[----:B0-----:R-:W2:Y:S04]  /*2e10*/  LDS.U R16, [R41+0x4] ;  /* 0x0000040029107984 */ /* 0x001ea80000001800 */
[----:B------:R-:W4:Y:S04]  /*2e20*/  LDS.U R18, [R41+0x8] ;  /* 0x0000080029127984 */ /* 0x000f280000001800 */
[----:B------:R-:W0:Y:S04]  /*2e30*/  LDS.U R51, [R41+0x10] ;  /* 0x0000100029337984 */ /* 0x000e280000001800 */
[----:B------:R-:W0:Y:S04]  /*2e40*/  LDS.U R8, [R41+0x1c] ;  /* 0x00001c0029087984 */ /* 0x000e280000001800 */
[----:B-1----:R-:W-:Y:S04]  /*2e50*/  LDS.U R10, [R41+0x20] ;  /* 0x00002000290a7984 */ /* 0x002fe80000001800 */
[----:B------:R-:W-:Y:S04]  /*2e60*/  LDS.U R22, [R41+0x3c] ;  /* 0x00003c0029167984 */ /* 0x000fe80000001800 */
[----:B------:R-:W-:Y:S01]  /*2e70*/  LDS.U R20, [R41+0x40] ;  /* 0x0000400029147984 */ /* 0x000fe20000001800 */
[----:B------:R-:W-:-:S04]  /*2e80*/  IADD3 R44, R44, 0x10, RZ ;  /* 0x000000102c2c7810 */ /* 0x000fc80007ffe0ff */
[----:B------:R-:W-:Y:S02]  /*2e90*/  ISETP.GE.AND P2, PT, R44, R42, PT ;  /* 0x0000002a2c00720c */ /* 0x000fe40003f46270 */
[----:B------:R-:W-:Y:S01]  /*2ea0*/  IADD3 R46, R43, R46, RZ ;  /* 0x0000002e2b2e7210 */ /* 0x000fe20007ffe0ff */
[C---:B--2---:R-:W-:Y:S02]  /*2eb0*/  FFMA.FTZ R12, R38.reuse, R45, R16 ;  /* 0x0000002d260c7223 */ /* 0x044fe40000010010 */
[----:B------:R-:W-:Y:S01]  /*2ec0*/  LDS.U R45, [R41+0x38] ;  /* 0x00003800292d7984 */ /* 0x000fe20000001800 */
[----:B----4-:R-:W-:-:S03]  /*2ed0*/  FFMA.FTZ R16, R38, R53, R18 ;  /* 0x0000003526107223 */ /* 0x010fc60000010012 */
[----:B------:R-:W1:Y:S01]  /*2ee0*/  LDS.U R53, [R41+0x28] ;  /* 0x0000280029357984 */ /* 0x000e620000001800 */
[----:B------:R-:W-:-:S03]  /*2ef0*/  FFMA.FTZ R52, R38, R47, R52 ;  /* 0x0000002f26347223 */ /* 0x000fc60000010034 */
[----:B------:R-:W2:Y:S01]  /*2f00*/  LDS.U R47, [R41+0x34] ;  /* 0x00003400292f7984 */ /* 0x000ea20000001800 */
[----:B------:R-:W-:-:S03]  /*2f10*/  FFMA.FTZ R14, R38, R55, R50 ;  /* 0x00000037260e7223 */ /* 0x000fc60000010032 */
[----:B------:R-:W-:Y:S01]  /*2f20*/  LDS.U R55, [R41+0x2c] ;  /* 0x00002c0029377984 */ /* 0x000fe20000001800 */
[----:B0-----:R-:W-:-:S03]  /*2f30*/  FFMA.FTZ R18, R38, R59, R51 ;  /* 0x0000003b26127223 */ /* 0x001fc60000010033 */
[----:B------:R-:W0:Y:S04]  /*2f40*/  LDS.U R51, [R41+0x24] ;  /* 0x0000240029337984 */ /* 0x000e280000001800 */
[----:B------:R-:W4:Y:S04]  /*2f50*/  LDS.U R50, [R41+0x30] ;  /* 0x0000300029327984 */ /* 0x000f280000001800 */
[----:B------:R0:W-:Y:S01]  /*2f60*/  STS [R41+0x4], R12 ;  /* 0x0000040c29007388 */ /* 0x0001e20000000800 */
[----:B---3--:R-:W-:-:S03]  /*2f70*/  FFMA.FTZ R54, R38, R61, R54 ;  /* 0x0000003d26367223 */ /* 0x008fc60000010036 */
[----:B------:R-:W-:Y:S01]  /*2f80*/  STS [R41+0x8], R16 ;  /* 0x0000081029007388 */ /* 0x000fe20000000800 */
[C---:B------:R-:W-:Y:S02]  /*2f90*/  FFMA.FTZ R8, R38.reuse, R17, R8 ;  /* 0x0000001126087223 */ /* 0x040fe40000010008 */
[C---:B-1----:R-:W-:Y:S02]  /*2fa0*/  FFMA.FTZ R58, R38.reuse, R11, R53 ;  /* 0x0000000b263a7223 */ /* 0x042fe40000010035 */
[C---:B--2---:R-:W-:Y:S02]  /*2fb0*/  FFMA.FTZ R48, R38.reuse, R48, R47 ;  /* 0x0000003026307223 */ /* 0x044fe4000001002f */
[C---:B------:R-:W-:Y:S02]  /*2fc0*/  FFMA.FTZ R10, R38.reuse, R19, R10 ;  /* 0x00000013260a7223 */ /* 0x040fe4000001000a */
[C---:B0-----:R-:W-:Y:S02]  /*2fd0*/  FFMA.FTZ R56, R38.reuse, R57, R51 ;  /* 0x0000003926387223 */ /* 0x041fe40000010033 */
[----:B------:R-:W-:-:S02]  /*2fe0*/  FFMA.FTZ R60, R38, R13, R55 ;  /* 0x0000000d263c7223 */ /* 0x000fc40000010037 */
[C---:B------:R-:W-:Y:S01]  /*2ff0*/  FFMA.FTZ R12, R38.reuse, R9, R45 ;  /* 0x00000009260c7223 */ /* 0x040fe2000001002d */
[----:B------:R0:W-:Y:S01]  /*3000*/  STS [R41+0x1c], R8 ;  /* 0x00001c0829007388 */ /* 0x0001e20000000800 */
[C---:B----4-:R-:W-:Y:S02]  /*3010*/  FFMA.FTZ R50, R38.reuse, R21, R50 ;  /* 0x0000001526327223 */ /* 0x050fe40000010032 */
[C---:B------:R-:W-:Y:S02]  /*3020*/  FFMA.FTZ R22, R38.reuse, R23, R22 ;  /* 0x0000001726167223 */ /* 0x040fe40000010016 */
[----:B------:R-:W-:Y:S01]  /*3030*/  FFMA.FTZ R20, R38, R15, R20 ;  /* 0x0000000f26147223 */ /* 0x000fe20000010014 */
[----:B0-----:R-:W-:Y:S01]  /*3040*/  IADD3 R8, R41, 0x40, RZ ;  /* 0x0000004029087810 */ /* 0x001fe20007ffe0ff */
        /* <DEDUP_REMOVED lines=13> */
[----:B0-----:R-:W-:Y:S01]  /*3120*/  IMAD.MOV.U32 R41, RZ, RZ, R8 ;  /* 0x000000ffff297224 */ /* 0x001fe200078e0008 */
[----:B------:R-:W-:Y:S07]  /*3130*/  @!P2 BRA `(.L_x_108) ;  /* 0xfffff9600000a947 */ /* 0x000fee000383ffff */
.L_x_107:
[----:B------:R-:W-:Y:S05]  /*3140*/  BSYNC B1 ;  /* 0x0000000000017941 */ /* 0x000fea0003800000 */
.L_x_106:
[----:B------:R-:W-:Y:S01]  /*3150*/  IADD3 R8, R49, -R44, RZ ;  /* 0x8000002c31087210 */ /* 0x000fe20007ffe0ff */
[----:B------:R-:W-:Y:S03]  /*3160*/  BSSY B1, `(.L_x_109) ;  /* 0x000003a000017945 */ /* 0x000fe60003800000 */
[----:B------:R-:W-:-:S12]  /*3170*/  ISETP.GT.AND P2, PT, R8, 0x4, PT ;  /* 0x000000040800780c */ /* 0x000fd80003f44270 */
[----:B------:R-:W-:Y:S05]  /*3180*/  @!P2 BRA `(.L_x_110) ;  /* 0x000003700000a947 */ /* 0x000fea0003800000 */
[----:B------:R-:W-:Y:S01]  /*3190*/  IMAD.IADD R23, R35, 0x1, R46 ;  /* 0x0000000123177824 */ /* 0x000fe200078e022e */
[----:B------:R-:W-:Y:S01]  /*31a0*/  IADD3 R42, R43, R46, RZ ;  /* 0x0000002e2b2a7210 */ /* 0x000fe20007ffe0ff */
[----:B------:R-:W-:Y:S01]  /*31b0*/  LDS.U R47, [R41+0x10] ;  /* 0x00001000292f7984 */ /* 0x000fe20000001800 */
[----:B------:R-:W-:Y:S01]  /*31c0*/  SHF.R.S32.HI R15, RZ, 0x1f, R43 ;  /* 0x0000001fff0f7819 */ /* 0x000fe2000001142b */
[-C--:B------:R-:W-:Y:S02]  /*31d0*/  IMAD.WIDE R22, R23, R34.reuse, c[0x0][0x178] ;  /* 0x00005e0017167625 */ /* 0x080fe400078e0222 */
[----:B------:R-:W-:Y:S01]  /*31e0*/  IMAD.IADD R21, R35, 0x1, R42 ;  /* 0x0000000123157824 */ /* 0x000fe200078e022a */
[----:B------:R-:W-:Y:S03]  /*31f0*/  LDS.U R51, [R41+0x20] ;  /* 0x0000200029337984 */ /* 0x000fe60000001800 */
[----:B------:R-:W-:Y:S01]  /*3200*/  IMAD.WIDE R20, R21, R34, c[0x0][0x178] ;  /* 0x00005e0015147625 */ /* 0x000fe200078e0222 */
[----:B------:R-:W-:-:S04]  /*3210*/  IADD3 R18, P0, R43, R22, RZ ;  /* 0x000000162b127210 */ /* 0x000fc80007f1e0ff */
[----:B------:R-:W-:Y:S02]  /*3220*/  IADD3.X R19, R23, R15, RZ, P0, !PT ;  /* 0x0000000f17137210 */ /* 0x000fe400007fe4ff */
[C---:B------:R-:W-:Y:S01]  /*3230*/  IADD3 R16, P0, R43.reuse, R18, RZ ;  /* 0x000000122b107210 */ /* 0x040fe20007f1e0ff */
[----:B------:R0:W2:Y:S01]  /*3240*/  LDG.E.CONSTANT.SYS R23, [R22] ;  /* 0x0000000016177381 */ /* 0x0000a200001e6900 */
[----:B------:R-:W-:Y:S02]  /*3250*/  IADD3 R8, P2, R43, R20, RZ ;  /* 0x000000142b087210 */ /* 0x000fe40007f5e0ff */
[----:B------:R-:W-:Y:S01]  /*3260*/  IADD3.X R17, R15, R19, RZ, P0, !PT ;  /* 0x000000130f117210 */ /* 0x000fe200007fe4ff */
[----:B------:R3:W4:Y:S01]  /*3270*/  LDG.E.CONSTANT.SYS R45, [R20] ;  /* 0x00000000142d7381 */ /* 0x00072200001e6900 */
[----:B------:R-:W-:Y:S01]  /*3280*/  IADD3 R10, P0, R43, R16, RZ ;  /* 0x000000102b0a7210 */ /* 0x000fe20007f1e0ff */
[----:B------:R-:W-:Y:S01]  /*3290*/  IMAD.X R9, R21, 0x1, R15, P2 ;  /* 0x0000000115097824 */ /* 0x000fe200010e060f */
[----:B------:R-:W-:Y:S01]  /*32a0*/  IADD3 R12, P2, R43, R8, RZ ;  /* 0x000000082b0c7210 */ /* 0x000fe20007f5e0ff */
[----:B------:R1:W4:Y:S02]  /*32b0*/  LDG.E.CONSTANT.SYS R18, [R18] ;  /* 0x0000000012127381 */ /* 0x00032400001e6900 */
[C---:B------:R-:W-:Y:S01]  /*32c0*/  IMAD.X R11, R15.reuse, 0x1, R17, P0 ;  /* 0x000000010f0b7824 */ /* 0x040fe200000e0611 */
[----:B------:R-:W-:Y:S01]  /*32d0*/  IADD3.X R13, R15, R9, RZ, P2, !PT ;  /* 0x000000090f0d7210 */ /* 0x000fe200017fe4ff */
[----:B------:R0:W4:Y:S01]  /*32e0*/  LDG.E.CONSTANT.SYS R16, [R16] ;  /* 0x0000000010107381 */ /* 0x00012200001e6900 */
[----:B------:R-:W-:-:S03]  /*32f0*/  IADD3 R14, P0, R43, R12, RZ ;  /* 0x0000000c2b0e7210 */ /* 0x000fc60007f1e0ff */
[----:B------:R0:W4:Y:S02]  /*3300*/  LDG.E.CONSTANT.SYS R8, [R8] ;  /* 0x0000000008087381 */ /* 0x00012400001e6900 */
[----:B------:R-:W-:Y:S02]  /*3310*/  IMAD.X R15, R15, 0x1, R13, P0 ;  /* 0x000000010f0f7824 */ /* 0x000fe400000e060d */
[----:B------:R-:W4:Y:S04]  /*3320*/  LDG.E.CONSTANT.SYS R10, [R10] ;  /* 0x000000000a0a7381 */ /* 0x000f2800001e6900 */
[----:B------:R-:W4:Y:S04]  /*3330*/  LDG.E.CONSTANT.SYS R12, [R12] ;  /* 0x000000000c0c7381 */ /* 0x000f2800001e6900 */
[----:B------:R-:W4:Y:S04]  /*3340*/  LDG.E.CONSTANT.SYS R14, [R14] ;  /* 0x000000000e0e7381 */ /* 0x000f2800001e6900 */
[----:B---3--:R-:W2:Y:S04]  /*3350*/  LDS.U R20, [R41+0x4] ;  /* 0x0000040029147984 */ /* 0x008ea80000001800 */
[----:B-1----:R-:W-:Y:S04]  /*3360*/  LDS.U R19, [R41+0x8] ;  /* 0x0000080029137984 */ /* 0x002fe80000001800 */
[----:B------:R-:W-:Y:S04]  /*3370*/  LDS.U R21, [R41+0xc] ;  /* 0x00000c0029157984 */ /* 0x000fe80000001800 */
[----:B0-----:R-:W4:Y:S04]  /*3380*/  LDS.U R22, [R41+0x14] ;  /* 0x0000140029167984 */ /* 0x001f280000001800 */
[----:B------:R-:W0:Y:S04]  /*3390*/  LDS.U R17, [R41+0x18] ;  /* 0x0000180029117984 */ /* 0x000e280000001800 */
[----:B------:R-:W1:Y:S01]  /*33a0*/  LDS.U R9, [R41+0x1c] ;  /* 0x00001c0029097984 */ /* 0x000e620000001800 */
[----:B------:R-:W-:-:S02]  /*33b0*/  PLOP3.LUT P0, PT, PT, PT, PT, 0x8, 0x0 ;  /* 0x000000000000781c */ /* 0x000fc40003f0e170 */
[----:B------:R-:W-:Y:S02]  /*33c0*/  IADD3 R44, R44, 0x8, RZ ;  /* 0x000000082c2c7810 */ /* 0x000fe40007ffe0ff */
[----:B------:R-:W-:Y:S01]  /*33d0*/  IADD3 R46, R43, R42, RZ ;  /* 0x0000002a2b2e7210 */ /* 0x000fe20007ffe0ff */
[C---:B--2---:R-:W-:Y:S02]  /*33e0*/  FFMA.FTZ R20, R38.reuse, R23, R20 ;  /* 0x0000001726147223 */ /* 0x044fe40000010014 */
[C---:B----4-:R-:W-:Y:S02]  /*33f0*/  FFMA.FTZ R22, R38.reuse, R45, R22 ;  /* 0x0000002d26167223 */ /* 0x050fe40000010016 */
[C---:B------:R-:W-:Y:S02]  /*3400*/  FFMA.FTZ R18, R38.reuse, R18, R19 ;  /* 0x0000001226127223 */ /* 0x040fe40000010013 */
[C---:B------:R-:W-:Y:S02]  /*3410*/  FFMA.FTZ R16, R38.reuse, R16, R21 ;  /* 0x0000001026107223 */ /* 0x040fe40000010015 */
[----:B0-----:R-:W-:-:S02]  /*3420*/  FFMA.FTZ R8, R38, R8, R17 ;  /* 0x0000000826087223 */ /* 0x001fc40000010011 */
[C---:B------:R-:W-:Y:S02]  /*3430*/  FFMA.FTZ R10, R38.reuse, R10, R47 ;  /* 0x0000000a260a7223 */ /* 0x040fe4000001002f */
[C---:B-1----:R-:W-:Y:S02]  /*3440*/  FFMA.FTZ R12, R38.reuse, R12, R9 ;  /* 0x0000000c260c7223 */ /* 0x042fe40000010009 */
[----:B------:R-:W-:Y:S01]  /*3450*/  FFMA.FTZ R14, R38, R14, R51 ;  /* 0x0000000e260e7223 */ /* 0x000fe20000010033 */
        /* <DEDUP_REMOVED lines=9> */
[----:B0-----:R-:W-:-:S08]  /*34f0*/  IMAD.MOV.U32 R41, RZ, RZ, R9 ;  /* 0x000000ffff297224 */ /* 0x001fd000078e0009 */
.L_x_110:
[----:B------:R-:W-:Y:S05]  /*3500*/  BSYNC B1 ;  /* 0x0000000000017941 */ /* 0x000fea0003800000 */
.L_x_109:
[----:B------:R-:W-:-:S12]  /*3510*/  ISETP.LT.OR P0, PT, R44, R49, P0 ;  /* 0x000000312c00720c */ /* 0x000fd80000701670 */
[----:B------:R-:W-:Y:S05]  /*3520*/  @!P0 BRA `(.L_x_101) ;  /* 0x0000019000008947 */ /* 0x000fea0003800000 */
[----:B------:R-:W-:Y:S01]  /*3530*/  IADD3 R15, R35, R46, RZ ;  /* 0x0000002e230f7210 */ /* 0x000fe20007ffe0ff */
[----:B------:R-:W0:Y:S01]  /*3540*/  LDS.U R16, [R41+0x4] ;  /* 0x0000040029107984 */ /* 0x000e220000001800 */
[----:B------:R-:W-:-:S03]  /*3550*/  SHF.R.S32.HI R11, RZ, 0x1f, R43 ;  /* 0x0000001fff0b7819 */ /* 0x000fc6000001142b */
[----:B------:R-:W-:Y:S01]  /*3560*/  IMAD.WIDE R14, R15, R34, c[0x0][0x178] ;  /* 0x00005e000f0e7625 */ /* 0x000fe200078e0222 */
[----:B------:R-:W2:Y:S04]  /*3570*/  LDS.U R17, [R41+0x8] ;  /* 0x0000080029117984 */ /* 0x000ea80000001800 */
[----:B------:R-:W3:Y:S02]  /*3580*/  LDS.U R19, [R41+0xc] ;  /* 0x00000c0029137984 */ /* 0x000ee40000001800 */
[C---:B------:R-:W-:Y:S02]  /*3590*/  IADD3 R12, P0, R43.reuse, R14, RZ ;  /* 0x0000000e2b0c7210 */ /* 0x040fe40007f1e0ff */
[----:B------:R-:W4:Y:S02]  /*35a0*/  LDS.U R21, [R41+0x10] ;  /* 0x0000100029157984 */ /* 0x000f240000001800 */
[----:B------:R-:W-:Y:S01]  /*35b0*/  IADD3 R8, P2, R43, R12, RZ ;  /* 0x0000000c2b087210 */ /* 0x000fe20007f5e0ff */
[----:B------:R-:W-:-:S02]  /*35c0*/  IMAD.X R13, R15, 0x1, R11, P0 ;  /* 0x000000010f0d7824 */ /* 0x000fc400000e060b */
[----:B------:R-:W0:Y:S01]  /*35d0*/  LDG.E.CONSTANT.SYS R15, [R14] ;  /* 0x000000000e0f7381 */ /* 0x000e2200001e6900 */
[----:B------:R-:W-:Y:S02]  /*35e0*/  IADD3 R10, P0, R43, R8, RZ ;  /* 0x000000082b0a7210 */ /* 0x000fe40007f1e0ff */
[----:B------:R-:W-:-:S03]  /*35f0*/  IADD3.X R9, R11, R13, RZ, P2, !PT ;  /* 0x0000000d0b097210 */ /* 0x000fc600017fe4ff */
[----:B------:R-:W2:Y:S02]  /*3600*/  LDG.E.CONSTANT.SYS R12, [R12] ;  /* 0x000000000c0c7381 */ /* 0x000ea400001e6900 */
[----:B------:R-:W-:-:S03]  /*3610*/  IMAD.X R11, R11, 0x1, R9, P0 ;  /* 0x000000010b0b7824 */ /* 0x000fc600000e0609 */
[----:B------:R-:W3:Y:S05]  /*3620*/  LDG.E.CONSTANT.SYS R8, [R8] ;  /* 0x0000000008087381 */ /* 0x000eea00001e6900 */
[----:B------:R-:W4:Y:S01]  /*3630*/  LDG.E.CONSTANT.SYS R10, [R10] ;  /* 0x000000000a0a7381 */ /* 0x000f2200001e6900 */
[C---:B01----:R-:W-:Y:S02]  /*3640*/  FFMA.FTZ R16, R38.reuse, R15, R16 ;  /* 0x0000000f26107223 */ /* 0x043fe40000010010 */
[C---:B--2---:R-:W-:Y:S02]  /*3650*/  FFMA.FTZ R18, R38.reuse, R12, R17 ;  /* 0x0000000c26127223 */ /* 0x044fe40000010011 */
[----:B---3--:R-:W-:-:S02]  /*3660*/  FFMA.FTZ R14, R38, R8, R19 ;  /* 0x00000008260e7223 */ /* 0x008fc40000010013 */
[----:B----4-:R-:W-:Y:S02]  /*3670*/  FFMA.FTZ R38, R38, R10, R21 ;  /* 0x0000000a26267223 */ /* 0x010fe40000010015 */
[----:B------:R0:W-:Y:S04]  /*3680*/  STS [R41+0x4], R16 ;  /* 0x0000041029007388 */ /* 0x0001e80000000800 */
[----:B------:R0:W-:Y:S04]  /*3690*/  STS [R41+0x8], R18 ;  /* 0x0000081229007388 */ /* 0x0001e80000000800 */
[----:B------:R0:W-:Y:S04]  /*36a0*/  STS [R41+0xc], R14 ;  /* 0x00000c0e29007388 */ /* 0x0001e80000000800 */
[----:B------:R0:W-:Y:S02]  /*36b0*/  STS [R41+0x10], R38 ;  /* 0x0000102629007388 */ /* 0x0001e40000000800 */
.L_x_101:
[----:B------:R-:W-:Y:S05]  /*36c0*/  BSYNC B0 ;  /* 0x0000000000007941 */ /* 0x000fea0003800000 */
.L_x_100:
[----:B------:R-:W2:Y:S01]  /*36d0*/  LDG.E.CONSTANT.SYS R8, [R6] ;  /* 0x0000000006087381 */ /* 0x000ea200001e6900 */
[----:B------:R-:W-:Y:S01]  /*36e0*/  BSSY B0, `(.L_x_111) ;  /* 0x0000101000007945 */ /* 0x000fe20003800000 */
[----:B--2---:R-:W-:-:S04]  /*36f0*/  FADD.FTZ R9, |R8|, -RZ ;  /* 0x800000ff08097221 */ /* 0x004fc80000010200 */
[----:B------:R-:W-:Y:S01]  /*3700*/  FADD.FTZ R32, |R32|, -R9 ;  /* 0x8000000920207221 */ /* 0x000fe20000010200 */
[----:B------:R-:W-:Y:S07]  /*3710*/  @!P1 BRA `(.L_x_112) ;  /* 0x00000fd000009947 */ /* 0x000fee0003800000 */
[----:B------:R-:W-:Y:S01]  /*3720*/  LOP3.LUT R9, R49, 0x3, RZ, 0xc0, !PT ;  /* 0x0000000331097812 */ /* 0x000fe200078ec0ff */
[----:B------:R-:W-:Y:S01]  /*3730*/  IMAD.MOV.U32 R12, RZ, RZ, 0x14 ;  /* 0x00000014ff0c7424 */ /* 0x000fe200078e00ff */
[----:B------:R-:W-:Y:S01]  /*3740*/  LOP3.LUT P2, RZ, R36, 0xff, RZ, 0xc0, !PT ;  /* 0x000000ff24ff7812 */ /* 0x000fe2000784c0ff */
[----:B------:R-:W-:Y:S01]  /*3750*/  BSSY B1, `(.L_x_113) ;  /* 0x0000027000017945 */ /* 0x000fe20003800000 */
[----:B------:R-:W-:Y:S02]  /*3760*/  ISETP.NE.AND P0, PT, R9, RZ, PT ;  /* 0x000000ff0900720c */ /* 0x000fe40003f05270 */
[----:B------:R-:W-:Y:S02]  /*3770*/  MOV R8, 0xa ;  /* 0x0000000a00087802 */ /* 0x000fe40000000f00 */
[----:B------:R-:W-:Y:S02]  /*3780*/  MOV R46, RZ ;  /* 0x000000ff002e7202 */ /* 0x000fe40000000f00 */
[----:B0-----:R-:W-:-:S02]  /*3790*/  SEL R17, R8, 0xb, !P2 ;  /* 0x0000000b08117807 */ /* 0x001fc40005000000 */
[----:B------:R-:W-:-:S04]  /*37a0*/  SEL R12, R12, 0x16, !P2 ;  /* 0x000000160c0c7807 */ /* 0x000fc80005000000 */
[----:B------:R-:W-:Y:S05]  /*37b0*/  @!P0 BRA `(.L_x_114) ;  /* 0x0000020000008947 */ /* 0x000fea0003800000 */
[----:B------:R-:W-:Y:S01]  /*37c0*/  ISETP.NE.AND P0, PT, R9, 0x1, PT ;  /* 0x000000010900780c */ /* 0x000fe20003f05270 */
[----:B------:R-:W-:Y:S01]  /*37d0*/  BSSY B2, `(.L_x_115) ;  /* 0x0000015000027945 */ /* 0x000fe20003800000 */
[----:B------:R-:W-:-:S10]  /*37e0*/  IMAD.MOV.U32 R13, RZ, RZ, RZ ;  /* 0x000000ffff0d7224 */ /* 0x000fd400078e00ff */
[----:B------:R-:W-:Y:S05]  /*37f0*/  @!P0 BRA `(.L_x_116) ;  /* 0x0000012000008947 */ /* 0x000fea0003800000 */
[----:B------:R-:W-:-:S12]  /*3800*/  ISETP.NE.AND P0, PT, R9, 0x2, PT ;  /* 0x000000020900780c */ /* 0x000fd80003f05270 */
[----:B------:R-:W-:Y:S01]  /*3810*/  @P0 IMAD R9, R0, R12, R35 ;  /* 0x0000000c00090224 */ /* 0x000fe200078e0223 */
[----:B------:R-:W-:Y:S01]  /*3820*/  MOV R13, RZ ;  /* 0x000000ff000d7202 */ /* 0x000fe20000000f00 */
[----:B------:R-:W0:Y:S02]  /*3830*/  @P0 LDS.U R14, [R25+0x4] ;  /* 0x00000400190e0984 */ /* 0x000e240000001800 */
[----:B------:R-:W-:-:S10]  /*3840*/  @P0 IMAD.WIDE R8, R9, R34, c[0x0][0x178] ;  /* 0x00005e0009080625 */ /* 0x000fd400078e0222 */
[----:B------:R-:W0:Y:S01]  /*3850*/  @P0 LDG.E.CONSTANT.SYS R9, [R8] ;  /* 0x0000000008090381 */ /* 0x000e2200001e6900 */
[----:B------:R-:W-:-:S05]  /*3860*/  @P0 IMAD.MOV.U32 R13, RZ, RZ, 0x1 ;  /* 0x00000001ff0d0424 */ /* 0x000fca00078e00ff */
[----:B------:R-:W-:-:S05]  /*3870*/  IADD3 R10, R12, R13, RZ ;  /* 0x0000000d0c0a7210 */ /* 0x000fca0007ffe0ff */
[----:B------:R-:W-:-:S04]  /*3880*/  IMAD R11, R0, R10, R35 ;  /* 0x0000000a000b7224 */ /* 0x000fc800078e0223 */
[----:B------:R-:W-:-:S10]  /*3890*/  IMAD.WIDE R10, R11, R34, c[0x0][0x178] ;  /* 0x00005e000b0a7625 */ /* 0x000fd400078e0222 */
[----:B------:R-:W2:Y:S01]  /*38a0*/  LDG.E.CONSTANT.SYS R11, [R10] ;  /* 0x000000000a0b7381 */ /* 0x000ea200001e6900 */
[----:B------:R-:W-:Y:S01]  /*38b0*/  IMAD R15, R26, 0xc, R13 ;  /* 0x0000000c1a0f7824 */ /* 0x000fe200078e020d */
[----:B------:R-:W-:Y:S01]  /*38c0*/  IADD3 R13, R13, 0x1, RZ ;  /* 0x000000010d0d7810 */ /* 0x000fe20007ffe0ff */
[----:B0-----:R-:W-:-:S08]  /*38d0*/  @P0 FFMA.FTZ R14, R32, R9, R14 ;  /* 0x00000009200e0223 */ /* 0x001fd0000001000e */
[----:B------:R-:W-:Y:S04]  /*38e0*/  @P0 STS [R25+0x4], R14 ;  /* 0x0000040e19000388 */ /* 0x000fe80000000800 */
[----:B------:R-:W2:Y:S02]  /*38f0*/  LDS.U R8, [R15.X4+0x4] ;  /* 0x000004000f087984 */ /* 0x000ea40000005800 */
[----:B--2---:R-:W-:-:S08]  /*3900*/  FFMA.FTZ R8, R32, R11, R8 ;  /* 0x0000000b20087223 */ /* 0x004fd00000010008 */
[----:B------:R0:W-:Y:S02]  /*3910*/  STS [R15.X4+0x4], R8 ;  /* 0x000004080f007388 */ /* 0x0001e40000004800 */
.L_x_116:
[----:B------:R-:W-:Y:S05]  /*3920*/  BSYNC B2 ;  /* 0x0000000000027941 */ /* 0x000fea0003800000 */
.L_x_115:
[----:B------:R-:W-:-:S04]  /*3930*/  IMAD.IADD R12, R12, 0x1, R13 ;  /* 0x000000010c0c7824 */ /* 0x000fc800078e020d */
[----:B------:R-:W-:-:S04]  /*3940*/  IMAD R9, R0, R12, R35 ;  /* 0x0000000c00097224 */ /* 0x000fc800078e0223 */
[----:B0-----:R-:W-:-:S10]  /*3950*/  IMAD.WIDE R8, R9, R34, c[0x0][0x178] ;  /* 0x00005e0009087625 */ /* 0x001fd400078e0222 */
[----:B------:R-:W2:Y:S01]  /*3960*/  LDG.E.CONSTANT.SYS R9, [R8] ;  /* 0x0000000008097381 */ /* 0x000ea200001e6900 */
[----:B------:R-:W-:Y:S01]  /*3970*/  IMAD R10, R26, 0xc, R13 ;  /* 0x0000000c1a0a7824 */ /* 0x000fe200078e020d */
[----:B------:R-:W-:-:S07]  /*3980*/  IADD3 R46, R13, 0x1, RZ ;  /* 0x000000010d2e7810 */ /* 0x000fce0007ffe0ff */
[----:B------:R-:W2:Y:S02]  /*3990*/  LDS.U R11, [R10.X4+0x4] ;  /* 0x000004000a0b7984 */ /* 0x000ea40000005800 */
[----:B--2---:R-:W-:-:S08]  /*39a0*/  FFMA.FTZ R11, R32, R9, R11 ;  /* 0x00000009200b7223 */ /* 0x004fd0000001000b */
[----:B------:R0:W-:Y:S02]  /*39b0*/  STS [R10.X4+0x4], R11 ;  /* 0x0000040b0a007388 */ /* 0x0001e40000004800 */
.L_x_114:
[----:B------:R-:W-:Y:S05]  /*39c0*/  BSYNC B1 ;  /* 0x0000000000017941 */ /* 0x000fea0003800000 */
.L_x_113:
[----:B------:R-:W-:-:S12]  /*39d0*/  ISETP.GE.U32.AND P0, PT, R49, 0x4, PT ;  /* 0x000000043100780c */ /* 0x000fd80003f06070 */
[----:B------:R-:W-:Y:S05]  /*39e0*/  @!P0 BRA `(.L_x_112) ;  /* 0x00000d0000008947 */ /* 0x000fea0003800000 */
[----:B0-----:R-:W-:Y:S01]  /*39f0*/  IADD3 R10, R49, -R46, RZ ;  /* 0x8000002e310a7210 */ /* 0x001fe20007ffe0ff */
[----:B------:R-:W-:Y:S01]  /*3a00*/  IMAD R9, R40, c[0x0][0x0], RZ ;  /* 0x0000000028097a24 */ /* 0x000fe200078e02ff */
[----:B------:R-:W-:Y:S01]  /*3a10*/  BSSY B1, `(.L_x_117) ;  /* 0x0000076000017945 */ /* 0x000fe20003800000 */
[----:B------:R-:W-:Y:S02]  /*3a20*/  PLOP3.LUT P0, PT, PT, PT, PT, 0x80, 0x0 ;  /* 0x000000000000781c */ /* 0x000fe40003f0f070 */
[----:B------:R-:W-:Y:S01]  /*3a30*/  ISETP.GT.AND P2, PT, R10, 0xc, PT ;  /* 0x0000000c0a00780c */ /* 0x000fe20003f44270 */
[--C-:B------:R-:W-:Y:S01]  /*3a40*/  IMAD R8, R9, 0xc, R46.reuse ;  /* 0x0000000c09087824 */ /* 0x100fe200078e022e */
[----:B------:R-:W-:Y:S01]  /*3a50*/  SHF.L.U32 R41, R0, 0x2, RZ ;  /* 0x0000000200297819 */ /* 0x000fe200000006ff */
[----:B------:R-:W-:Y:S02]  /*3a60*/  IMAD R9, R17, 0x2, R46 ;  /* 0x0000000211097824 */ /* 0x000fe400078e022e */
[----:B------:R-:W-:-:S02]  /*3a70*/  IMAD R8, R27, 0xc, R8 ;  /* 0x0000000c1b087824 */ /* 0x000fc400078e0208 */
[----:B------:R-:W-:Y:S02]  /*3a80*/  IMAD R42, R0, R9, RZ ;  /* 0x00000009002a7224 */ /* 0x000fe400078e02ff */
[----:B-1----:R-:W-:-:S03]  /*3a90*/  IMAD.SHL.U32 R38, R8, 0x4, RZ ;  /* 0x0000000408267824 */ /* 0x002fc600078e00ff */
[----:B------:R-:W-:Y:S05]  /*3aa0*/  @!P2 BRA `(.L_x_118) ;  /* 0x000006c00000a947 */ /* 0x000fea0003800000 */
[----:B------:R-:W-:Y:S02]  /*3ab0*/  PLOP3.LUT P0, PT, PT, PT, PT, 0x8, 0x0 ;  /* 0x000000000000781c */ /* 0x000fe40003f0e170 */
[----:B------:R-:W-:-:S10]  /*3ac0*/  IADD3 R44, R49, -0xc, RZ ;  /* 0xfffffff4312c7810 */ /* 0x000fd40007ffe0ff */
.L_x_119:
[----:B------:R-:W-:Y:S01]  /*3ad0*/  IADD3 R17, R35, R42, RZ ;  /* 0x0000002a23117210 */ /* 0x000fe20007ffe0ff */
[----:B------:R-:W-:Y:S01]  /*3ae0*/  IMAD.IADD R42, R41, 0x1, R42 ;  /* 0x00000001292a7824 */ /* 0x000fe200078e022a */
[----:B------:R-:W-:Y:S01]  /*3af0*/  SHF.R.S32.HI R45, RZ, 0x1f, R41 ;  /* 0x0000001fff2d7819 */ /* 0x000fe20000011429 */
[----:B------:R-:W-:Y:S02]  /*3b00*/  LDS.U R50, [R38+0x10] ;  /* 0x0000100026327984 */ /* 0x000fe40000001800 */
[----:B------:R-:W-:Y:S02]  /*3b10*/  IMAD.WIDE R16, R17, R34, c[0x0][0x178] ;  /* 0x00005e0011107625 */ /* 0x000fe400078e0222 */
[----:B------:R-:W-:Y:S01]  /*3b20*/  IMAD.IADD R11, R35, 0x1, R42 ;  /* 0x00000001230b7824 */ /* 0x000fe200078e022a */
[----:B------:R-:W-:Y:S04]  /*3b30*/  LDS.U R52, [R38+0x14] ;  /* 0x0000140026347984 */ /* 0x000fe80000001800 */
[----:B------:R-:W-:-:S03]  /*3b40*/  IADD3 R8, P2, R41, R16, RZ ;  /* 0x0000001029087210 */ /* 0x000fc60007f5e0ff */
[----:B------:R0:W2:Y:S01]  /*3b50*/  LDG.E.CONSTANT.SYS R47, [R16] ;  /* 0x00000000102f7381 */ /* 0x0000a200001e6900 */
[----:B------:R-:W-:Y:S02]  /*3b60*/  IADD3.X R9, R17, R45, RZ, P2, !PT ;  /* 0x0000002d11097210 */ /* 0x000fe400017fe4ff */
[----:B------:R-:W-:-:S04]  /*3b70*/  IADD3 R12, P2, R41, R8, RZ ;  /* 0x00000008290c7210 */ /* 0x000fc80007f5e0ff */
[----:B------:R-:W-:Y:S02]  /*3b80*/  IADD3.X R13, R45, R9, RZ, P2, !PT ;  /* 0x000000092d0d7210 */ /* 0x000fe400017fe4ff */
[----:B------:R-:W-:Y:S01]  /*3b90*/  IADD3 R14, P2, R41, R12, RZ ;  /* 0x0000000c290e7210 */ /* 0x000fe20007f5e0ff */
[----:B------:R-:W-:Y:S01]  /*3ba0*/  IMAD.WIDE R10, R11, R34, c[0x0][0x178] ;  /* 0x00005e000b0a7625 */ /* 0x000fe200078e0222 */
[----:B------:R-:W-:Y:S01]  /*3bb0*/  IADD3 R42, R41, R42, RZ ;  /* 0x0000002a292a7210 */ /* 0x000fe20007ffe0ff */
[----:B------:R1:W3:Y:S02]  /*3bc0*/  LDG.E.CONSTANT.SYS R51, [R8] ;  /* 0x0000000008337381 */ /* 0x0002e400001e6900 */
[----:B------:R-:W-:Y:S02]  /*3bd0*/  IMAD.X R15, R45, 0x1, R13, P2 ;  /* 0x000000012d0f7824 */ /* 0x000fe400010e060d */
[----:B------:R4:W3:Y:S01]  /*3be0*/  LDG.E.CONSTANT.SYS R53, [R12] ;  /* 0x000000000c357381 */ /* 0x0008e200001e6900 */
[----:B------:R-:W-:Y:S01]  /*3bf0*/  IMAD.IADD R23, R35, 0x1, R42 ;  /* 0x0000000123177824 */ /* 0x000fe200078e022a */
[----:B------:R-:W-:-:S02]  /*3c00*/  IADD3 R48, R41, R42, RZ ;  /* 0x0000002a29307210 */ /* 0x000fc40007ffe0ff */
[----:B0-----:R-:W-:Y:S01]  /*3c10*/  IADD3 R16, P2, R41, R10, RZ ;  /* 0x0000000a29107210 */ /* 0x001fe20007f5e0ff */
[----:B------:R0:W3:Y:S04]  /*3c20*/  LDG.E.CONSTANT.SYS R55, [R10] ;  /* 0x000000000a377381 */ /* 0x0000e800001e6900 */
[----:B------:R0:W3:Y:S01]  /*3c30*/  LDG.E.CONSTANT.SYS R57, [R14] ;  /* 0x000000000e397381 */ /* 0x0000e200001e6900 */
[----:B------:R-:W-:Y:S01]  /*3c40*/  IMAD.WIDE R22, R23, R34, c[0x0][0x178] ;  /* 0x00005e0017167625 */ /* 0x000fe200078e0222 */
[----:B------:R-:W-:Y:S01]  /*3c50*/  IADD3.X R17, R11, R45, RZ, P2, !PT ;  /* 0x0000002d0b117210 */ /* 0x000fe200017fe4ff */
[----:B------:R-:W-:Y:S01]  /*3c60*/  IMAD.IADD R19, R35, 0x1, R48 ;  /* 0x0000000123137824 */ /* 0x000fe200078e0230 */
[----:B----4-:R-:W-:-:S03]  /*3c70*/  IADD3 R12, P2, R41, R16, RZ ;  /* 0x00000010290c7210 */ /* 0x010fc60007f5e0ff */
[----:B------:R-:W-:Y:S01]  /*3c80*/  IMAD.WIDE R18, R19, R34, c[0x0][0x178] ;  /* 0x00005e0013127625 */ /* 0x000fe200078e0222 */
[----:B------:R-:W-:Y:S02]  /*3c90*/  IADD3.X R13, R45, R17, RZ, P2, !PT ;  /* 0x000000112d0d7210 */ /* 0x000fe400017fe4ff */
[C---:B-1----:R-:W-:Y:S01]  /*3ca0*/  IADD3 R8, P3, R41.reuse, R22, RZ ;  /* 0x0000001629087210 */ /* 0x042fe20007f7e0ff */
[----:B------:R1:W4:Y:S01]  /*3cb0*/  LDG.E.CONSTANT.SYS R59, [R22] ;  /* 0x00000000163b7381 */ /* 0x00032200001e6900 */
[----:B------:R-:W-:-:S03]  /*3cc0*/  IADD3 R20, P2, R41, R12, RZ ;  /* 0x0000000c29147210 */ /* 0x000fc60007f5e0ff */
[----:B------:R-:W-:Y:S01]  /*3cd0*/  IMAD.X R9, R23, 0x1, R45, P3 ;  /* 0x0000000117097824 */ /* 0x000fe200018e062d */
[----:B0-----:R-:W-:Y:S01]  /*3ce0*/  IADD3 R10, P3, R41, R18, RZ ;  /* 0x00000012290a7210 */ /* 0x001fe20007f7e0ff */
[----:B------:R-:W-:Y:S01]  /*3cf0*/  IMAD.X R21, R45, 0x1, R13, P2 ;  /* 0x000000012d157824 */ /* 0x000fe200010e060d */
[----:B------:R-:W-:Y:S01]  /*3d00*/  IADD3 R14, P2, R41, R8, RZ ;  /* 0x00000008290e7210 */ /* 0x000fe20007f5e0ff */
[----:B------:R0:W4:Y:S01]  /*3d10*/  LDG.E.CONSTANT.SYS R61, [R16] ;  /* 0x00000000103d7381 */ /* 0x00012200001e6900 */
[----:B------:R-:W-:Y:S02]  /*3d20*/  IADD3.X R11, R19, R45, RZ, P3, !PT ;  /* 0x0000002d130b7210 */ /* 0x000fe40001ffe4ff */
[----:B------:R-:W-:Y:S01]  /*3d30*/  IADD3 R42, P3, R41, R10, RZ ;  /* 0x0000000a292a7210 */ /* 0x000fe20007f7e0ff */
[----:B------:R-:W-:Y:S01]  /*3d40*/  IMAD.X R15, R45, 0x1, R9, P2 ;  /* 0x000000012d0f7824 */ /* 0x000fe200010e0609 */
[----:B-1----:R-:W-:Y:S01]  /*3d50*/  IADD3 R22, P2, R41, R14, RZ ;  /* 0x0000000e29167210 */ /* 0x002fe20007f5e0ff */
        /* <DEDUP_REMOVED lines=11> */
[----:B------:R0:W4:Y:S04]  /*3e10*/  LDG.E.CONSTANT.SYS R43, [R42] ;  /* 0x000000002a2b7381 */ /* 0x00012800001e6900 */
[----:B------:R0:W4:Y:S04]  /*3e20*/  LDG.E.CONSTANT.SYS R17, [R16] ;  /* 0x0000000010117381 */ /* 0x00012800001e6900 */
[----:B-1----:R-:W2:Y:S04]  /*3e30*/  LDS.U R19, [R38+0x4] ;  /* 0x0000040026137984 */ /* 0x002ea80000001800 */
[----:B0-----:R-:W3:Y:S04]  /*3e40*/  LDS.U R20, [R38+0x8] ;  /* 0x0000080026147984 */ /* 0x001ee80000001800 */
[----:B------:R-:W0:Y:S04]  /*3e50*/  LDS.U R45, [R38+0xc] ;  /* 0x00000c00262d7984 */ /* 0x000e280000001800 */
[----:B------:R-:W-:Y:S04]  /*3e60*/  LDS.U R8, [R38+0x18] ;  /* 0x0000180026087984 */ /* 0x000fe80000001800 */
[----:B------:R-:W-:Y:S04]  /*3e70*/  LDS.U R10, [R38+0x1c] ;  /* 0x00001c00260a7984 */ /* 0x000fe80000001800 */
[----:B------:R-:W-:Y:S04]  /*3e80*/  LDS.U R12, [R38+0x20] ;  /* 0x00002000260c7984 */ /* 0x000fe80000001800 */
[----:B------:R-:W4:Y:S04]  /*3e90*/  LDS.U R42, [R38+0x24] ;  /* 0x00002400262a7984 */ /* 0x000f280000001800 */
[----:B------:R-:W-:Y:S04]  /*3ea0*/  LDS.U R22, [R38+0x2c] ;  /* 0x00002c0026167984 */ /* 0x000fe80000001800 */
[----:B------:R-:W-:Y:S04]  /*3eb0*/  LDS.U R16, [R38+0x3c] ;  /* 0x00003c0026107984 */ /* 0x000fe80000001800 */
[----:B------:R-:W-:Y:S01]  /*3ec0*/  LDS.U R14, [R38+0x40] ;  /* 0x00004000260e7984 */ /* 0x000fe20000001800 */
[----:B------:R-:W-:-:S04]  /*3ed0*/  IADD3 R46, R46, 0x10, RZ ;  /* 0x000000102e2e7810 */ /* 0x000fc80007ffe0ff */
[----:B------:R-:W-:Y:S01]  /*3ee0*/  ISETP.GE.AND P2, PT, R46, R44, PT ;  /* 0x0000002c2e00720c */ /* 0x000fe20003f46270 */
[C---:B--2---:R-:W-:Y:S02]  /*3ef0*/  FFMA.FTZ R47, R32.reuse, R47, R19 ;  /* 0x0000002f202f7223 */ /* 0x044fe40000010013 */
[----:B------:R-:W-:Y:S01]  /*3f00*/  LDS.U R19, [R38+0x38] ;  /* 0x0000380026137984 */ /* 0x000fe20000001800 */
[----:B---3--:R-:W-:-:S03]  /*3f10*/  FFMA.FTZ R51, R32, R51, R20 ;  /* 0x0000003320337223 */ /* 0x008fc60000010014 */
[----:B------:R-:W-:Y:S01]  /*3f20*/  LDS.U R20, [R38+0x30] ;  /* 0x0000300026147984 */ /* 0x000fe20000001800 */
[----:B0-----:R-:W-:-:S03]  /*3f30*/  FFMA.FTZ R53, R32, R53, R45 ;  /* 0x0000003520357223 */ /* 0x001fc6000001002d */
[----:B------:R-:W0:Y:S01]  /*3f40*/  LDS.U R45, [R38+0x34] ;  /* 0x00003400262d7984 */ /* 0x000e220000001800 */
[----:B------:R-:W-:-:S03]  /*3f50*/  FFMA.FTZ R57, R32, R57, R50 ;  /* 0x0000003920397223 */ /* 0x000fc60000010032 */
[----:B------:R-:W1:Y:S01]  /*3f60*/  LDS.U R50, [R38+0x28] ;  /* 0x0000280026327984 */ /* 0x000e620000001800 */
[C---:B------:R-:W-:Y:S02]  /*3f70*/  FFMA.FTZ R55, R32.reuse, R55, R52 ;  /* 0x0000003720377223 */ /* 0x040fe40000010034 */
[C---:B----4-:R-:W-:Y:S02]  /*3f80*/  FFMA.FTZ R59, R32.reuse, R59, R42 ;  /* 0x0000003b203b7223 */ /* 0x050fe4000001002a */
[----:B------:R-:W-:Y:S01]  /*3f90*/  FFMA.FTZ R61, R32, R61, R8 ;  /* 0x0000003d203d7223 */ /* 0x000fe20000010008 */
[----:B------:R-:W-:Y:S01]  /*3fa0*/  IADD3 R8, R38, 0x40, RZ ;  /* 0x0000004026087810 */ /* 0x000fe20007ffe0ff */
[----:B------:R-:W-:Y:S01]  /*3fb0*/  STS [R38+0x4], R47 ;  /* 0x0000042f26007388 */ /* 0x000fe20000000800 */
[C---:B------:R-:W-:Y:S02]  /*3fc0*/  FFMA.FTZ R13, R32.reuse, R13, R10 ;  /* 0x0000000d200d7223 */ /* 0x040fe4000001000a */
[----:B------:R-:W-:-:S02]  /*3fd0*/  FFMA.FTZ R21, R32, R21, R12 ;  /* 0x0000001520157223 */ /* 0x000fc4000001000c */
[C---:B0-----:R-:W-:Y:S02]  /*3fe0*/  FFMA.FTZ R45, R32.reuse, R18, R45 ;  /* 0x00000012202d7223 */ /* 0x041fe4000001002d */
[C---:B------:R-:W-:Y:S02]  /*3ff0*/  FFMA.FTZ R15, R32.reuse, R15, R22 ;  /* 0x0000000f200f7223 */ /* 0x040fe40000010016 */
[C---:B-1----:R-:W-:Y:S02]  /*4000*/  FFMA.FTZ R9, R32.reuse, R9, R50 ;  /* 0x0000000920097223 */ /* 0x042fe40000010032 */
[C---:B------:R-:W-:Y:S02]  /*4010*/  FFMA.FTZ R11, R32.reuse, R11, R19 ;  /* 0x0000000b200b7223 */ /* 0x040fe40000010013 */
[C---:B------:R-:W-:Y:S02]  /*4020*/  FFMA.FTZ R23, R32.reuse, R23, R20 ;  /* 0x0000001720177223 */ /* 0x040fe40000010014 */
[----:B------:R-:W-:-:S02]  /*4030*/  FFMA.FTZ R43, R32, R43, R16 ;  /* 0x0000002b202b7223 */ /* 0x000fc40000010010 */
[----:B------:R-:W-:Y:S01]  /*4040*/  FFMA.FTZ R17, R32, R17, R14 ;  /* 0x0000001120117223 */ /* 0x000fe2000001000e */
        /* <DEDUP_REMOVED lines=18> */
.L_x_118:
[----:B------:R-:W-:Y:S05]  /*4170*/  BSYNC B1 ;  /* 0x0000000000017941 */ /* 0x000fea0003800000 */
.L_x_117:
        /* <DEDUP_REMOVED lines=12> */
[----:B------:R-:W-:-:S05]  /*4240*/  IADD3 R8, P0, R41, R18, RZ ;  /* 0x0000001229087210 */ /* 0x000fca0007f1e0ff */
[----:B------:R-:W-:Y:S01]  /*4250*/  IMAD.X R9, R19, 0x1, R23, P0 ;  /* 0x0000000113097824 */ /* 0x000fe200000e0617 */
[C---:B------:R-:W-:Y:S01]  /*4260*/  IADD3 R10, P2, R41.reuse, R20, RZ ;  /* 0x00000014290a7210 */ /* 0x040fe20007f5e0ff */
[----:B------:R0:W2:Y:S01]  /*4270*/  LDG.E.CONSTANT.SYS R19, [R18] ;  /* 0x0000000012137381 */ /* 0x0000a200001e6900 */
[----:B------:R-:W-:Y:S02]  /*4280*/  IADD3 R12, P0, R41, R8, RZ ;  /* 0x00000008290c7210 */ /* 0x000fe40007f1e0ff */
        /* <DEDUP_REMOVED lines=10> */
[----:B------:R0:W3:Y:S01]  /*4330*/  LDG.E.CONSTANT.SYS R12, [R12] ;  /* 0x000000000c0c7381 */ /* 0x0000e200001e6900 */
[----:B------:R-:W-:-:S03]  /*4340*/  IADD3.X R23, R23, R15, RZ, P0, !PT ;  /* 0x0000000f17177210 */ /* 0x000fc600007fe4ff */
[----:B------:R-:W3:Y:S04]  /*4350*/  LDG.E.CONSTANT.SYS R16, [R16] ;  /* 0x0000000010107381 */ /* 0x000ee800001e6900 */
[----:B------:R-:W3:Y:S04]  /*4360*/  LDG.E.CONSTANT.SYS R14, [R14] ;  /* 0x000000000e0e7381 */ /* 0x000ee800001e6900 */
[----:B------:R-:W3:Y:S04]  /*4370*/  LDG.E.CONSTANT.SYS R22, [R22] ;  /* 0x0000000016167381 */ /* 0x000ee800001e6900 */
[----:B0-----:R-:W2:Y:S04]  /*4380*/  LDS.U R18, [R38+0x4] ;  /* 0x0000040026127984 */ /* 0x001ea80000001800 */
[----:B----4-:R-:W-:Y:S04]  /*4390*/  LDS.U R9, [R38+0x8] ;  /* 0x0000080026097984 */ /* 0x010fe80000001800 */
[----:B-1----:R-:W-:Y:S04]  /*43a0*/  LDS.U R21, [R38+0xc] ;  /* 0x00000c0026157984 */ /* 0x002fe80000001800 */
[----:B------:R-:W3:Y:S04]  /*43b0*/  LDS.U R20, [R38+0x14] ;  /* 0x0000140026147984 */ /* 0x000ee80000001800 */
        /* <DEDUP_REMOVED lines=8> */
[C---:B0-----:R-:W-:Y:S02]  /*4440*/  FFMA.FTZ R13, R32.reuse, R10, R13 ;  /* 0x0000000a200d7223 */ /* 0x041fe4000001000d */
[C---:B------:R-:W-:Y:S02]  /*4450*/  FFMA.FTZ R21, R32.reuse, R12, R21 ;  /* 0x0000000c20157223 */ /* 0x040fe40000010015 */
[C---:B------:R-:W-:Y:S02]  /*4460*/  FFMA.FTZ R45, R32.reuse, R16, R45 ;  /* 0x00000010202d7223 */ /* 0x040fe4000001002d */
[----:B-1----:R-:W-:-:S02]  /*4470*/  FFMA.FTZ R11, R32, R14, R11 ;  /* 0x0000000e200b7223 */ /* 0x002fc4000001000b */
        /* <DEDUP_REMOVED lines=11> */
.L_x_121:
[----:B------:R-:W-:Y:S05]  /*4530*/  BSYNC B1 ;  /* 0x0000000000017941 */ /* 0x000fea0003800000 */
.L_x_120:
        /* <DEDUP_REMOVED lines=9> */
[----:B------:R-:W3:Y:S01]  /*45d0*/  LDS.U R23, [R38+0x10] ;  /* 0x0000100026177984 */ /* 0x000ee20000001800 */
[----:B------:R-:W-:Y:S02]  /*45e0*/  IADD3 R8, P2, R41, R14, RZ ;  /* 0x0000000e29087210 */ /* 0x000fe40007f5e0ff */
[----:B------:R-:W-:Y:S02]  /*45f0*/  IADD3.X R15, R13, R11, RZ, P0, !PT ;  /* 0x0000000b0d0f7210 */ /* 0x000fe400007fe4ff */
[----:B------:R-:W-:Y:S01]  /*4600*/  IADD3 R10, P0, R41, R8, RZ ;  /* 0x00000008290a7210 */ /* 0x000fe20007f1e0ff */
[----:B------:R-:W0:Y:S02]  /*4610*/  LDG.E.CONSTANT.SYS R13, [R12] ;  /* 0x000000000c0d7381 */ /* 0x000e2400001e6900 */
        /* <DEDUP_REMOVED lines=13> */
.L_x_112:
[----:B------:R-:W-:Y:S05]  /*46f0*/  BSYNC B0 ;  /* 0x0000000000007941 */ /* 0x000fea0003800000 */
.L_x_111:
[C---:B------:R-:W-:Y:S01]  /*4700*/  IADD3 R32, P0, R33.reuse, R2, RZ ;  /* 0x0000000221207210 */ /* 0x040fe20007f1e0ff */
[----:B------:R-:W-:Y:S01]  /*4710*/  BSSY B0, `(.L_x_122) ;  /* 0x0000108000007945 */ /* 0x000fe20003800000 */
[----:B------:R-:W-:-:S03]  /*4720*/  IADD3 R22, P2, R33, R6, RZ ;  /* 0x0000000621167210 */ /* 0x000fc60007f5e0ff */
[----:B0-----:R-:W-:Y:S01]  /*4730*/  IMAD.X R23, R3, 0x1, R31, P0 ;  /* 0x0000000103177824 */ /* 0x001fe200000e061f */
[----:B------:R-:W-:Y:S01]  /*4740*/  IADD3.X R41, R7, R31, RZ, P2, !PT ;  /* 0x0000001f07297210 */ /* 0x000fe200017fe4ff */
[----:B------:R-:W-:Y:S07]  /*4750*/  @!P1 BRA `(.L_x_123) ;  /* 0x0000103000009947 */ /* 0x000fee0003800000 */
[----:B------:R-:W-:Y:S01]  /*4760*/  IMAD.MOV.U32 R2, RZ, RZ, R22 ;  /* 0x000000ffff027224 */ /* 0x000fe200078e0016 */
[----:B------:R-:W-:Y:S01]  /*4770*/  MOV R3, R41 ;  /* 0x0000002900037202 */ /* 0x000fe20000000f00 */
[----:B------:R-:W-:Y:S01]  /*4780*/  IMAD.MOV.U32 R6, RZ, RZ, R32 ;  /* 0x000000ffff067224 */ /* 0x000fe200078e0020 */
[----:B------:R-:W-:-:S06]  /*4790*/  MOV R7, R23 ;  /* 0x0000001700077202 */ /* 0x000fcc0000000f00 */
[----:B-1----:R-:W2:Y:S04]  /*47a0*/  LDG.E.CONSTANT.SYS R38, [R2] ;  /* 0x0000000002267381 */ /* 0x002ea800001e6900 */
[----:B------:R-:W2:Y:S01]  /*47b0*/  LDG.E.CONSTANT.SYS R7, [R6] ;  /* 0x0000000006077381 */ /* 0x000ea200001e6900 */
[----:B------:R-:W-:Y:S01]  /*47c0*/  LOP3.LUT R10, R49, 0x3, RZ, 0xc0, !PT ;  /* 0x00000003310a7812 */ /* 0x000fe200078ec0ff */
[----:B------:R-:W-:Y:S01]  /*47d0*/  IMAD.MOV.U32 R8, RZ, RZ, 0xa ;  /* 0x0000000aff087424 */ /* 0x000fe200078e00ff */
[----:B------:R-:W-:Y:S01]  /*47e0*/  LOP3.LUT P2, RZ, R36, 0xff, RZ, 0xc0, !PT ;  /* 0x000000ff24ff7812 */ /* 0x000fe2000784c0ff */
[----:B------:R-:W-:Y:S01]  /*47f0*/  BSSY B1, `(.L_x_124) ;  /* 0x0000027000017945 */ /* 0x000fe20003800000 */
[----:B------:R-:W-:Y:S02]  /*4800*/  ISETP.NE.AND P0, PT, R10, RZ, PT ;  /* 0x000000ff0a00720c */ /* 0x000fe40003f05270 */
[----:B------:R-:W-:-:S02]  /*4810*/  MOV R46, RZ ;  /* 0x000000ff002e7202 */ /* 0x000fc40000000f00 */
[----:B------:R-:W-:Y:S01]  /*4820*/  SEL R13, R8, 0xb, !P2 ;  /* 0x0000000b080d7807 */ /* 0x000fe20005000000 */
[----:B--2---:R-:W-:-:S07]  /*4830*/  FADD.FTZ R38, -R38, R7 ;  /* 0x0000000726267221 */ /* 0x004fce0000010100 */
[----:B------:R-:W-:Y:S05]  /*4840*/  @!P0 BRA `(.L_x_125) ;  /* 0x0000021000008947 */ /* 0x000fea0003800000 */
[----:B------:R-:W-:Y:S01]  /*4850*/  ISETP.NE.AND P0, PT, R10, 0x1, PT ;  /* 0x000000010a00780c */ /* 0x000fe20003f05270 */
[----:B------:R-:W-:Y:S01]  /*4860*/  BSSY B2, `(.L_x_126) ;  /* 0x0000016000027945 */ /* 0x000fe20003800000 */
[----:B------:R-:W-:Y:S02]  /*4870*/  IMAD R8, R13, 0x3, RZ ;  /* 0x000000030d087824 */ /* 0x000fe400078e02ff */
[----:B------:R-:W-:-:S08]  /*4880*/  IMAD.MOV.U32 R9, RZ, RZ, RZ ;  /* 0x000000ffff097224 */ /* 0x000fd000078e00ff */
        /* <DEDUP_REMOVED lines=19> */
.L_x_127:
[----:B------:R-:W-:Y:S05]  /*49c0*/  BSYNC B2 ;  /* 0x0000000000027941 */ /* 0x000fea0003800000 */
.L_x_126:
        /* <DEDUP_REMOVED lines=9> */
.L_x_125:
[----:B------:R-:W-:Y:S05]  /*4a60*/  BSYNC B1 ;  /* 0x0000000000017941 */ /* 0x000fea0003800000 */
.L_x_124:
[----:B------:R-:W-:-:S12]  /*4a70*/  ISETP.GE.U32.AND P0, PT, R49, 0x4, PT ;  /* 0x000000043100780c */ /* 0x000fd80003f06070 */
[----:B------:R-:W-:Y:S05]  /*4a80*/  @!P0 BRA `(.L_x_123) ;  /* 0x00000d0000008947 */ /* 0x000fea0003800000 */
[----:B0-----:R-:W-:Y:S01]  /*4a90*/  IADD3 R6, R49, -R46, RZ ;  /* 0x8000002e31067210 */ /* 0x001fe20007ffe0ff */
[----:B------:R-:W-:Y:S01]  /*4aa0*/  IMAD R3, R40, c[0x0][0x0], RZ ;  /* 0x0000000028037a24 */ /* 0x000fe200078e02ff */
[----:B------:R-:W-:Y:S01]  /*4ab0*/  BSSY B1, `(.L_x_128) ;  /* 0x0000076000017945 */ /* 0x000fe20003800000 */
[----:B------:R-:W-:Y:S01]  /*4ac0*/  PLOP3.LUT P0, PT, PT, PT, PT, 0x80, 0x0 ;  /* 0x000000000000781c */ /* 0x000fe20003f0f070 */
[----:B------:R-:W-:Y:S01]  /*4ad0*/  IMAD.SHL.U32 R43, R0, 0x4, RZ ;  /* 0x00000004002b7824 */ /* 0x000fe200078e00ff */
[----:B------:R-:W-:Y:S01]  /*4ae0*/  ISETP.GT.AND P2, PT, R6, 0xc, PT ;  /* 0x0000000c0600780c */ /* 0x000fe20003f44270 */
[--C-:B------:R-:W-:Y:S02]  /*4af0*/  IMAD R2, R3, 0xc, R46.reuse ;  /* 0x0000000c03027824 */ /* 0x100fe400078e022e */
[----:B------:R-:W-:Y:S02]  /*4b00*/  IMAD R3, R13, 0x3, R46 ;  /* 0x000000030d037824 */ /* 0x000fe400078e022e */
[----:B------:R-:W-:-:S02]  /*4b10*/  IMAD R2, R27, 0xc, R2 ;  /* 0x0000000c1b027824 */ /* 0x000fc400078e0202 */
[----:B------:R-:W-:-:S03]  /*4b20*/  IMAD R20, R0, R3, RZ ;  /* 0x0000000300147224 */ /* 0x000fc600078e02ff */
[----:B------:R-:W-:Y:S02]  /*4b30*/  SHF.L.U32 R42, R2, 0x2, RZ ;  /* 0x00000002022a7819 */ /* 0x000fe400000006ff */
[----:B------:R-:W-:Y:S06]  /*4b40*/  @!P2 BRA `(.L_x_129) ;  /* 0x000006c00000a947 */ /* 0x000fec0003800000 */
[----:B------:R-:W-:Y:S02]  /*4b50*/  PLOP3.LUT P0, PT, PT, PT, PT, 0x8, 0x0 ;  /* 0x000000000000781c */ /* 0x000fe40003f0e170 */
[----:B------:R-:W-:-:S10]  /*4b60*/  IADD3 R44, R49, -0xc, RZ ;  /* 0xfffffff4312c7810 */ /* 0x000fd40007ffe0ff */
.L_x_130:
[----:B------:R-:W-:Y:S01]  /*4b70*/  IMAD.IADD R13, R35, 0x1, R20 ;  /* 0x00000001230d7824 */ /* 0x000fe200078e0214 */
[----:B------:R-:W-:Y:S01]  /*4b80*/  SHF.R.S32.HI R45, RZ, 0x1f, R43 ;  /* 0x0000001fff2d7819 */ /* 0x000fe2000001142b */
[----:B------:R-:W-:Y:S01]  /*4b90*/  LDS.U R50, [R42+0x10] ;  /* 0x000010002a327984 */ /* 0x000fe20000001800 */
[----:B------:R-:W-:Y:S01]  /*4ba0*/  IADD3 R20, R43, R20, RZ ;  /* 0x000000142b147210 */ /* 0x000fe20007ffe0ff */
[----:B------:R-:W-:Y:S02]  /*4bb0*/  IMAD.WIDE R12, R13, R34, c[0x0][0x178] ;  /* 0x00005e000d0c7625 */ /* 0x000fe400078e0222 */
[----:B------:R-:W-:Y:S01]  /*4bc0*/  LDS.U R52, [R42+0x14] ;  /* 0x000014002a347984 */ /* 0x000fe20000001800 */
[----:B------:R-:W-:-:S04]  /*4bd0*/  IADD3 R7, R35, R20, RZ ;  /* 0x0000001423077210 */ /* 0x000fc80007ffe0ff */
[----:B------:R-:W-:-:S03]  /*4be0*/  IADD3 R2, P2, R43, R12, RZ ;  /* 0x0000000c2b027210 */ /* 0x000fc60007f5e0ff */
[----:B------:R0:W2:Y:S02]  /*4bf0*/  LDG.E.CONSTANT.SYS R47, [R12] ;  /* 0x000000000c2f7381 */ /* 0x0000a400001e6900 */
[----:B------:R-:W-:Y:S01]  /*4c00*/  IMAD.X R3, R13, 0x1, R45, P2 ;  /* 0x000000010d037824 */ /* 0x000fe200010e062d */
[----:B------:R-:W-:-:S05]  /*4c10*/  IADD3 R8, P2, R43, R2, RZ ;  /* 0x000000022b087210 */ /* 0x000fca0007f5e0ff */
[----:B------:R-:W-:Y:S01]  /*4c20*/  IMAD.X R9, R45, 0x1, R3, P2 ;  /* 0x000000012d097824 */ /* 0x000fe200010e0603 */
[----:B------:R-:W-:Y:S01]  /*4c30*/  IADD3 R10, P2, R43, R8, RZ ;  /* 0x000000082b0a7210 */ /* 0x000fe20007f5e0ff */
[----:B------:R-:W-:Y:S01]  /*4c40*/  IMAD.WIDE R6, R7, R34, c[0x0][0x178] ;  /* 0x00005e0007067625 */ /* 0x000fe200078e0222 */
[----:B------:R1:W3:Y:S02]  /*4c50*/  LDG.E.CONSTANT.SYS R51, [R2] ;  /* 0x0000000002337381 */ /* 0x0002e400001e6900 */
[----:B------:R-:W-:Y:S01]  /*4c60*/  IADD3.X R11, R45, R9, RZ, P2, !PT ;  /* 0x000000092d0b7210 */ /* 0x000fe200017fe4ff */
[C---:B------:R-:W-:Y:S02]  /*4c70*/  IMAD.IADD R20, R43.reuse, 0x1, R20 ;  /* 0x000000012b147824 */ /* 0x040fe400078e0214 */
[----:B------:R4:W3:Y:S01]  /*4c80*/  LDG.E.CONSTANT.SYS R53, [R8] ;  /* 0x0000000008357381 */ /* 0x0008e200001e6900 */
[C---:B0-----:R-:W-:Y:S01]  /*4c90*/  IADD3 R12, P2, R43.reuse, R6, RZ ;  /* 0x000000062b0c7210 */ /* 0x041fe20007f5e0ff */
[----:B------:R-:W-:Y:S01]  /*4ca0*/  IMAD.IADD R48, R43, 0x1, R20 ;  /* 0x000000012b307824 */ /* 0x000fe200078e0214 */
[----:B------:R-:W-:Y:S01]  /*4cb0*/  IADD3 R19, R35, R20, RZ ;  /* 0x0000001423137210 */ /* 0x000fe20007ffe0ff */
[----:B------:R0:W3:Y:S04]  /*4cc0*/  LDG.E.CONSTANT.SYS R55, [R6] ;  /* 0x0000000006377381 */ /* 0x0000e800001e6900 */
[----:B------:R0:W3:Y:S01]  /*4cd0*/  LDG.E.CONSTANT.SYS R57, [R10] ;  /* 0x000000000a397381 */ /* 0x0000e200001e6900 */
[----:B------:R-:W-:Y:S01]  /*4ce0*/  IMAD.X R13, R7, 0x1, R45, P2 ;  /* 0x00000001070d7824 */ /* 0x000fe200010e062d */
[----:B------:R-:W-:Y:S01]  /*4cf0*/  IADD3 R15, R35, R48, RZ ;  /* 0x00000030230f7210 */ /* 0x000fe20007ffe0ff */
[----:B------:R-:W-:Y:S01]  /*4d00*/  IMAD.WIDE R18, R19, R34, c[0x0][0x178] ;  /* 0x00005e0013127625 */ /* 0x000fe200078e0222 */
[----:B----4-:R-:W-:-:S03]  /*4d10*/  IADD3 R8, P2, R43, R12, RZ ;  /* 0x0000000c2b087210 */ /* 0x010fc60007f5e0ff */
[----:B------:R-:W-:Y:S02]  /*4d20*/  IMAD.WIDE R14, R15, R34, c[0x0][0x178] ;  /* 0x00005e000f0e7625 */ /* 0x000fe400078e0222 */
[----:B------:R-:W-:Y:S01]  /*4d30*/  IMAD.X R9, R45, 0x1, R13, P2 ;  /* 0x000000012d097824 */ /* 0x000fe200010e060d */
[C---:B------:R-:W-:Y:S01]  /*4d40*/  IADD3 R16, P2, R43.reuse, R8, RZ ;  /* 0x000000082b107210 */ /* 0x040fe20007f5e0ff */
[----:B------:R4:W3:Y:S01]  /*4d50*/  LDG.E.CONSTANT.SYS R61, [R12] ;  /* 0x000000000c3d7381 */ /* 0x0008e200001e6900 */
[----:B-1----:R-:W-:Y:S02]  /*4d60*/  IADD3 R2, P3, R43, R18, RZ ;  /* 0x000000122b027210 */ /* 0x002fe40007f7e0ff */
[----:B------:R-:W-:Y:S01]  /*4d70*/  IADD3.X R17, R45, R9, RZ, P2, !PT ;  /* 0x000000092d117210 */ /* 0x000fe200017fe4ff */
[----:B------:R1:W3:Y:S01]  /*4d80*/  LDG.E.CONSTANT.SYS R59, [R18] ;  /* 0x00000000123b7381 */ /* 0x0002e200001e6900 */
[----:B------:R-:W-:Y:S02]  /*4d90*/  IADD3.X R3, R19, R45, RZ, P3, !PT ;  /* 0x0000002d13037210 */ /* 0x000fe40001ffe4ff */
[C---:B0-----:R-:W-:Y:S01]  /*4da0*/  IADD3 R10, P2, R43.reuse, R2, RZ ;  /* 0x000000022b0a7210 */ /* 0x041fe20007f5e0ff */
[----:B------:R0:W3:Y:S01]  /*4db0*/  LDG.E.CONSTANT.SYS R9, [R8] ;  /* 0x0000000008097381 */ /* 0x0000e200001e6900 */
[----:B------:R-:W-:-:S02]  /*4dc0*/  IADD3 R6, P3, R43, R14, RZ ;  /* 0x0000000e2b067210 */ /* 0x000fc40007f7e0ff */
[----:B------:R-:W-:Y:S01]  /*4dd0*/  IADD3.X R11, R45, R3, RZ, P2, !PT ;  /* 0x000000032d0b7210 */ /* 0x000fe200017fe4ff */
[----:B------:R0:W3:Y:S01]  /*4de0*/  LDG.E.CONSTANT.SYS R14, [R14] ;  /* 0x000000000e0e7381 */ /* 0x0000e200001e6900 */
[----:B-1----:R-:W-:Y:S01]  /*4df0*/  IADD3 R18, P2, R43, R10, RZ ;  /* 0x0000000a2b127210 */ /* 0x002fe20007f5e0ff */
[----:B------:R-:W-:Y:S01]  /*4e00*/  IMAD.X R7, R15, 0x1, R45, P3 ;  /* 0x000000010f077824 */ /* 0x000fe200018e062d */
[----:B------:R-:W-:Y:S01]  /*4e10*/  IADD3 R20, P3, R43, R6, RZ ;  /* 0x000000062b147210 */ /* 0x000fe20007f7e0ff */
[----:B------:R1:W3:Y:S02]  /*4e20*/  LDG.E.CONSTANT.SYS R17, [R16] ;  /* 0x0000000010117381 */ /* 0x0002e400001e6900 */
[C---:B------:R-:W-:Y:S01]  /*4e30*/  IMAD.X R19, R45.reuse, 0x1, R11, P2 ;  /* 0x000000012d137824 */ /* 0x040fe200010e060b */
[----:B------:R-:W-:Y:S01]  /*4e40*/  IADD3.X R21, R45, R7, RZ, P3, !PT ;  /* 0x000000072d157210 */ /* 0x000fe20001ffe4ff */
[----:B------:R0:W3:Y:S01]  /*4e50*/  LDG.E.CONSTANT.SYS R3, [R2] ;  /* 0x0000000002037381 */ /* 0x0000e200001e6900 */
[----:B----4-:R-:W-:-:S03]  /*4e60*/  IADD3 R12, P2, R43, R20, RZ ;  /* 0x000000142b0c7210 */ /* 0x010fc60007f5e0ff */
[----:B------:R4:W3:Y:S02]  /*4e70*/  LDG.E.CONSTANT.SYS R11, [R10] ;  /* 0x000000000a0b7381 */ /* 0x0008e400001e6900 */
[----:B------:R-:W-:Y:S02]  /*4e80*/  IMAD.X R13, R45, 0x1, R21, P2 ;  /* 0x000000012d0d7824 */ /* 0x000fe400010e0615 */
[----:B------:R0:W3:Y:S04]  /*4e90*/  LDG.E.CONSTANT.SYS R7, [R6] ;  /* 0x0000000006077381 */ /* 0x0000e800001e6900 */
[----:B------:R0:W3:Y:S04]  /*4ea0*/  LDG.E.CONSTANT.SYS R19, [R18] ;  /* 0x0000000012137381 */ /* 0x0000e800001e6900 */
[----:B------:R1:W3:Y:S04]  /*4eb0*/  LDG.E.CONSTANT.SYS R21, [R20] ;  /* 0x0000000014157381 */ /* 0x0002e800001e6900 */
[----:B------:R4:W3:Y:S04]  /*4ec0*/  LDG.E.CONSTANT.SYS R13, [R12] ;  /* 0x000000000c0d7381 */ /* 0x0008e800001e6900 */
[----:B0-----:R-:W2:Y:S04]  /*4ed0*/  LDS.U R15, [R42+0x4] ;  /* 0x000004002a0f7984 */ /* 0x001ea80000001800 */
[----:B-1----:R-:W3:Y:S04]  /*4ee0*/  LDS.U R16, [R42+0x8] ;  /* 0x000008002a107984 */ /* 0x002ee80000001800 */
[----:B------:R-:W0:Y:S04]  /*4ef0*/  LDS.U R45, [R42+0xc] ;  /* 0x00000c002a2d7984 */ /* 0x000e280000001800 */
[----:B------:R-:W1:Y:S04]  /*4f00*/  LDS.U R2, [R42+0x18] ;  /* 0x000018002a027984 */ /* 0x000e680000001800 */
[----:B------:R-:W-:Y:S04]  /*4f10*/  LDS.U R6, [R42+0x1c] ;  /* 0x00001c002a067984 */ /* 0x000fe80000001800 */
[----:B------:R-:W-:Y:S04]  /*4f20*/  LDS.U R8, [R42+0x20] ;  /* 0x000020002a087984 */ /* 0x000fe80000001800 */
[----:B------:R-:W0:Y:S04]  /*4f30*/  LDS.U R20, [R42+0x24] ;  /* 0x000024002a147984 */ /* 0x000e280000001800 */
[----:B------:R-:W-:Y:S04]  /*4f40*/  LDS.U R18, [R42+0x2c] ;  /* 0x00002c002a127984 */ /* 0x000fe80000001800 */
[----:B----4-:R-:W-:Y:S04]  /*4f50*/  LDS.U R12, [R42+0x3c] ;  /* 0x00003c002a0c7984 */ /* 0x010fe80000001800 */
        /* <DEDUP_REMOVED lines=10> */
[----:B------:R-:W2:Y:S01]  /*5000*/  LDS.U R50, [R42+0x28] ;  /* 0x000028002a327984 */ /* 0x000ea20000001800 */
[C---:B------:R-:W-:Y:S02]  /*5010*/  FFMA.FTZ R55, R38.reuse, R55, R52 ;  /* 0x0000003726377223 */ /* 0x040fe40000010034 */
[C---:B-1----:R-:W-:Y:S02]  /*5020*/  FFMA.FTZ R61, R38.reuse, R61, R2 ;  /* 0x0000003d263d7223 */ /* 0x042fe40000010002 */
[C---:B------:R-:W-:Y:S02]  /*5030*/  FFMA.FTZ R59, R38.reuse, R59, R20 ;  /* 0x0000003b263b7223 */ /* 0x040fe40000010014 */
[----:B------:R-:W-:Y:S01]  /*5040*/  FFMA.FTZ R9, R38, R9, R6 ;  /* 0x0000000926097223 */ /* 0x000fe20000010006 */
[----:B------:R-:W-:Y:S01]  /*5050*/  IADD3 R2, R42, 0x40, RZ ;  /* 0x000000402a027810 */ /* 0x000fe20007ffe0ff */
[C---:B------:R-:W-:Y:S02]  /*5060*/  FFMA.FTZ R17, R38.reuse, R17, R8 ;  /* 0x0000001126117223 */ /* 0x040fe40000010008 */
[----:B0-----:R-:W-:-:S02]  /*5070*/  FFMA.FTZ R45, R38, R14, R45 ;  /* 0x0000000e262d7223 */ /* 0x001fc4000001002d */
[C---:B------:R-:W-:Y:S02]  /*5080*/  FFMA.FTZ R11, R38.reuse, R11, R18 ;  /* 0x0000000b260b7223 */ /* 0x040fe40000010012 */
[C---:B------:R-:W-:Y:S02]  /*5090*/  FFMA.FTZ R7, R38.reuse, R7, R15 ;  /* 0x0000000726077223 */ /* 0x040fe4000001000f */
[C---:B--2---:R-:W-:Y:S02]  /*50a0*/  FFMA.FTZ R3, R38.reuse, R3, R50 ;  /* 0x0000000326037223 */ /* 0x044fe40000010032 */
[C---:B------:R-:W-:Y:S02]  /*50b0*/  FFMA.FTZ R19, R38.reuse, R19, R16 ;  /* 0x0000001326137223 */ /* 0x040fe40000010010 */
[C---:B------:R-:W-:Y:S02]  /*50c0*/  FFMA.FTZ R21, R38.reuse, R21, R12 ;  /* 0x0000001526157223 */ /* 0x040fe4000001000c */
[----:B------:R-:W-:Y:S01]  /*50d0*/  FFMA.FTZ R13, R38, R13, R10 ;  /* 0x0000000d260d7223 */ /* 0x000fe2000001000a */
[----:B------:R-:W-:Y:S01]  /*50e0*/  STS [R42+0x4], R47 ;  /* 0x0000042f2a007388 */ /* 0x000fe20000000800 */
[----:B------:R-:W-:-:S03]  /*50f0*/  IADD3 R20, R43, R48, RZ ;  /* 0x000000302b147210 */ /* 0x000fc60007ffe0ff */
        /* <DEDUP_REMOVED lines=17> */
.L_x_129:
[----:B------:R-:W-:Y:S05]  /*5210*/  BSYNC B1 ;  /* 0x0000000000017941 */ /* 0x000fea0003800000 */
.L_x_128:
        /* <DEDUP_REMOVED lines=27> */
[----:B------:R0:W3:Y:S02]  /*53d0*/  LDG.E.CONSTANT.SYS R2, [R2] ;  /* 0x0000000002027381 */ /* 0x0000e400001e6900 */
[----:B------:R-:W-:Y:S02]  /*53e0*/  IMAD.X R9, R9, 0x1, R7, P0 ;  /* 0x0000000109097824 */ /* 0x000fe400000e0607 */
[----:B------:R-:W3:Y:S04]  /*53f0*/  LDG.E.CONSTANT.SYS R10, [R10] ;  /* 0x000000000a0a7381 */ /* 0x000ee800001e6900 */
[----:B------:R-:W3:Y:S04]  /*5400*/  LDG.E.CONSTANT.SYS R6, [R6] ;  /* 0x0000000006067381 */ /* 0x000ee800001e6900 */
[----:B------:R-:W3:Y:S04]  /*5410*/  LDG.E.CONSTANT.SYS R8, [R8] ;  /* 0x0000000008087381 */ /* 0x000ee800001e6900 */
[----:B-1----:R-:W2:Y:S04]  /*5420*/  LDS.U R16, [R42+0x4] ;  /* 0x000004002a107984 */ /* 0x002ea80000001800 */
[----:B----4-:R-:W-:Y:S04]  /*5430*/  LDS.U R15, [R42+0x8] ;  /* 0x000008002a0f7984 */ /* 0x010fe80000001800 */
[----:B------:R-:W-:Y:S04]  /*5440*/  LDS.U R17, [R42+0xc] ;  /* 0x00000c002a117984 */ /* 0x000fe80000001800 */
[----:B0-----:R-:W3:Y:S04]  /*5450*/  LDS.U R18, [R42+0x14] ;  /* 0x000014002a127984 */ /* 0x001ee80000001800 */
[----:B------:R-:W0:Y:S04]  /*5460*/  LDS.U R13, [R42+0x18] ;  /* 0x000018002a0d7984 */ /* 0x000e280000001800 */
[----:B------:R-:W1:Y:S01]  /*5470*/  LDS.U R3, [R42+0x1c] ;  /* 0x00001c002a037984 */ /* 0x000e620000001800 */
[----:B------:R-:W-:-:S02]  /*5480*/  PLOP3.LUT P0, PT, PT, PT, PT, 0x8, 0x0 ;  /* 0x000000000000781c */ /* 0x000fc40003f0e170 */
[----:B------:R-:W-:Y:S02]  /*5490*/  IADD3 R46, R46, 0x8, RZ ;  /* 0x000000082e2e7810 */ /* 0x000fe40007ffe0ff */
[----:B------:R-:W-:Y:S01]  /*54a0*/  IADD3 R20, R43, R20, RZ ;  /* 0x000000142b147210 */ /* 0x000fe20007ffe0ff */
[C---:B--2---:R-:W-:Y:S02]  /*54b0*/  FFMA.FTZ R19, R38.reuse, R19, R16 ;  /* 0x0000001326137223 */ /* 0x044fe40000010010 */
[C---:B---3--:R-:W-:Y:S02]  /*54c0*/  FFMA.FTZ R21, R38.reuse, R21, R18 ;  /* 0x0000001526157223 */ /* 0x048fe40000010012 */
        /* <DEDUP_REMOVED lines=16> */
.L_x_132:
[----:B------:R-:W-:Y:S05]  /*55d0*/  BSYNC B1 ;  /* 0x0000000000017941 */ /* 0x000fea0003800000 */
.L_x_131:
[----:B------:R-:W-:-:S12]  /*55e0*/  ISETP.LT.OR P0, PT, R46, R49, P0 ;  /* 0x000000312e00720c */ /* 0x000fd80000701670 */
[----:B------:R-:W-:Y:S05]  /*55f0*/  @!P0 BRA `(.L_x_123) ;  /* 0x0000019000008947 */ /* 0x000fea0003800000 */
[----:B------:R-:W-:Y:S01]  /*5600*/  IADD3 R11, R35, R20, RZ ;  /* 0x00000014230b7210 */ /* 0x000fe20007ffe0ff */
[----:B------:R-:W0:Y:S01]  /*5610*/  LDS.U R12, [R42+0x4] ;  /* 0x000004002a0c7984 */ /* 0x000e220000001800 */
[----:B------:R-:W-:-:S03]  /*5620*/  SHF.R.S32.HI R9, RZ, 0x1f, R43 ;  /* 0x0000001fff097819 */ /* 0x000fc6000001142b */
[----:B------:R-:W-:Y:S01]  /*5630*/  IMAD.WIDE R10, R11, R34, c[0x0][0x178] ;  /* 0x00005e000b0a7625 */ /* 0x000fe200078e0222 */
[----:B------:R-:W1:Y:S04]  /*5640*/  LDS.U R15, [R42+0x8] ;  /* 0x000008002a0f7984 */ /* 0x000e680000001800 */
[----:B------:R-:W2:Y:S02]  /*5650*/  LDS.U R17, [R42+0xc] ;  /* 0x00000c002a117984 */ /* 0x000ea40000001800 */
[C---:B------:R-:W-:Y:S02]  /*5660*/  IADD3 R6, P0, R43.reuse, R10, RZ ;  /* 0x0000000a2b067210 */ /* 0x040fe40007f1e0ff */
[----:B------:R-:W3:Y:S02]  /*5670*/  LDS.U R19, [R42+0x10] ;  /* 0x000010002a137984 */ /* 0x000ee40000001800 */
[----:B------:R-:W-:Y:S01]  /*5680*/  IADD3 R2, P2, R43, R6, RZ ;  /* 0x000000062b027210 */ /* 0x000fe20007f5e0ff */
[----:B------:R-:W-:-:S02]  /*5690*/  IMAD.X R7, R11, 0x1, R9, P0 ;  /* 0x000000010b077824 */ /* 0x000fc400000e0609 */
[----:B------:R-:W0:Y:S01]  /*56a0*/  LDG.E.CONSTANT.SYS R11, [R10] ;  /* 0x000000000a0b7381 */ /* 0x000e2200001e6900 */
[----:B------:R-:W-:Y:S02]  /*56b0*/  IADD3 R8, P0, R43, R2, RZ ;  /* 0x000000022b087210 */ /* 0x000fe40007f1e0ff */
[----:B------:R-:W-:-:S03]  /*56c0*/  IADD3.X R3, R9, R7, RZ, P2, !PT ;  /* 0x0000000709037210 */ /* 0x000fc600017fe4ff */
[----:B------:R-:W1:Y:S02]  /*56d0*/  LDG.E.CONSTANT.SYS R6, [R6] ;  /* 0x0000000006067381 */ /* 0x000e6400001e6900 */
[----:B------:R-:W-:-:S03]  /*56e0*/  IMAD.X R9, R9, 0x1, R3, P0 ;  /* 0x0000000109097824 */ /* 0x000fc600000e0603 */
        /* <DEDUP_REMOVED lines=10> */
.L_x_123:
[----:B------:R-:W-:Y:S05]  /*5790*/  BSYNC B0 ;  /* 0x0000000000007941 */ /* 0x000fea0003800000 */
.L_x_122:
[C---:B------:R-:W-:Y:S01]  /*57a0*/  IADD3 R22, P2, R33.reuse, R22, RZ ;  /* 0x0000001621167210 */ /* 0x040fe20007f5e0ff */
[----:B------:R-:W-:Y:S01]  /*57b0*/  BSSY B0, `(.L_x_133) ;  /* 0x0000109000007945 */ /* 0x000fe20003800000 */
[----:B------:R-:W-:-:S03]  /*57c0*/  IADD3 R32, P0, R33, R32, RZ ;  /* 0x0000002021207210 */ /* 0x000fc60007f1e0ff */
[C---:B------:R-:W-:Y:S01]  /*57d0*/  IMAD.X R41, R31.reuse, 0x1, R41, P2 ;  /* 0x000000011f297824 */ /* 0x040fe200010e0629 */
[----:B------:R-:W-:Y:S01]  /*57e0*/  IADD3.X R23, R31, R23, RZ, P0, !PT ;  /* 0x000000171f177210 */ /* 0x000fe200007fe4ff */
[----:B------:R-:W-:Y:S07]  /*57f0*/  @!P1 BRA `(.L_x_134) ;  /* 0x0000104000009947 */ /* 0x000fee0003800000 */
[----:B------:R-:W-:Y:S01]  /*5800*/  MOV R2, R22 ;  /* 0x0000001600027202 */ /* 0x000fe20000000f00 */
[----:B------:R-:W-:Y:S01]  /*5810*/  IMAD.MOV.U32 R3, RZ, RZ, R41 ;  /* 0x000000ffff037224 */ /* 0x000fe200078e0029 */
[----:B0-----:R-:W-:Y:S01]  /*5820*/  MOV R6, R32 ;  /* 0x0000002000067202 */ /* 0x001fe20000000f00 */
[----:B------:R-:W-:-:S06]  /*5830*/  IMAD.MOV.U32 R7, RZ, RZ, R23 ;  /* 0x000000ffff077224 */ /* 0x000fcc00078e0017 */
[----:B-1----:R-:W2:Y:S04]  /*5840*/  LDG.E.CONSTANT.SYS R38, [R2] ;  /* 0x0000000002267381 */ /* 0x002ea800001e6900 */
[----:B------:R-:W2:Y:S01]  /*5850*/  LDG.E.CONSTANT.SYS R7, [R6] ;  /* 0x0000000006077381 */ /* 0x000ea200001e6900 */
[----:B------:R-:W-:Y:S01]  /*5860*/  LOP3.LUT R10, R49, 0x3, RZ, 0xc0, !PT ;  /* 0x00000003310a7812 */ /* 0x000fe200078ec0ff */
[----:B------:R-:W-:Y:S01]  /*5870*/  IMAD.MOV.U32 R8, RZ, RZ, 0x28 ;  /* 0x00000028ff087424 */ /* 0x000fe200078e00ff */
[----:B------:R-:W-:Y:S01]  /*5880*/  LOP3.LUT P2, RZ, R36, 0xff, RZ, 0xc0, !PT ;  /* 0x000000ff24ff7812 */ /* 0x000fe2000784c0ff */
[----:B------:R-:W-:Y:S01]  /*5890*/  BSSY B1, `(.L_x_135) ;  /* 0x0000028000017945 */ /* 0x000fe20003800000 */
[----:B------:R-:W-:Y:S02]  /*58a0*/  ISETP.NE.AND P0, PT, R10, RZ, PT ;  /* 0x000000ff0a00720c */ /* 0x000fe40003f05270 */
[----:B------:R-:W-:-:S02]  /*58b0*/  MOV R9, 0xa ;  /* 0x0000000a00097802 */ /* 0x000fc40000000f00 */
[----:B------:R-:W-:Y:S02]  /*58c0*/  MOV R46, RZ ;  /* 0x000000ff002e7202 */ /* 0x000fe40000000f00 */
[----:B------:R-:W-:Y:S02]  /*58d0*/  SEL R13, R9, 0xb, !P2 ;  /* 0x0000000b090d7807 */ /* 0x000fe40005000000 */
[----:B------:R-:W-:Y:S01]  /*58e0*/  SEL R8, R8, 0x2c, !P2 ;  /* 0x0000002c08087807 */ /* 0x000fe20005000000 */
[----:B--2---:R-:W-:-:S03]  /*58f0*/  FADD.FTZ R38, -R38, R7 ;  /* 0x0000000726267221 */ /* 0x004fc60000010100 */
        /* <DEDUP_REMOVED lines=23> */
.L_x_138:
[----:B------:R-:W-:Y:S05]  /*5a70*/  BSYNC B2 ;  /* 0x0000000000027941 */ /* 0x000fea0003800000 */
.L_x_137:
        /* <DEDUP_REMOVED lines=9> */
.L_x_136:
[----:B------:R-:W-:Y:S05]  /*5b10*/  BSYNC B1 ;  /* 0x0000000000017941 */ /* 0x000fea0003800000 */
.L_x_135:
        /* <DEDUP_REMOVED lines=12> */
[----:B------:R-:W-:-:S03]  /*5be0*/  IMAD.SHL.U32 R42, R2, 0x4, RZ ;  /* 0x00000004022a7824 */ /* 0x000fc600078e00ff */
[----:B------:R-:W-:Y:S05]  /*5bf0*/  @!P2 BRA `(.L_x_140) ;  /* 0x000006c00000a947 */ /* 0x000fea0003800000 */
[----:B------:R-:W-:Y:S02]  /*5c00*/  PLOP3.LUT P0, PT, PT, PT, PT, 0x8, 0x0 ;  /* 0x000000000000781c */ /* 0x000fe40003f0e170 */
[----:B------:R-:W-:-:S10]  /*5c10*/  IADD3 R44, R49, -0xc, RZ ;  /* 0xfffffff4312c7810 */ /* 0x000fd40007ffe0ff */
.L_x_141:
        /* <DEDUP_REMOVED lines=106> */
.L_x_140:
[----:B------:R-:W-:Y:S05]  /*62c0*/  BSYNC B1 ;  /* 0x0000000000017941 */ /* 0x000fea0003800000 */
.L_x_139:
        /* <DEDUP_REMOVED lines=59> */
.L_x_143:
[----:B------:R-:W-:Y:S05]  /*6680*/  BSYNC B1 ;  /* 0x0000000000017941 */ /* 0x000fea0003800000 */
.L_x_142:
        /* <DEDUP_REMOVED lines=27> */
.L_x_134:
[----:B------:R-:W-:Y:S05]  /*6840*/  BSYNC B0 ;  /* 0x0000000000007941 */ /* 0x000fea0003800000 */
.L_x_133:
[C---:B------:R-:W-:Y:S01]  /*6850*/  IADD3 R32, P0, R33.reuse, R32, RZ ;  /* 0x0000002021207210 */ /* 0x040fe20007f1e0ff */
[----:B------:R-:W-:Y:S01]  /*6860*/  BSSY B0, `(.L_x_144) ;  /* 0x0000108000007945 */ /* 0x000fe20003800000 */
[----:B------:R-:W-:-:S03]  /*6870*/  IADD3 R22, P2, R33, R22, RZ ;  /* 0x0000001621167210 */ /* 0x000fc60007f5e0ff */
[C---:B------:R-:W-:Y:S01]  /*6880*/  IMAD.X R23, R31.reuse, 0x1, R23, P0 ;  /* 0x000000011f177824 */ /* 0x040fe200000e0617 */
[----:B------:R-:W-:Y:S01]  /*6890*/  IADD3.X R41, R31, R41, RZ, P2, !PT ;  /* 0x000000291f297210 */ /* 0x000fe200017fe4ff */
[----:B------:R-:W-:Y:S07]  /*68a0*/  @!P1 BRA `(.L_x_145) ;  /* 0x0000103000009947 */ /* 0x000fee0003800000 */
[----:B------:R-:W-:Y:S01]  /*68b0*/  IMAD.MOV.U32 R2, RZ, RZ, R22 ;  /* 0x000000ffff027224 */ /* 0x000fe200078e0016 */
[----:B------:R-:W-:Y:S01]  /*68c0*/  MOV R3, R41 ;  /* 0x0000002900037202 */ /* 0x000fe20000000f00 */
[----:B0-----:R-:W-:Y:S01]  /*68d0*/  IMAD.MOV.U32 R6, RZ, RZ, R32 ;  /* 0x000000ffff067224 */ /* 0x001fe200078e0020 */
        /* <DEDUP_REMOVED lines=35> */
.L_x_149:
[----:B------:R-:W-:Y:S05]  /*6b10*/  BSYNC B2 ;  /* 0x0000000000027941 */ /* 0x000fea0003800000 */
.L_x_148:
        /* <DEDUP_REMOVED lines=9> */
.L_x_147:
[----:B------:R-:W-:Y:S05]  /*6bb0*/  BSYNC B1 ;  /* 0x0000000000017941 */ /* 0x000fea0003800000 */
.L_x_146:
        /* <DEDUP_REMOVED lines=16> */
.L_x_152:
        /* <DEDUP_REMOVED lines=106> */
.L_x_151:
[----:B------:R-:W-:Y:S05]  /*7360*/  BSYNC B1 ;  /* 0x0000000000017941 */ /* 0x000fea0003800000 */
.L_x_150:
        /* <DEDUP_REMOVED lines=59> */
.L_x_154:
[----:B------:R-:W-:Y:S05]  /*7720*/  BSYNC B1 ;  /* 0x0000000000017941 */ /* 0x000fea0003800000 */
.L_x_153:
        /* <DEDUP_REMOVED lines=27> */
.L_x_145:
[----:B------:R-:W-:Y:S05]  /*78e0*/  BSYNC B0 ;  /* 0x0000000000007941 */ /* 0x000fea0003800000 */
.L_x_144:
        /* <DEDUP_REMOVED lines=13> */
[----:B------:R-:W-:Y:S01]  /*79c0*/  BSSY B1, `(.L_x_157) ;  /* 0x0000029000017945 */ /* 0x000fe20003800000 */
[----:B------:R-:W-:Y:S01]  /*79d0*/  LOP3.LUT P2, RZ, R36, 0xff, RZ, 0xc0, !PT ;  /* 0x000000ff24ff7812 */ /* 0x000fe2000784c0ff */
[----:B------:R-:W-:Y:S01]  /*79e0*/  IMAD.MOV.U32 R46, RZ, RZ, RZ ;  /* 0x000000ffff2e7224 */ /* 0x000fe200078e00ff */
[----:B------:R-:W-:Y:S02]  /*79f0*/  ISETP.NE.AND P0, PT, R10, RZ, PT ;  /* 0x000000ff0a00720c */ /* 0x000fe40003f05270 */
[----:B------:R-:W-:-:S04]  /*7a00*/  MOV R8, 0xa ;  /* 0x0000000a00087802 */ /* 0x000fc80000000f00 */
[----:B------:R-:W-:Y:S01]  /*7a10*/  SEL R13, R8, 0xb, !P2 ;  /* 0x0000000b080d7807 */ /* 0x000fe20005000000 */
[----:B--2---:R-:W-:-:S05]  /*7a20*/  FADD.FTZ R38, -R38, R7 ;  /* 0x0000000726267221 */ /* 0x004fca0000010100 */
[----:B------:R-:W-:Y:S05]  /*7a30*/  @!P0 BRA `(.L_x_158) ;  /* 0x0000021000008947 */ /* 0x000fea0003800000 */
[----:B------:R-:W-:Y:S01]  /*7a40*/  ISETP.NE.AND P0, PT, R10, 0x1, PT ;  /* 0x000000010a00780c */ /* 0x000fe20003f05270 */
[----:B------:R-:W-:Y:S01]  /*7a50*/  BSSY B2, `(.L_x_159) ;  /* 0x0000016000027945 */ /* 0x000fe20003800000 */
[----:B------:R-:W-:Y:S01]  /*7a60*/  IMAD R8, R13, 0x6, RZ ;  /* 0x000000060d087824 */ /* 0x000fe200078e02ff */
[----:B------:R-:W-:-:S09]  /*7a70*/  MOV R9, RZ ;  /* 0x000000ff00097202 */ /* 0x000fd20000000f00 */
[----:B------:R-:W-:Y:S05]  /*7a80*/  @!P0 BRA `(.L_x_160) ;  /* 0x0000012000008947 */ /* 0x000fea0003800000 */
[----:B------:R-:W-:-:S12]  /*7a90*/  ISETP.NE.AND P0, PT, R10, 0x2, PT ;  /* 0x000000020a00780c */ /* 0x000fd80003f05270 */
[----:B------:R-:W-:Y:S01]  /*7aa0*/  @P0 IMAD R3, R0, R8, R35 ;  /* 0x0000000800030224 */ /* 0x000fe200078e0223 */
[----:B------:R-:W0:Y:S03]  /*7ab0*/  @P0 LDS.U R10, [R25+0x4] ;  /* 0x00000400190a0984 */ /* 0x000e260000001800 */
[----:B------:R-:W-:-:S10]  /*7ac0*/  @P0 IMAD.WIDE R2, R3, R34, c[0x0][0x178] ;  /* 0x00005e0003020625 */ /* 0x000fd400078e0222 */
[----:B------:R-:W0:Y:S01]  /*7ad0*/  @P0 LDG.E.CONSTANT.SYS R3, [R2] ;  /* 0x0000000002030381 */ /* 0x000e2200001e6900 */
[----:B------:R-:W-:-:S05]  /*7ae0*/  IMAD.MOV.U32 R9, RZ, RZ, RZ ;  /* 0x000000ffff097224 */ /* 0x000fca00078e00ff */
[----:B------:R-:W-:-:S05]  /*7af0*/  @P0 MOV R9, 0x1 ;  /* 0x0000000100090802 */ /* 0x000fca0000000f00 */
[----:B------:R-:W-:-:S04]  /*7b00*/  IMAD.IADD R6, R8, 0x1, R9 ;  /* 0x0000000108067824 */ /* 0x000fc800078e0209 */
        /* <DEDUP_REMOVED lines=10> */
.L_x_160:
[----:B------:R-:W-:Y:S05]  /*7bb0*/  BSYNC B2 ;  /* 0x0000000000027941 */ /* 0x000fea0003800000 */
.L_x_159:
[----:B------:R-:W-:-:S05]  /*7bc0*/  IADD3 R8, R8, R9, RZ ;  /* 0x0000000908087210 */ /* 0x000fca0007ffe0ff */
        /* <DEDUP_REMOVED lines=8> */
.L_x_158:
[----:B------:R-:W-:Y:S05]  /*7c50*/  BSYNC B1 ;  /* 0x0000000000017941 */ /* 0x000fea0003800000 */
.L_x_157:
[----:B------:R-:W-:-:S12]  /*7c60*/  ISETP.GE.U32.AND P0, PT, R49, 0x4, PT ;  /* 0x000000043100780c */ /* 0x000fd80003f06070 */
[----:B------:R-:W-:Y:S05]  /*7c70*/  @!P0 BRA `(.L_x_156) ;  /* 0x00000d0000008947 */ /* 0x000fea0003800000 */
[--C-:B0-----:R-:W-:Y:S01]  /*7c80*/  IMAD.IADD R6, R49, 0x1, -R46.reuse ;  /* 0x0000000131067824 */ /* 0x101fe200078e0a2e */
[----:B------:R-:W-:Y:S01]  /*7c90*/  BSSY B1, `(.L_x_161) ;  /* 0x0000077000017945 */ /* 0x000fe20003800000 */
[----:B------:R-:W-:Y:S01]  /*7ca0*/  IMAD R3, R40, c[0x0][0x0], RZ ;  /* 0x0000000028037a24 */ /* 0x000fe200078e02ff */
        /* <DEDUP_REMOVED lines=11> */
.L_x_163:
        /* <DEDUP_REMOVED lines=106> */
.L_x_162:
[----:B------:R-:W-:Y:S05]  /*8400*/  BSYNC B1 ;  /* 0x0000000000017941 */ /* 0x000fea0003800000 */
.L_x_161:
        /* <DEDUP_REMOVED lines=59> */
.L_x_165:
[----:B------:R-:W-:Y:S05]  /*87c0*/  BSYNC B1 ;  /* 0x0000000000017941 */ /* 0x000fea0003800000 */
.L_x_164:
        /* <DEDUP_REMOVED lines=27> */
.L_x_156:
[----:B------:R-:W-:Y:S05]  /*8980*/  BSYNC B0 ;  /* 0x0000000000007941 */ /* 0x000fea0003800000 */
.L_x_155:
        /* <DEDUP_REMOVED lines=44> */
.L_x_171:
[----:B------:R-:W-:Y:S05]  /*8c50*/  BSYNC B2 ;  /* 0x0000000000027941 */ /* 0x000fea0003800000 */
.L_x_170:
        /* <DEDUP_REMOVED lines=9> */
.L_x_169:
[----:B------:R-:W-:Y:S05]  /*8cf0*/  BSYNC B1 ;  /* 0x0000000000017941 */ /* 0x000fea0003800000 */
.L_x_168:
        /* <DEDUP_REMOVED lines=16> */
.L_x_174:
        /* <DEDUP_REMOVED lines=106> */
.L_x_173:
[----:B------:R-:W-:Y:S05]  /*94a0*/  BSYNC B1 ;  /* 0x0000000000017941 */ /* 0x000fea0003800000 */
.L_x_172:
        /* <DEDUP_REMOVED lines=59> */
.L_x_176:
[----:B------:R-:W-:Y:S05]  /*9860*/  BSYNC B1 ;  /* 0x0000000000017941 */ /* 0x000fea0003800000 */
.L_x_175:
        /* <DEDUP_REMOVED lines=27> */
.L_x_167:
[----:B------:R-:W-:Y:S05]  /*9a20*/  BSYNC B0 ;  /* 0x0000000000007941 */ /* 0x000fea0003800000 */
.L_x_166:
        /* <DEDUP_REMOVED lines=45> */
.L_x_182:
[----:B------:R-:W-:Y:S05]  /*9d00*/  BSYNC B2 ;  /* 0x0000000000027941 */ /* 0x000fea0003800000 */
.L_x_181:
        /* <DEDUP_REMOVED lines=9> */
.L_x_180:
[----:B------:R-:W-:Y:S05]  /*9da0*/  BSYNC B1 ;  /* 0x0000000000017941 */ /* 0x000fea0003800000 */
.L_x_179:
        /* <DEDUP_REMOVED lines=16> */
.L_x_185:
        /* <DEDUP_REMOVED lines=106> */
.L_x_184:
[----:B------:R-:W-:Y:S05]  /*a550*/  BSYNC B1 ;  /* 0x0000000000017941 */ /* 0x000fea0003800000 */
.L_x_183:
        /* <DEDUP_REMOVED lines=59> */
.L_x_187:
[----:B------:R-:W-:Y:S05]  /*a910*/  BSYNC B1 ;  /* 0x0000000000017941 */ /* 0x000fea0003800000 */
.L_x_186:
        /* <DEDUP_REMOVED lines=27> */
.L_x_178:
[----:B------:R-:W-:Y:S05]  /*aad0*/  BSYNC B0 ;  /* 0x0000000000007941 */ /* 0x000fea0003800000 */
.L_x_177:
[----:B------:R-:W-:Y:S01]  /*aae0*/  BSSY B0, `(.L_x_188) ;  /* 0x0000105000007945 */ /* 0x000fe20003800000 */
[----:B------:R-:W-:Y:S05]  /*aaf0*/  @!P1 BRA `(.L_x_189) ;  /* 0x0000103000009947 */ /* 0x000fea0003800000 */
[C---:B------:R-:W-:Y:S02]  /*ab00*/  IADD3 R2, P1, R33.reuse, R22, RZ ;  /* 0x0000001621027210 */ /* 0x040fe40007f3e0ff */
[----:B------:R-:W-:-:S03]  /*ab10*/  IADD3 R32, P0, R33, R32, RZ ;  /* 0x0000002021207210 */ /* 0x000fc60007f1e0ff */
[C---:B------:R-:W-:Y:S01]  /*ab20*/  IMAD.X R3, R31.reuse, 0x1, R41, P1 ;  /* 0x000000011f037824 */ /* 0x040fe200008e0629 */
[----:B------:R-:W-:-:S07]  /*ab30*/  IADD3.X R33, R31, R23, RZ, P0, !PT ;  /* 0x000000171f217210 */ /* 0x000fce00007fe4ff */
[----:B------:R-:W2:Y:S04]  /*ab40*/  LDG.E.CONSTANT.SYS R2, [R2] ;  /* 0x0000000002027381 */ /* 0x000ea800001e6900 */
[----:B------:R-:W2:Y:S01]  /*ab50*/  LDG.E.CONSTANT.SYS R33, [R32] ;  /* 0x0000000020217381 */ /* 0x000ea200001e6900 */
[----:B0-----:R-:W-:Y:S01]  /*ab60*/  LOP3.LUT R7, R49, 0x3, RZ, 0xc0, !PT ;  /* 0x0000000331077812 */ /* 0x001fe200078ec0ff */
[----:B------:R-:W-:Y:S01]  /*ab70*/  IMAD.MOV.U32 R6, RZ, RZ, 0xa ;  /* 0x0000000aff067424 */ /* 0x000fe200078e00ff */
[----:B------:R-:W-:Y:S01]  /*ab80*/  LOP3.LUT P1, RZ, R36, 0xff, RZ, 0xc0, !PT ;  /* 0x000000ff24ff7812 */ /* 0x000fe2000782c0ff */
[----:B------:R-:W-:Y:S01]  /*ab90*/  BSSY B1, `(.L_x_190) ;  /* 0x0000027000017945 */ /* 0x000fe20003800000 */
[----:B------:R-:W-:Y:S02]  /*aba0*/  ISETP.NE.AND P0, PT, R7, RZ, PT ;  /* 0x000000ff0700720c */ /* 0x000fe40003f05270 */
[----:B-1----:R-:W-:-:S02]  /*abb0*/  MOV R38, RZ ;  /* 0x000000ff00267202 */ /* 0x002fc40000000f00 */
        /* <DEDUP_REMOVED lines=26> */
.L_x_193:
[----:B------:R-:W-:Y:S05]  /*ad60*/  BSYNC B2 ;  /* 0x0000000000027941 */ /* 0x000fea0003800000 */
.L_x_192:
        /* <DEDUP_REMOVED lines=9> */
.L_x_191:
[----:B------:R-:W-:Y:S05]  /*ae00*/  BSYNC B1 ;  /* 0x0000000000017941 */ /* 0x000fea0003800000 */
.L_x_190:
        /* <DEDUP_REMOVED lines=16> */
.L_x_196:
[----:B------:R-:W-:Y:S01]  /*af10*/  IMAD.IADD R11, R35, 0x1, R16 ;  /* 0x00000001230b7824 */ /* 0x000fe200078e0210 */
[----:B------:R-:W-:Y:S01]  /*af20*/  IADD3 R16, R31, R16, RZ ;  /* 0x000000101f107210 */ /* 0x000fe20007ffe0ff */
[----:B------:R-:W-:Y:S01]  /*af30*/  LDS.U R46, [R23+0x8] ;  /* 0x00000800172e7984 */ /* 0x000fe20000001800 */
[----:B------:R-:W-:Y:S01]  /*af40*/  SHF.R.S32.HI R45, RZ, 0x1f, R31 ;  /* 0x0000001fff2d7819 */ /* 0x000fe2000001141f */
[----:B------:R-:W-:Y:S02]  /*af50*/  IMAD.WIDE R10, R11, R34, c[0x0][0x178] ;  /* 0x00005e000b0a7625 */ /* 0x000fe400078e0222 */
[----:B------:R-:W-:Y:S01]  /*af60*/  IMAD.IADD R7, R35, 0x1, R16 ;  /* 0x0000000123077824 */ /* 0x000fe200078e0210 */
[----:B------:R-:W-:Y:S01]  /*af70*/  IADD3 R16, R31, R16, RZ ;  /* 0x000000101f107210 */ /* 0x000fe20007ffe0ff */
[----:B------:R-:W-:Y:S02]  /*af80*/  LDS.U R48, [R23+0xc] ;  /* 0x00000c0017307984 */ /* 0x000fe40000001800 */
[----:B------:R-:W-:Y:S01]  /*af90*/  IMAD.WIDE R6, R7, R34, c[0x0][0x178] ;  /* 0x00005e0007067625 */ /* 0x000fe200078e0222 */
[----:B------:R-:W-:Y:S01]  /*afa0*/  IADD3 R18, P1, R31, R10, RZ ;  /* 0x0000000a1f127210 */ /* 0x000fe20007f3e0ff */
[--C-:B------:R-:W-:Y:S01]  /*afb0*/  IMAD.IADD R21, R35, 0x1, R16.reuse ;  /* 0x0000000123157824 */ /* 0x100fe200078e0210 */
[----:B------:R-:W-:Y:S02]  /*afc0*/  LDS.U R50, [R23+0x10] ;  /* 0x0000100017327984 */ /* 0x000fe40000001800 */
[-C--:B------:R-:W-:Y:S01]  /*afd0*/  IADD3.X R19, R11, R45.reuse, RZ, P1, !PT ;  /* 0x0000002d0b137210 */ /* 0x080fe20000ffe4ff */
[----:B------:R-:W-:Y:S01]  /*afe0*/  IMAD.WIDE R20, R21, R34, c[0x0][0x178] ;  /* 0x00005e0015147625 */ /* 0x000fe200078e0222 */
[C---:B------:R-:W-:Y:S01]  /*aff0*/  IADD3 R8, P1, R31.reuse, R6, RZ ;  /* 0x000000061f087210 */ /* 0x040fe20007f3e0ff */
[----:B------:R-:W-:Y:S01]  /*b000*/  IMAD.IADD R32, R31, 0x1, R16 ;  /* 0x000000011f207824 */ /* 0x000fe200078e0210 */
[----:B------:R0:W2:Y:S02]  /*b010*/  LDG.E.CONSTANT.SYS R41, [R10] ;  /* 0x000000000a297381 */ /* 0x0000a400001e6900 */
[----:B------:R-:W-:-:S02]  /*b020*/  IADD3.X R9, R7, R45, RZ, P1, !PT ;  /* 0x0000002d07097210 */ /* 0x000fc40000ffe4ff */
[C---:B------:R-:W-:Y:S01]  /*b030*/  IADD3 R14, P1, R31.reuse, R18, RZ ;  /* 0x000000121f0e7210 */ /* 0x040fe20007f3e0ff */
[----:B------:R1:W3:Y:S01]  /*b040*/  LDG.E.CONSTANT.SYS R47, [R18] ;  /* 0x00000000122f7381 */ /* 0x0002e200001e6900 */
[----:B------:R-:W-:Y:S02]  /*b050*/  IADD3 R2, P2, R31, R20, RZ ;  /* 0x000000141f027210 */ /* 0x000fe40007f5e0ff */
[----:B------:R-:W-:Y:S01]  /*b060*/  IADD3.X R15, R45, R19, RZ, P1, !PT ;  /* 0x000000132d0f7210 */ /* 0x000fe20000ffe4ff */
[----:B------:R-:W-:Y:S01]  /*b070*/  IMAD.IADD R13, R35, 0x1, R32 ;  /* 0x00000001230d7824 */ /* 0x000fe200078e0220 */
[----:B------:R-:W-:Y:S01]  /*b080*/  IADD3 R16, P1, R31, R14, RZ ;  /* 0x0000000e1f107210 */ /* 0x000fe20007f3e0ff */
[----:B------:R-:W-:Y:S01]  /*b090*/  IMAD.X R3, R21, 0x1, R45, P2 ;  /* 0x0000000115037824 */ /* 0x000fe200010e062d */
[----:B------:R-:W-:Y:S01]  /*b0a0*/  IADD3 R12, P2, R31, R8, RZ ;  /* 0x000000081f0c7210 */ /* 0x000fe20007f5e0ff */
[----:B0-----:R-:W-:Y:S01]  /*b0b0*/  IMAD.WIDE R10, R13, R34, c[0x0][0x178] ;  /* 0x00005e000d0a7625 */ /* 0x001fe200078e0222 */
[----:B------:R-:W-:Y:S01]  /*b0c0*/  IADD3.X R17, R45, R15, RZ, P1, !PT ;  /* 0x0000000f2d117210 */ /* 0x000fe20000ffe4ff */
[----:B------:R0:W4:Y:S01]  /*b0d0*/  LDG.E.CONSTANT.SYS R43, [R6] ;  /* 0x00000000062b7381 */ /* 0x00012200001e6900 */
[----:B-1----:R-:W-:Y:S01]  /*b0e0*/  IADD3 R18, P1, R31, R12, RZ ;  /* 0x0000000c1f127210 */ /* 0x002fe20007f3e0ff */
[----:B------:R-:W-:-:S02]  /*b0f0*/  IMAD.X R13, R45, 0x1, R9, P2 ;  /* 0x000000012d0d7824 */ /* 0x000fc400010e0609 */
[----:B------:R1:W4:Y:S02]  /*b100*/  LDG.E.CONSTANT.SYS R55, [R14] ;  /* 0x000000000e377381 */ /* 0x00032400001e6900 */
[----:B------:R-:W-:Y:S02]  /*b110*/  IMAD.X R19, R45, 0x1, R13, P1 ;  /* 0x000000012d137824 */ /* 0x000fe400008e060d */
[----:B------:R1:W4:Y:S01]  /*b120*/  LDG.E.CONSTANT.SYS R53, [R8] ;  /* 0x0000000008357381 */ /* 0x00032200001e6900 */
[----:B0-----:R-:W-:-:S03]  /*b130*/  IADD3 R6, P3, R31, R10, RZ ;  /* 0x0000000a1f067210 */ /* 0x001fc60007f7e0ff */
[----:B------:R0:W4:Y:S01]  /*b140*/  LDG.E.CONSTANT.SYS R51, [R20] ;  /* 0x0000000014337381 */ /* 0x00012200001e6900 */
[----:B-1----:R-:W-:-:S03]  /*b150*/  IADD3 R14, P1, R31, R2, RZ ;  /* 0x000000021f0e7210 */ /* 0x002fc60007f3e0ff */
[----:B------:R1:W4:Y:S01]  /*b160*/  LDG.E.CONSTANT.SYS R57, [R10] ;  /* 0x000000000a397381 */ /* 0x00032200001e6900 */
[----:B------:R-:W-:Y:S02]  /*b170*/  IADD3.X R15, R45, R3, RZ, P1, !PT ;  /* 0x000000032d0f7210 */ /* 0x000fe40000ffe4ff */
[----:B------:R-:W-:Y:S01]  /*b180*/  IADD3 R8, P1, R31, R14, RZ ;  /* 0x0000000e1f087210 */ /* 0x000fe20007f3e0ff */
[----:B------:R1:W4:Y:S01]  /*b190*/  LDG.E.CONSTANT.SYS R17, [R16] ;  /* 0x0000000010117381 */ /* 0x00032200001e6900 */
[----:B------:R-:W-:Y:S02]  /*b1a0*/  IADD3.X R7, R11, R45, RZ, P3, !PT ;  /* 0x0000002d0b077210 */ /* 0x000fe40001ffe4ff */
[----:B0-----:R-:W-:Y:S01]  /*b1b0*/  IADD3 R20, P2, R31, R6, RZ ;  /* 0x000000061f147210 */ /* 0x001fe20007f5e0ff */
[C---:B------:R-:W-:Y:S01]  /*b1c0*/  IMAD.X R9, R45.reuse, 0x1, R15, P1 ;  /* 0x000000012d097824 */ /* 0x040fe200008e060f */
[----:B------:R0:W4:Y:S02]  /*b1d0*/  LDG.E.CONSTANT.SYS R13, [R12] ;  /* 0x000000000c0d7381 */ /* 0x00012400001e6900 */
[----:B------:R-:W-:-:S02]  /*b1e0*/  IADD3.X R21, R45, R7, RZ, P2, !PT ;  /* 0x000000072d157210 */ /* 0x000fc400017fe4ff */
[----:B-1----:R-:W-:Y:S01]  /*b1f0*/  IADD3 R10, P1, R31, R20, RZ ;  /* 0x000000141f0a7210 */ /* 0x002fe20007f3e0ff */
[----:B------:R1:W4:Y:S04]  /*b200*/  LDG.E.CONSTANT.SYS R19, [R18] ;  /* 0x0000000012137381 */ /* 0x00032800001e6900 */
[----:B------:R-:W-:Y:S01]  /*b210*/  IMAD.X R11, R45, 0x1, R21, P1 ;  /* 0x000000012d0b7824 */ /* 0x000fe200008e0615 */
[----:B------:R0:W4:Y:S04]  /*b220*/  LDG.E.CONSTANT.SYS R3, [R2] ;  /* 0x0000000002037381 */ /* 0x00012800001e6900 */
[----:B------:R0:W4:Y:S04]  /*b230*/  LDG.E.CONSTANT.SYS R15, [R14] ;  /* 0x000000000e0f7381 */ /* 0x00012800001e6900 */
[----:B------:R0:W4:Y:S04]  /*b240*/  LDG.E.CONSTANT.SYS R7, [R6] ;  /* 0x0000000006077381 */ /* 0x00012800001e6900 */
[----:B------:R0:W4:Y:S04]  /*b250*/  LDG.E.CONSTANT.SYS R9, [R8] ;  /* 0x0000000008097381 */ /* 0x00012800001e6900 */
[----:B------:R2:W4:Y:S04]  /*b260*/  LDG.E.CONSTANT.SYS R21, [R20] ;  /* 0x0000000014157381 */ /* 0x00052800001e6900 */
[----:B------:R0:W4:Y:S04]  /*b270*/  LDG.E.CONSTANT.SYS R16, [R10] ;  /* 0x000000000a107381 */ /* 0x00012800001e6900 */
[----:B------:R-:W2:Y:S04]  /*b280*/  LDS.U R45, [R23+0x4] ;  /* 0x00000400172d7984 */ /* 0x000ea80000001800 */
[----:B------:R-:W4:Y:S04]  /*b290*/  LDS.U R52, [R23+0x14] ;  /* 0x0000140017347984 */ /* 0x000f280000001800 */
[----:B------:R-:W2:Y:S04]  /*b2a0*/  LDS.U R54, [R23+0x18] ;  /* 0x0000180017367984 */ /* 0x000ea80000001800 */
[----:B------:R-:W-:Y:S04]  /*b2b0*/  LDS.U R44, [R23+0x1c] ;  /* 0x00001c00172c7984 */ /* 0x000fe80000001800 */
[----:B------:R-:W-:Y:S04]  /*b2c0*/  LDS.U R42, [R23+0x20] ;  /* 0x00002000172a7984 */ /* 0x000fe80000001800 */
[----:B-1----:R-:W1:Y:S04]  /*b2d0*/  LDS.U R18, [R23+0x24] ;  /* 0x0000240017127984 */ /* 0x002e680000001800 */
[----:B0-----:R-:W-:Y:S04]  /*b2e0*/  LDS.U R2, [R23+0x28] ;  /* 0x0000280017027984 */ /* 0x001fe80000001800 */
[----:B------:R-:W-:Y:S04]  /*b2f0*/  LDS.U R14, [R23+0x2c] ;  /* 0x00002c00170e7984 */ /* 0x000fe80000001800 */
[----:B------:R-:W-:Y:S04]  /*b300*/  LDS.U R12, [R23+0x30] ;  /* 0x00003000170c7984 */ /* 0x000fe80000001800 */
[----:B------:R-:W0:Y:S04]  /*b310*/  LDS.U R10, [R23+0x34] ;  /* 0x00003400170a7984 */ /* 0x000e280000001800 */
[----:B------:R-:W0:Y:S04]  /*b320*/  LDS.U R8, [R23+0x38] ;  /* 0x0000380017087984 */ /* 0x000e280000001800 */
[----:B------:R-:W0:Y:S04]  /*b330*/  LDS.U R6, [R23+0x3c] ;  /* 0x00003c0017067984 */ /* 0x000e280000001800 */
[----:B------:R-:W0:Y:S01]  /*b340*/  LDS.U R11, [R23+0x40] ;  /* 0x00004000170b7984 */ /* 0x000e220000001800 */
[----:B------:R-:W-:-:S04]  /*b350*/  IADD3 R38, R38, 0x10, RZ ;  /* 0x0000001026267810 */ /* 0x000fc80007ffe0ff */
[----:B------:R-:W-:Y:S01]  /*b360*/  ISETP.GE.AND P1, PT, R38, R33, PT ;  /* 0x000000212600720c */ /* 0x000fe20003f26270 */
[C---:B--2---:R-:W-:Y:S02]  /*b370*/  FFMA.FTZ R20, R22.reuse, R41, R45 ;  /* 0x0000002916147223 */ /* 0x044fe4000001002d */
[----:B---3--:R-:W-:-:S06]  /*b380*/  FFMA.FTZ R46, R22, R47, R46 ;  /* 0x0000002f162e7223 */ /* 0x008fcc000001002e */
[----:B------:R2:W-:Y:S01]  /*b390*/  STS [R23+0x4], R20 ;  /* 0x0000041417007388 */ /* 0x0005e20000000800 */
[C---:B----4-:R-:W-:Y:S02]  /*b3a0*/  FFMA.FTZ R52, R22.reuse, R43, R52 ;  /* 0x0000002b16347223 */ /* 0x050fe40000010034 */
[C---:B------:R-:W-:Y:S02]  /*b3b0*/  FFMA.FTZ R48, R22.reuse, R55, R48 ;  /* 0x0000003716307223 */ /* 0x040fe40000010030 */
[C---:B------:R-:W-:Y:S02]  /*b3c0*/  FFMA.FTZ R54, R22.reuse, R53, R54 ;  /* 0x0000003516367223 */ /* 0x040fe40000010036 */
[C---:B-1----:R-:W-:Y:S02]  /*b3d0*/  FFMA.FTZ R18, R22.reuse, R51, R18 ;  /* 0x0000003316127223 */ /* 0x042fe40000010012 */
[C---:B0-----:R-:W-:Y:S02]  /*b3e0*/  FFMA.FTZ R10, R22.reuse, R57, R10 ;  /* 0x00000039160a7223 */ /* 0x041fe4000001000a */
[----:B------:R-:W-:-:S02]  /*b3f0*/  FFMA.FTZ R50, R22, R17, R50 ;  /* 0x0000001116327223 */ /* 0x000fc40000010032 */
[C---:B------:R-:W-:Y:S02]  /*b400*/  FFMA.FTZ R44, R22.reuse, R13, R44 ;  /* 0x0000000d162c7223 */ /* 0x040fe4000001002c */
[C---:B------:R-:W-:Y:S02]  /*b410*/  FFMA.FTZ R42, R22.reuse, R19, R42 ;  /* 0x00000013162a7223 */ /* 0x040fe4000001002a */
[C---:B------:R-:W-:Y:S02]  /*b420*/  FFMA.FTZ R2, R22.reuse, R3, R2 ;  /* 0x0000000316027223 */ /* 0x040fe40000010002 */
[C---:B------:R-:W-:Y:S02]  /*b430*/  FFMA.FTZ R14, R22.reuse, R15, R14 ;  /* 0x0000000f160e7223 */ /* 0x040fe4000001000e */
[C---:B------:R-:W-:Y:S02]  /*b440*/  FFMA.FTZ R8, R22.reuse, R7, R8 ;  /* 0x0000000716087223 */ /* 0x040fe40000010008 */
[----:B------:R-:W-:-:S02]  /*b450*/  FFMA.FTZ R12, R22, R9, R12 ;  /* 0x00000009160c7223 */ /* 0x000fc4000001000c */
[C---:B------:R-:W-:Y:S02]  /*b460*/  FFMA.FTZ R6, R22.reuse, R21, R6 ;  /* 0x0000001516067223 */ /* 0x040fe40000010006 */
[----:B--2---:R-:W-:Y:S01]  /*b470*/  FFMA.FTZ R20, R22, R16, R11 ;  /* 0x0000001016147223 */ /* 0x004fe2000001000b */
[----:B------:R-:W-:Y:S01]  /*b480*/  IADD3 R3, R23, 0x40, RZ ;  /* 0x0000004017037810 */ /* 0x000fe20007ffe0ff */
        /* <DEDUP_REMOVED lines=18> */
.L_x_195:
[----:B------:R-:W-:Y:S05]  /*b5b0*/  BSYNC B1 ;  /* 0x0000000000017941 */ /* 0x000fea0003800000 */
.L_x_194:
[----:B------:R-:W-:Y:S01]  /*b5c0*/  IADD3 R2, R49, -R38, RZ ;  /* 0x8000002631027210 */ /* 0x000fe20007ffe0ff */
[----:B------:R-:W-:Y:S03]  /*b5d0*/  BSSY B1, `(.L_x_197) ;  /* 0x000003a000017945 */ /* 0x000fe60003800000 */
[----:B------:R-:W-:-:S12]  /*b5e0*/  ISETP.GT.AND P1, PT, R2, 0x4, PT ;  /* 0x000000040200780c */ /* 0x000fd80003f24270 */
[----:B------:R-:W-:Y:S05]  /*b5f0*/  @!P1 BRA `(.L_x_198) ;  /* 0x0000037000009947 */ /* 0x000fea0003800000 */
[----:B------:R-:W-:Y:S01]  /*b600*/  IMAD.IADD R19, R35, 0x1, R16 ;  /* 0x0000000123137824 */ /* 0x000fe200078e0210 */
[----:B------:R-:W-:Y:S01]  /*b610*/  IADD3 R16, R31, R16, RZ ;  /* 0x000000101f107210 */ /* 0x000fe20007ffe0ff */
[----:B------:R-:W0:Y:S01]  /*b620*/  LDS.U R17, [R23+0x4] ;  /* 0x0000040017117984 */ /* 0x000e220000001800 */
[----:B------:R-:W-:Y:S01]  /*b630*/  SHF.R.S32.HI R13, RZ, 0x1f, R31 ;  /* 0x0000001fff0d7819 */ /* 0x000fe2000001141f */
[-C--:B------:R-:W-:Y:S02]  /*b640*/  IMAD.WIDE R18, R19, R34.reuse, c[0x0][0x178] ;  /* 0x00005e0013127625 */ /* 0x080fe400078e0222 */
[----:B------:R-:W-:Y:S01]  /*b650*/  IMAD.IADD R21, R35, 0x1, R16 ;  /* 0x0000000123157824 */ /* 0x000fe200078e0210 */
[----:B------:R-:W-:Y:S03]  /*b660*/  LDS.U R33, [R23+0x10] ;  /* 0x0000100017217984 */ /* 0x000fe60000001800 */
[----:B------:R-:W-:Y:S01]  /*b670*/  IMAD.WIDE R20, R21, R34, c[0x0][0x178] ;  /* 0x00005e0015147625 */ /* 0x000fe200078e0222 */
[----:B------:R-:W-:Y:S01]  /*b680*/  IADD3 R14, P0, R31, R18, RZ ;  /* 0x000000121f0e7210 */ /* 0x000fe20007f1e0ff */
[----:B------:R-:W-:Y:S03]  /*b690*/  LDS.U R43, [R23+0x18] ;  /* 0x00001800172b7984 */ /* 0x000fe60000001800 */
[----:B------:R-:W-:Y:S01]  /*b6a0*/  IADD3.X R15, R19, R13, RZ, P0, !PT ;  /* 0x0000000d130f7210 */ /* 0x000fe200007fe4ff */
[----:B------:R-:W-:Y:S01]  /*b6b0*/  LDS.U R45, [R23+0x20] ;  /* 0x00002000172d7984 */ /* 0x000fe20000001800 */
[----:B------:R-:W-:-:S02]  /*b6c0*/  IADD3 R2, P0, R31, R14, RZ ;  /* 0x0000000e1f027210 */ /* 0x000fc40007f1e0ff */
[----:B------:R-:W-:Y:S01]  /*b6d0*/  IADD3 R6, P1, R31, R20, RZ ;  /* 0x000000141f067210 */ /* 0x000fe20007f3e0ff */
[----:B------:R1:W0:Y:S01]  /*b6e0*/  LDG.E.CONSTANT.SYS R19, [R18] ;  /* 0x0000000012137381 */ /* 0x00022200001e6900 */
[----:B------:R-:W-:Y:S02]  /*b6f0*/  IADD3.X R3, R13, R15, RZ, P0, !PT ;  /* 0x0000000f0d037210 */ /* 0x000fe400007fe4ff */
        /* <DEDUP_REMOVED lines=10> */
[----:B------:R1:W3:Y:S04]  /*b7a0*/  LDG.E.CONSTANT.SYS R32, [R6] ;  /* 0x0000000006207381 */ /* 0x0002e800001e6900 */
[----:B------:R-:W3:Y:S04]  /*b7b0*/  LDG.E.CONSTANT.SYS R10, [R10] ;  /* 0x000000000a0a7381 */ /* 0x000ee800001e6900 */
[----:B------:R-:W3:Y:S04]  /*b7c0*/  LDG.E.CONSTANT.SYS R8, [R8] ;  /* 0x0000000008087381 */ /* 0x000ee800001e6900 */
[----:B------:R-:W3:Y:S01]  /*b7d0*/  LDG.E.CONSTANT.SYS R12, [R12] ;  /* 0x000000000c0c7381 */ /* 0x000ee200001e6900 */
[----:B------:R-:W-:-:S02]  /*b7e0*/  PLOP3.LUT P0, PT, PT, PT, PT, 0x8, 0x0 ;  /* 0x000000000000781c */ /* 0x000fc40003f0e170 */
[----:B------:R-:W-:Y:S01]  /*b7f0*/  IADD3 R38, R38, 0x8, RZ ;  /* 0x0000000826267810 */ /* 0x000fe20007ffe0ff */
[----:B----4-:R-:W-:Y:S01]  /*b800*/  LDS.U R15, [R23+0x8] ;  /* 0x00000800170f7984 */ /* 0x010fe20000001800 */
[----:B------:R-:W-:-:S03]  /*b810*/  IADD3 R16, R31, R16, RZ ;  /* 0x000000101f107210 */ /* 0x000fc60007ffe0ff */
[----:B--2---:R-:W-:Y:S04]  /*b820*/  LDS.U R21, [R23+0xc] ;  /* 0x00000c0017157984 */ /* 0x004fe80000001800 */
[----:B-1----:R-:W3:Y:S04]  /*b830*/  LDS.U R18, [R23+0x14] ;  /* 0x0000140017127984 */ /* 0x002ee80000001800 */
[----:B------:R-:W1:Y:S01]  /*b840*/  LDS.U R7, [R23+0x1c] ;  /* 0x00001c0017077984 */ /* 0x000e620000001800 */
[C---:B0-----:R-:W-:Y:S02]  /*b850*/  FFMA.FTZ R2, R22.reuse, R19, R17 ;  /* 0x0000001316027223 */ /* 0x041fe40000010011 */
[----:B---3--:R-:W-:-:S06]  /*b860*/  FFMA.FTZ R18, R22, R41, R18 ;  /* 0x0000002916127223 */ /* 0x008fcc0000010012 */
[----:B------:R-:W-:Y:S01]  /*b870*/  STS [R23+0x4], R2 ;  /* 0x0000040217007388 */ /* 0x000fe20000000800 */
[C---:B------:R-:W-:Y:S02]  /*b880*/  FFMA.FTZ R14, R22.reuse, R14, R15 ;  /* 0x0000000e160e7223 */ /* 0x040fe4000001000f */
[C---:B------:R-:W-:Y:S01]  /*b890*/  FFMA.FTZ R6, R22.reuse, R3, R21 ;  /* 0x0000000316067223 */ /* 0x040fe20000010015 */
[----:B------:R-:W-:Y:S01]  /*b8a0*/  IADD3 R3, R23, 0x20, RZ ;  /* 0x0000002017037810 */ /* 0x000fe20007ffe0ff */
[----:B------:R-:W-:Y:S01]  /*b8b0*/  STS [R23+0x14], R18 ;  /* 0x0000141217007388 */ /* 0x000fe20000000800 */
[----:B------:R-:W-:-:S03]  /*b8c0*/  FFMA.FTZ R32, R22, R32, R43 ;  /* 0x0000002016207223 */ /* 0x000fc6000001002b */
[----:B------:R-:W-:Y:S01]  /*b8d0*/  STS [R23+0x8], R14 ;  /* 0x0000080e17007388 */ /* 0x000fe20000000800 */
[----:B------:R-:W-:-:S03]  /*b8e0*/  FFMA.FTZ R10, R22, R10, R33 ;  /* 0x0000000a160a7223 */ /* 0x000fc60000010021 */
[----:B------:R-:W-:Y:S01]  /*b8f0*/  STS [R23+0xc], R6 ;  /* 0x00000c0617007388 */ /* 0x000fe20000000800 */
[----:B-1----:R-:W-:-:S03]  /*b900*/  FFMA.FTZ R8, R22, R8, R7 ;  /* 0x0000000816087223 */ /* 0x002fc60000010007 */
[----:B------:R-:W-:Y:S01]  /*b910*/  STS [R23+0x18], R32 ;  /* 0x0000182017007388 */ /* 0x000fe20000000800 */
[----:B------:R-:W-:-:S03]  /*b920*/  FFMA.FTZ R12, R22, R12, R45 ;  /* 0x0000000c160c7223 */ /* 0x000fc6000001002d */
[----:B------:R-:W-:Y:S04]  /*b930*/  STS [R23+0x10], R10 ;  /* 0x0000100a17007388 */ /* 0x000fe80000000800 */
[----:B------:R-:W-:Y:S04]  /*b940*/  STS [R23+0x1c], R8 ;  /* 0x00001c0817007388 */ /* 0x000fe80000000800 */
[----:B------:R0:W-:Y:S02]  /*b950*/  STS [R23+0x20], R12 ;  /* 0x0000200c17007388 */ /* 0x0001e40000000800 */
[----:B0-----:R-:W-:-:S08]  /*b960*/  IMAD.MOV.U32 R23, RZ, RZ, R3 ;  /* 0x000000ffff177224 */ /* 0x001fd000078e0003 */
.L_x_198:
[----:B------:R-:W-:Y:S05]  /*b970*/  BSYNC B1 ;  /* 0x0000000000017941 */ /* 0x000fea0003800000 */
.L_x_197:
        /* <DEDUP_REMOVED lines=27> */
.L_x_189:
[----:B------:R-:W-:Y:S05]  /*bb30*/  BSYNC B0 ;  /* 0x0000000000007941 */ /* 0x000fea0003800000 */
.L_x_188:
[----:B------:R-:W-:Y:S01]  /*bb40*/  LOP3.LUT P1, RZ, R36, 0xff, RZ, 0xc0, !PT ;  /* 0x000000ff24ff7812 */ /* 0x000fe2000782c0ff */
[----:B------:R-:W-:Y:S03]  /*bb50*/  BSSY B0, `(.L_x_199) ;  /* 0x00000fe000007945 */ /* 0x000fe60003800000 */
[----:B------:R-:W-:-:S12]  /*bb60*/  ISETP.LT.OR P0, PT, R49, 0x1, !P1 ;  /* 0x000000013100780c */ /* 0x000fd80004f01670 */
[----:B------:R-:W-:Y:S05]  /*bb70*/  @P0 BRA `(.L_x_200) ;  /* 0x00000fb000000947 */ /* 0x000fea0003800000 */
[----:B------:R-:W-:Y:S01]  /*bb80*/  LOP3.LUT R3, R49, 0x3, RZ, 0xc0, !PT ;  /* 0x0000000331037812 */ /* 0x000fe200078ec0ff */
[----:B------:R-:W-:Y:S01]  /*bb90*/  BSSY B1, `(.L_x_201) ;  /* 0x0000027000017945 */ /* 0x000fe20003800000 */
[----:B0-----:R-:W-:Y:S01]  /*bba0*/  MOV R2, 0xa ;  /* 0x0000000a00027802 */ /* 0x001fe20000000f00 */
[----:B------:R-:W-:Y:S01]  /*bbb0*/  IMAD.MOV.U32 R36, RZ, RZ, RZ ;  /* 0x000000ffff247224 */ /* 0x000fe200078e00ff */
[----:B------:R-:W-:Y:S02]  /*bbc0*/  ISETP.NE.AND P0, PT, R3, RZ, PT ;  /* 0x000000ff0300720c */ /* 0x000fe40003f05270 */
[----:B------:R-:W-:-:S10]  /*bbd0*/  SEL R13, R2, 0xb, !P1 ;  /* 0x0000000b020d7807 */ /* 0x000fd40004800000 */
        /* <DEDUP_REMOVED lines=17> */
[----:B0-----:R-:W-:Y:S02]  /*bcf0*/  @P0 FFMA.FTZ R10, RZ, R2, R11 ;  /* 0x00000002ff0a0223 */ /* 0x001fe4000001000b */
[----:B------:R-:W-:Y:S01]  /*bd00*/  IMAD R11, R26, 0xc, R9 ;  /* 0x0000000c1a0b7824 */ /* 0x000fe200078e0209 */
[----:B------:R-:W-:-:S05]  /*bd10*/  IADD3 R9, R9, 0x1, RZ ;  /* 0x0000000109097810 */ /* 0x000fca0007ffe0ff */
[----:B------:R-:W-:Y:S04]  /*bd20*/  @P0 STS [R25+0x4], R10 ;  /* 0x0000040a19000388 */ /* 0x000fe80000000800 */
[----:B------:R-:W2:Y:S02]  /*bd30*/  LDS.U R3, [R11.X4+0x4] ;  /* 0x000004000b037984 */ /* 0x000ea40000005800 */
[----:B--2---:R-:W-:-:S08]  /*bd40*/  FFMA.FTZ R2, RZ, R6, R3 ;  /* 0x00000006ff027223 */ /* 0x004fd00000010003 */
[----:B------:R0:W-:Y:S02]  /*bd50*/  STS [R11.X4+0x4], R2 ;  /* 0x000004020b007388 */ /* 0x0001e40000004800 */
.L_x_204:
[----:B------:R-:W-:Y:S05]  /*bd60*/  BSYNC B2 ;  /* 0x0000000000027941 */ /* 0x000fea0003800000 */
.L_x_203:
[----:B------:R-:W-:-:S05]  /*bd70*/  IADD3 R8, R8, R9, RZ ;  /* 0x0000000908087210 */ /* 0x000fca0007ffe0ff */
[----:B------:R-:W-:-:S04]  /*bd80*/  IMAD R3, R0, R8, R35 ;  /* 0x0000000800037224 */ /* 0x000fc800078e0223 */
[----:B0-----:R-:W-:-:S10]  /*bd90*/  IMAD.WIDE R2, R3, R34, c[0x0][0x178] ;  /* 0x00005e0003027625 */ /* 0x001fd400078e0222 */
[----:B------:R-:W2:Y:S01]  /*bda0*/  LDG.E.CONSTANT.SYS R2, [R2] ;  /* 0x0000000002027381 */ /* 0x000ea200001e6900 */
[----:B------:R-:W-:Y:S01]  /*bdb0*/  IMAD R6, R26, 0xc, R9 ;  /* 0x0000000c1a067824 */ /* 0x000fe200078e0209 */
[----:B------:R-:W-:-:S07]  /*bdc0*/  IADD3 R36, R9, 0x1, RZ ;  /* 0x0000000109247810 */ /* 0x000fce0007ffe0ff */
[----:B------:R-:W2:Y:S02]  /*bdd0*/  LDS.U R7, [R6.X4+0x4] ;  /* 0x0000040006077984 */ /* 0x000ea40000005800 */
[----:B--2---:R-:W-:-:S08]  /*bde0*/  FFMA.FTZ R7, RZ, R2, R7 ;  /* 0x00000002ff077223 */ /* 0x004fd00000010007 */
[----:B------:R0:W-:Y:S02]  /*bdf0*/  STS [R6.X4+0x4], R7 ;  /* 0x0000040706007388 */ /* 0x0001e40000004800 */
.L_x_202:
[----:B------:R-:W-:Y:S05]  /*be00*/  BSYNC B1 ;  /* 0x0000000000017941 */ /* 0x000fea0003800000 */
.L_x_201:
        /* <DEDUP_REMOVED lines=16> */
.L_x_207:
[----:B------:R-:W-:Y:S01]  /*bf10*/  IADD3 R7, R35, R10, RZ ;  /* 0x0000000a23077210 */ /* 0x000fe20007ffe0ff */
[----:B------:R-:W-:Y:S01]  /*bf20*/  IMAD.IADD R10, R23, 0x1, R10 ;  /* 0x00000001170a7824 */ /* 0x000fe200078e020a */
[----:B------:R-:W-:Y:S01]  /*bf30*/  SHF.R.S32.HI R43, RZ, 0x1f, R23 ;  /* 0x0000001fff2b7819 */ /* 0x000fe20000011417 */
[----:B------:R-:W0:Y:S02]  /*bf40*/  LDS.U R48, [R22+0x4] ;  /* 0x0000040016307984 */ /* 0x000e240000001800 */
[----:B------:R-:W-:Y:S01]  /*bf50*/  IMAD.WIDE R6, R7, R34, c[0x0][0x178] ;  /* 0x00005e0007067625 */ /* 0x000fe200078e0222 */
[-C--:B------:R-:W-:Y:S01]  /*bf60*/  IADD3 R11, R35, R10.reuse, RZ ;  /* 0x0000000a230b7210 */ /* 0x080fe20007ffe0ff */
[----:B------:R-:W-:Y:S01]  /*bf70*/  LDS.U R50, [R22+0xc] ;  /* 0x00000c0016327984 */ /* 0x000fe20000001800 */
[----:B------:R-:W-:-:S03]  /*bf80*/  IADD3 R32, R23, R10, RZ ;  /* 0x0000000a17207210 */ /* 0x000fc60007ffe0ff */
[----:B------:R-:W-:Y:S01]  /*bf90*/  IMAD.WIDE R10, R11, R34, c[0x0][0x178] ;  /* 0x00005e000b0a7625 */ /* 0x000fe200078e0222 */
[----:B------:R-:W-:Y:S01]  /*bfa0*/  IADD3 R16, P1, R23, R6, RZ ;  /* 0x0000000617107210 */ /* 0x000fe20007f3e0ff */
[----:B------:R-:W-:Y:S01]  /*bfb0*/  IMAD.IADD R21, R35, 0x1, R32 ;  /* 0x0000000123157824 */ /* 0x000fe200078e0220 */
[----:B------:R-:W-:Y:S02]  /*bfc0*/  LDS.U R47, [R22+0x10] ;  /* 0x00001000162f7984 */ /* 0x000fe40000001800 */
[----:B------:R-:W-:Y:S01]  /*bfd0*/  IADD3.X R17, R7, R43, RZ, P1, !PT ;  /* 0x0000002b07117210 */ /* 0x000fe20000ffe4ff */
[----:B------:R-:W-:Y:S01]  /*bfe0*/  IMAD.WIDE R20, R21, R34, c[0x0][0x178] ;  /* 0x00005e0015147625 */ /* 0x000fe200078e0222 */
[C---:B------:R-:W-:Y:S01]  /*bff0*/  IADD3 R18, P1, R23.reuse, R10, RZ ;  /* 0x0000000a17127210 */ /* 0x040fe20007f3e0ff */
[----:B------:R2:W0:Y:S01]  /*c000*/  LDG.E.CONSTANT.SYS R33, [R6] ;  /* 0x0000000006217381 */ /* 0x00042200001e6900 */
[----:B------:R-:W-:-:S03]  /*c010*/  IADD3 R32, R23, R32, RZ ;  /* 0x0000002017207210 */ /* 0x000fc60007ffe0ff */
[--C-:B------:R-:W-:Y:S01]  /*c020*/  IMAD.X R19, R11, 0x1, R43.reuse, P1 ;  /* 0x000000010b137824 */ /* 0x100fe200008e062b */
[C---:B------:R-:W-:Y:S01]  /*c030*/  IADD3 R12, P1, R23.reuse, R16, RZ ;  /* 0x00000010170c7210 */ /* 0x040fe20007f3e0ff */
[----:B------:R3:W4:Y:S01]  /*c040*/  LDG.E.CONSTANT.SYS R41, [R10] ;  /* 0x000000000a297381 */ /* 0x00072200001e6900 */
[----:B------:R-:W-:Y:S02]  /*c050*/  IADD3 R2, P2, R23, R20, RZ ;  /* 0x0000001417027210 */ /* 0x000fe40007f5e0ff */
[----:B------:R-:W-:Y:S01]  /*c060*/  IADD3 R9, R35, R32, RZ ;  /* 0x0000002023097210 */ /* 0x000fe20007ffe0ff */
[----:B-1----:R1:W4:Y:S01]  /*c070*/  LDG.E.CONSTANT.SYS R38, [R16] ;  /* 0x0000000010267381 */ /* 0x00232200001e6900 */
[----:B------:R-:W-:Y:S01]  /*c080*/  IADD3.X R13, R43, R17, RZ, P1, !PT ;  /* 0x000000112b0d7210 */ /* 0x000fe20000ffe4ff */
[----:B------:R-:W-:Y:S01]  /*c090*/  IMAD.X R3, R21, 0x1, R43, P2 ;  /* 0x0000000115037824 */ /* 0x000fe200010e062b */
[C---:B------:R-:W-:Y:S01]  /*c0a0*/  IADD3 R14, P1, R23.reuse, R12, RZ ;  /* 0x0000000c170e7210 */ /* 0x040fe20007f3e0ff */
[----:B------:R2:W4:Y:S01]  /*c0b0*/  LDG.E.CONSTANT.SYS R44, [R18] ;  /* 0x00000000122c7381 */ /* 0x00052200001e6900 */
[----:B---3--:R-:W-:Y:S01]  /*c0c0*/  IADD3 R10, P2, R23, R18, RZ ;  /* 0x00000012170a7210 */ /* 0x008fe20007f5e0ff */
[----:B------:R-:W-:Y:S01]  /*c0d0*/  IMAD.WIDE R8, R9, R34, c[0x0][0x178] ;  /* 0x00005e0009087625 */ /* 0x000fe200078e0222 */
[C---:B------:R-:W-:Y:S01]  /*c0e0*/  IADD3.X R15, R43.reuse, R13, RZ, P1, !PT ;  /* 0x0000000d2b0f7210 */ /* 0x040fe20000ffe4ff */
[----:B------:R3:W4:Y:S01]  /*c0f0*/  LDG.E.CONSTANT.SYS R42, [R20] ;  /* 0x00000000142a7381 */ /* 0x00072200001e6900 */
[----:B------:R-:W-:-:S02]  /*c100*/  IADD3.X R11, R43, R19, RZ, P2, !PT ;  /* 0x000000132b0b7210 */ /* 0x000fc400017fe4ff */
[C---:B-1----:R-:W-:Y:S01]  /*c110*/  IADD3 R16, P1, R23.reuse, R10, RZ ;  /* 0x0000000a17107210 */ /* 0x042fe20007f3e0ff */
[----:B------:R1:W4:Y:S01]  /*c120*/  LDG.E.CONSTANT.SYS R45, [R12] ;  /* 0x000000000c2d7381 */ /* 0x00032200001e6900 */
[----:B--2---:R-:W-:Y:S02]  /*c130*/  IADD3 R6, P3, R23, R8, RZ ;  /* 0x0000000817067210 */ /* 0x004fe40007f7e0ff */
[----:B------:R-:W-:Y:S01]  /*c140*/  IADD3.X R17, R43, R11, RZ, P1, !PT ;  /* 0x0000000b2b117210 */ /* 0x000fe20000ffe4ff */
[----:B------:R2:W4:Y:S04]  /*c150*/  LDG.E.CONSTANT.SYS R46, [R8] ;  /* 0x00000000082e7381 */ /* 0x00052800001e6900 */
[----:B------:R2:W4:Y:S01]  /*c160*/  LDG.E.CONSTANT.SYS R14, [R14] ;  /* 0x000000000e0e7381 */ /* 0x00052200001e6900 */
[----:B-1----:R-:W-:Y:S01]  /*c170*/  IADD3 R12, P1, R23, R2, RZ ;  /* 0x00000002170c7210 */ /* 0x002fe20007f3e0ff */
[----:B------:R-:W-:Y:S01]  /*c180*/  IMAD.X R7, R9, 0x1, R43, P3 ;  /* 0x0000000109077824 */ /* 0x000fe200018e062b */
[----:B---3--:R-:W-:Y:S01]  /*c190*/  IADD3 R20, P2, R23, R6, RZ ;  /* 0x0000000617147210 */ /* 0x008fe20007f5e0ff */
[----:B------:R1:W3:Y:S01]  /*c1a0*/  LDG.E.CONSTANT.SYS R10, [R10] ;  /* 0x000000000a0a7381 */ /* 0x0002e200001e6900 */
[----:B------:R-:W-:-:S02]  /*c1b0*/  IADD3.X R13, R43, R3, RZ, P1, !PT ;  /* 0x000000032b0d7210 */ /* 0x000fc40000ffe4ff */
[----:B------:R-:W-:Y:S01]  /*c1c0*/  IADD3 R18, P1, R23, R12, RZ ;  /* 0x0000000c17127210 */ /* 0x000fe20007f3e0ff */
[----:B------:R1:W3:Y:S01]  /*c1d0*/  LDG.E.CONSTANT.SYS R16, [R16] ;  /* 0x0000000010107381 */ /* 0x0002e200001e6900 */
[----:B------:R-:W-:-:S03]  /*c1e0*/  IADD3.X R21, R43, R7, RZ, P2, !PT ;  /* 0x000000072b157210 */ /* 0x000fc600017fe4ff */
[----:B------:R-:W-:Y:S01]  /*c1f0*/  IMAD.X R19, R43, 0x1, R13, P1 ;  /* 0x000000012b137824 */ /* 0x000fe200008e060d */
[----:B--2---:R-:W-:Y:S01]  /*c200*/  IADD3 R8, P1, R23, R20, RZ ;  /* 0x0000001417087210 */ /* 0x004fe20007f3e0ff */
[----:B------:R2:W3:Y:S03]  /*c210*/  LDG.E.CONSTANT.SYS R2, [R2] ;  /* 0x0000000002027381 */ /* 0x0004e600001e6900 */
[----:B------:R-:W-:Y:S01]  /*c220*/  IADD3.X R9, R43, R21, RZ, P1, !PT ;  /* 0x000000152b097210 */ /* 0x000fe20000ffe4ff */
[----:B------:R1:W3:Y:S04]  /*c230*/  LDG.E.CONSTANT.SYS R12, [R12] ;  /* 0x000000000c0c7381 */ /* 0x0002e800001e6900 */
[----:B------:R1:W3:Y:S04]  /*c240*/  LDG.E.CONSTANT.SYS R6, [R6] ;  /* 0x0000000006067381 */ /* 0x0002e800001e6900 */
[----:B------:R1:W3:Y:S04]  /*c250*/  LDG.E.CONSTANT.SYS R18, [R18] ;  /* 0x0000000012127381 */ /* 0x0002e800001e6900 */
[----:B------:R-:W3:Y:S04]  /*c260*/  LDG.E.CONSTANT.SYS R20, [R20] ;  /* 0x0000000014147381 */ /* 0x000ee800001e6900 */
[----:B------:R1:W3:Y:S04]  /*c270*/  LDG.E.CONSTANT.SYS R8, [R8] ;  /* 0x0000000008087381 */ /* 0x0002e800001e6900 */
[----:B------:R-:W-:Y:S04]  /*c280*/  LDS.U R43, [R22+0x8] ;  /* 0x00000800162b7984 */ /* 0x000fe80000001800 */
[----:B------:R-:W4:Y:S04]  /*c290*/  LDS.U R52, [R22+0x14] ;  /* 0x0000140016347984 */ /* 0x000f280000001800 */
[----:B------:R-:W0:Y:S04]  /*c2a0*/  LDS.U R51, [R22+0x18] ;  /* 0x0000180016337984 */ /* 0x000e280000001800 */
[----:B------:R-:W-:Y:S04]  /*c2b0*/  LDS.U R53, [R22+0x1c] ;  /* 0x00001c0016357984 */ /* 0x000fe80000001800 */
[----:B------:R-:W-:Y:S04]  /*c2c0*/  LDS.U R55, [R22+0x20] ;  /* 0x0000200016377984 */ /* 0x000fe80000001800 */
[----:B-1----:R-:W1:Y:S04]  /*c2d0*/  LDS.U R19, [R22+0x24] ;  /* 0x0000240016137984 */ /* 0x002e680000001800 */
[----:B------:R-:W-:Y:S04]  /*c2e0*/  LDS.U R17, [R22+0x28] ;  /* 0x0000280016117984 */ /* 0x000fe80000001800 */
[----:B------:R-:W-:Y:S04]  /*c2f0*/  LDS.U R15, [R22+0x2c] ;  /* 0x00002c00160f7984 */ /* 0x000fe80000001800 */
[----:B------:R-:W-:Y:S04]  /*c300*/  LDS.U R13, [R22+0x30] ;  /* 0x00003000160d7984 */ /* 0x000fe80000001800 */
[----:B------:R-:W0:Y:S04]  /*c310*/  LDS.U R11, [R22+0x34] ;  /* 0x00003400160b7984 */ /* 0x000e280000001800 */
[----:B------:R-:W0:Y:S04]  /*c320*/  LDS.U R9, [R22+0x38] ;  /* 0x0000380016097984 */ /* 0x000e280000001800 */
[----:B------:R-:W0:Y:S04]  /*c330*/  LDS.U R7, [R22+0x3c] ;  /* 0x00003c0016077984 */ /* 0x000e280000001800 */
[----:B--2---:R-:W2:Y:S01]  /*c340*/  LDS.U R3, [R22+0x40] ;  /* 0x0000400016037984 */ /* 0x004ea20000001800 */
[----:B------:R-:W-:-:S04]  /*c350*/  IADD3 R36, R36, 0x10, RZ ;  /* 0x0000001024247810 */ /* 0x000fc80007ffe0ff */
[----:B------:R-:W-:Y:S01]  /*c360*/  ISETP.GE.AND P1, PT, R36, R31, PT ;  /* 0x0000001f2400720c */ /* 0x000fe20003f26270 */
[----:B0-----:R-:W-:Y:S02]  /*c370*/  FFMA.FTZ R33, RZ, R33, R48 ;  /* 0x00000021ff217223 */ /* 0x001fe40000010030 */
[----:B----4-:R-:W-:Y:S02]  /*c380*/  FFMA.FTZ R41, RZ, R41, R52 ;  /* 0x00000029ff297223 */ /* 0x010fe40000010034 */
[----:B------:R-:W-:Y:S02]  /*c390*/  FFMA.FTZ R43, RZ, R38, R43 ;  /* 0x00000026ff2b7223 */ /* 0x000fe4000001002b */
[----:B------:R-:W-:Y:S02]  /*c3a0*/  FFMA.FTZ R51, RZ, R44, R51 ;  /* 0x0000002cff337223 */ /* 0x000fe40000010033 */
[----:B-1----:R-:W-:Y:S02]  /*c3b0*/  FFMA.FTZ R19, RZ, R42, R19 ;  /* 0x0000002aff137223 */ /* 0x002fe40000010013 */
[----:B------:R-:W-:-:S02]  /*c3c0*/  FFMA.FTZ R45, RZ, R45, R50 ;  /* 0x0000002dff2d7223 */ /* 0x000fc40000010032 */
[----:B------:R-:W-:Y:S02]  /*c3d0*/  FFMA.FTZ R11, RZ, R46, R11 ;  /* 0x0000002eff0b7223 */ /* 0x000fe4000001000b */
[----:B------:R-:W-:Y:S02]  /*c3e0*/  FFMA.FTZ R47, RZ, R14, R47 ;  /* 0x0000000eff2f7223 */ /* 0x000fe4000001002f */
[----:B---3--:R-:W-:Y:S02]  /*c3f0*/  FFMA.FTZ R53, RZ, R10, R53 ;  /* 0x0000000aff357223 */ /* 0x008fe40000010035 */
[----:B------:R-:W-:Y:S02]  /*c400*/  FFMA.FTZ R55, RZ, R16, R55 ;  /* 0x00000010ff377223 */ /* 0x000fe40000010037 */
[----:B------:R-:W-:Y:S02]  /*c410*/  FFMA.FTZ R17, RZ, R2, R17 ;  /* 0x00000002ff117223 */ /* 0x000fe40000010011 */
[----:B------:R-:W-:-:S02]  /*c420*/  FFMA.FTZ R15, RZ, R12, R15 ;  /* 0x0000000cff0f7223 */ /* 0x000fc4000001000f */
[----:B------:R-:W-:Y:S02]  /*c430*/  FFMA.FTZ R9, RZ, R6, R9 ;  /* 0x00000006ff097223 */ /* 0x000fe40000010009 */
[----:B------:R-:W-:Y:S02]  /*c440*/  FFMA.FTZ R13, RZ, R18, R13 ;  /* 0x00000012ff0d7223 */ /* 0x000fe4000001000d */
[----:B------:R-:W-:Y:S02]  /*c450*/  FFMA.FTZ R7, RZ, R20, R7 ;  /* 0x00000014ff077223 */ /* 0x000fe40000010007 */
[----:B--2---:R-:W-:Y:S01]  /*c460*/  FFMA.FTZ R3, RZ, R8, R3 ;  /* 0x00000008ff037223 */ /* 0x004fe20000010003 */
        /* <DEDUP_REMOVED lines=20> */
.L_x_206:
[----:B------:R-:W-:Y:S05]  /*c5b0*/  BSYNC B1 ;  /* 0x0000000000017941 */ /* 0x000fea0003800000 */
.L_x_205:
        /* <DEDUP_REMOVED lines=8> */
[----:B------:R-:W-:Y:S01]  /*c640*/  IMAD.WIDE R16, R17, R34, c[0x0][0x178] ;  /* 0x00005e0011107625 */ /* 0x000fe200078e0222 */
[----:B------:R-:W-:Y:S01]  /*c650*/  IADD3 R19, R35, R10, RZ ;  /* 0x0000000a23137210 */ /* 0x000fe20007ffe0ff */
[----:B------:R-:W2:Y:S04]  /*c660*/  LDS.U R32, [R22+0x14] ;  /* 0x0000140016207984 */ /* 0x000ea80000001800 */
[----:B------:R-:W-:Y:S01]  /*c670*/  IMAD.WIDE R18, R19, R34, c[0x0][0x178] ;  /* 0x00005e0013127625 */ /* 0x000fe200078e0222 */
[----:B------:R-:W-:-:S03]  /*c680*/  IADD3 R20, P0, R23, R16, RZ ;  /* 0x0000001017147210 */ /* 0x000fc60007f1e0ff */
[----:B------:R3:W0:Y:S02]  /*c690*/  LDG.E.CONSTANT.SYS R16, [R16] ;  /* 0x0000000010107381 */ /* 0x00062400001e6900 */
[----:B------:R-:W-:Y:S01]  /*c6a0*/  IMAD.X R21, R17, 0x1, R9, P0 ;  /* 0x0000000111157824 */ /* 0x000fe200000e0609 */
[C---:B------:R-:W-:Y:S02]  /*c6b0*/  IADD3 R12, P0, R23.reuse, R20, RZ ;  /* 0x00000014170c7210 */ /* 0x040fe40007f1e0ff */
[----:B------:R-:W-:Y:S01]  /*c6c0*/  IADD3 R2, P1, R23, R18, RZ ;  /* 0x0000001217027210 */ /* 0x000fe20007f3e0ff */
[----:B------:R4:W2:Y:S01]  /*c6d0*/  LDG.E.CONSTANT.SYS R31, [R18] ;  /* 0x00000000121f7381 */ /* 0x0008a200001e6900 */
[----:B------:R-:W-:Y:S02]  /*c6e0*/  IADD3.X R13, R9, R21, RZ, P0, !PT ;  /* 0x00000015090d7210 */ /* 0x000fe400007fe4ff */
[----:B------:R-:W-:Y:S01]  /*c6f0*/  IADD3 R14, P0, R23, R12, RZ ;  /* 0x0000000c170e7210 */ /* 0x000fe20007f1e0ff */
[----:B------:R-:W2:Y:S01]  /*c700*/  LDG.E.CONSTANT.SYS R20, [R20] ;  /* 0x0000000014147381 */ /* 0x000ea200001e6900 */
[----:B------:R-:W-:-:S02]  /*c710*/  IADD3.X R3, R19, R9, RZ, P1, !PT ;  /* 0x0000000913037210 */ /* 0x000fc40000ffe4ff */
[----:B------:R-:W-:Y:S01]  /*c720*/  IADD3 R6, P1, R23, R2, RZ ;  /* 0x0000000217067210 */ /* 0x000fe20007f3e0ff */
[C---:B------:R-:W-:Y:S01]  /*c730*/  IMAD.X R15, R9.reuse, 0x1, R13, P0 ;  /* 0x00000001090f7824 */ /* 0x040fe200000e060d */
[----:B---3--:R-:W3:Y:S02]  /*c740*/  LDS.U R17, [R22+0x8] ;  /* 0x0000080016117984 */ /* 0x008ee40000001800 */
[----:B------:R-:W-:Y:S02]  /*c750*/  IADD3.X R7, R9, R3, RZ, P1, !PT ;  /* 0x0000000309077210 */ /* 0x000fe40000ffe4ff */
[----:B------:R-:W-:Y:S01]  /*c760*/  IADD3 R8, P0, R23, R6, RZ ;  /* 0x0000000617087210 */ /* 0x000fe20007f1e0ff */
[----:B------:R1:W2:Y:S03]  /*c770*/  LDG.E.CONSTANT.SYS R13, [R12] ;  /* 0x000000000c0d7381 */ /* 0x0002a600001e6900 */
[----:B------:R-:W-:Y:S01]  /*c780*/  IADD3.X R9, R9, R7, RZ, P0, !PT ;  /* 0x0000000709097210 */ /* 0x000fe200007fe4ff */
[----:B------:R1:W2:Y:S04]  /*c790*/  LDG.E.CONSTANT.SYS R33, [R2] ;  /* 0x0000000002217381 */ /* 0x0002a800001e6900 */
[----:B------:R-:W2:Y:S04]  /*c7a0*/  LDG.E.CONSTANT.SYS R14, [R14] ;  /* 0x000000000e0e7381 */ /* 0x000ea800001e6900 */
[----:B------:R-:W2:Y:S04]  /*c7b0*/  LDG.E.CONSTANT.SYS R7, [R6] ;  /* 0x0000000006077381 */ /* 0x000ea800001e6900 */
[----:B------:R-:W2:Y:S04]  /*c7c0*/  LDG.E.CONSTANT.SYS R8, [R8] ;  /* 0x0000000008087381 */ /* 0x000ea800001e6900 */
[----:B----4-:R-:W4:Y:S04]  /*c7d0*/  LDS.U R18, [R22+0xc] ;  /* 0x00000c0016127984 */ /* 0x010f280000001800 */
[----:B------:R-:W-:Y:S04]  /*c7e0*/  LDS.U R19, [R22+0x10] ;  /* 0x0000100016137984 */ /* 0x000fe80000001800 */
[----:B-1----:R-:W1:Y:S04]  /*c7f0*/  LDS.U R12, [R22+0x18] ;  /* 0x00001800160c7984 */ /* 0x002e680000001800 */
[----:B------:R-:W0:Y:S04]  /*c800*/  LDS.U R2, [R22+0x1c] ;  /* 0x00001c0016027984 */ /* 0x000e280000001800 */
[----:B------:R-:W0:Y:S01]  /*c810*/  LDS.U R3, [R22+0x20] ;  /* 0x0000200016037984 */ /* 0x000e220000001800 */
[----:B------:R-:W-:Y:S01]  /*c820*/  PLOP3.LUT P0, PT, PT, PT, PT, 0x8, 0x0 ;  /* 0x000000000000781c */ /* 0x000fe20003f0e170 */
[----:B------:R-:W-:Y:S01]  /*c830*/  IMAD.IADD R10, R23, 0x1, R10 ;  /* 0x00000001170a7824 */ /* 0x000fe200078e020a */
[----:B------:R-:W-:Y:S01]  /*c840*/  IADD3 R36, R36, 0x8, RZ ;  /* 0x0000000824247810 */ /* 0x000fe20007ffe0ff */
[----:B0-----:R-:W-:-:S02]  /*c850*/  FFMA.FTZ R11, RZ, R16, R11 ;  /* 0x00000010ff0b7223 */ /* 0x001fc4000001000b */
[----:B--2---:R-:W-:Y:S02]  /*c860*/  FFMA.FTZ R31, RZ, R31, R32 ;  /* 0x0000001fff1f7223 */ /* 0x004fe40000010020 */
[----:B---3--:R-:W-:-:S04]  /*c870*/  FFMA.FTZ R17, RZ, R20, R17 ;  /* 0x00000014ff117223 */ /* 0x008fc80000010011 */
[----:B------:R-:W-:Y:S01]  /*c880*/  STS [R22+0x4], R11 ;  /* 0x0000040b16007388 */ /* 0x000fe20000000800 */
[----:B----4-:R-:W-:Y:S02]  /*c890*/  FFMA.FTZ R13, RZ, R13, R18 ;  /* 0x0000000dff0d7223 */ /* 0x010fe40000010012 */
[----:B-1----:R-:W-:Y:S02]  /*c8a0*/  FFMA.FTZ R33, RZ, R33, R12 ;  /* 0x00000021ff217223 */ /* 0x002fe4000001000c */
[----:B------:R-:W-:Y:S02]  /*c8b0*/  FFMA.FTZ R19, RZ, R14, R19 ;  /* 0x0000000eff137223 */ /* 0x000fe40000010013 */
[----:B------:R-:W-:Y:S02]  /*c8c0*/  FFMA.FTZ R7, RZ, R7, R2 ;  /* 0x00000007ff077223 */ /* 0x000fe40000010002 */
[----:B------:R-:W-:Y:S01]  /*c8d0*/  FFMA.FTZ R3, RZ, R8, R3 ;  /* 0x00000008ff037223 */ /* 0x000fe20000010003 */
[----:B------:R-:W-:Y:S01]  /*c8e0*/  IADD3 R2, R22, 0x20, RZ ;  /* 0x0000002016027810 */ /* 0x000fe20007ffe0ff */
        /* <DEDUP_REMOVED lines=8> */
.L_x_209:
[----:B------:R-:W-:Y:S05]  /*c970*/  BSYNC B1 ;  /* 0x0000000000017941 */ /* 0x000fea0003800000 */
.L_x_208:
        /* <DEDUP_REMOVED lines=11> */
[----:B------:R-:W-:Y:S01]  /*ca30*/  IMAD.X R7, R3, 0x1, R11, P0 ;  /* 0x0000000103077824 */ /* 0x000fe200000e060b */
[----:B------:R-:W0:Y:S02]  /*ca40*/  LDG.E.CONSTANT.SYS R2, [R2] ;  /* 0x0000000002027381 */ /* 0x000e2400001e6900 */
[----:B------:R-:W-:-:S02]  /*ca50*/  IADD3 R10, P0, R23, R8, RZ ;  /* 0x00000008170a7210 */ /* 0x000fc40007f1e0ff */
[----:B------:R-:W-:-:S03]  /*ca60*/  IADD3.X R9, R11, R7, RZ, P1, !PT ;  /* 0x000000070b097210 */ /* 0x000fc60000ffe4ff */
[----:B------:R-:W2:Y:S01]  /*ca70*/  LDG.E.CONSTANT.SYS R7, [R6] ;  /* 0x0000000006077381 */ /* 0x000ea200001e6900 */
[----:B------:R-:W-:-:S04]  /*ca80*/  IADD3.X R11, R11, R9, RZ, P0, !PT ;  /* 0x000000090b0b7210 */ /* 0x000fc800007fe4ff */
[----:B------:R-:W3:Y:S04]  /*ca90*/  LDG.E.CONSTANT.SYS R9, [R8] ;  /* 0x0000000008097381 */ /* 0x000ee800001e6900 */
[----:B------:R-:W4:Y:S01]  /*caa0*/  LDG.E.CONSTANT.SYS R10, [R10] ;  /* 0x000000000a0a7381 */ /* 0x000f2200001e6900 */
[----:B0-----:R-:W-:Y:S02]  /*cab0*/  FFMA.FTZ R13, RZ, R2, R13 ;  /* 0x00000002ff0d7223 */ /* 0x001fe4000001000d */
[----:B--2---:R-:W-:Y:S02]  /*cac0*/  FFMA.FTZ R17, RZ, R7, R12 ;  /* 0x00000007ff117223 */ /* 0x004fe4000001000c */
[----:B---3--:R-:W-:Y:S02]  /*cad0*/  FFMA.FTZ R3, RZ, R9, R14 ;  /* 0x00000009ff037223 */ /* 0x008fe4000001000e */
[----:B----4-:R-:W-:-:S02]  /*cae0*/  FFMA.FTZ R15, RZ, R10, R15 ;  /* 0x0000000aff0f7223 */ /* 0x010fc4000001000f */
[----:B------:R0:W-:Y:S04]  /*caf0*/  STS [R22+0x4], R13 ;  /* 0x0000040d16007388 */ /* 0x0001e80000000800 */
[----:B------:R0:W-:Y:S04]  /*cb00*/  STS [R22+0x8], R17 ;  /* 0x0000081116007388 */ /* 0x0001e80000000800 */
[----:B------:R0:W-:Y:S04]  /*cb10*/  STS [R22+0xc], R3 ;  /* 0x00000c0316007388 */ /* 0x0001e80000000800 */
[----:B------:R0:W-:Y:S02]  /*cb20*/  STS [R22+0x10], R15 ;  /* 0x0000100f16007388 */ /* 0x0001e40000000800 */
.L_x_200:
[----:B------:R-:W-:Y:S05]  /*cb30*/  BSYNC B0 ;  /* 0x0000000000007941 */ /* 0x000fea0003800000 */
.L_x_199:
[----:B------:R-:W-:Y:S01]  /*cb40*/  ISETP.GE.AND P0, PT, R49, RZ, PT ;  /* 0x000000ff3100720c */ /* 0x000fe20003f06270 */
[----:B------:R-:W-:Y:S11]  /*cb50*/  BSSY B0, `(.L_x_210) ;  /* 0x0000067000007945 */ /* 0x000ff60003800000 */
[----:B------:R-:W-:Y:S05]  /*cb60*/  @!P0 BRA `(.L_x_211) ;  /* 0x0000065000008947 */ /* 0x000fea0003800000 */
[----:B------:R-:W-:Y:S01]  /*cb70*/  BSSY B1, `(.L_x_212) ;  /* 0x0000063000017945 */ /* 0x000fe20003800000 */
[----:B0-----:R-:W-:Y:S01]  /*cb80*/  IMAD R2, R40, c[0x0][0x0], R27 ;  /* 0x0000000028027a24 */ /* 0x001fe200078e021b */
[----:B------:R-:W-:Y:S01]  /*cb90*/  MOV R6, RZ ;  /* 0x000000ff00067202 */ /* 0x000fe20000000f00 */
[----:B------:R-:W-:-:S08]  /*cba0*/  IMAD.SHL.U32 R3, R0, 0x4, RZ ;  /* 0x0000000400037824 */ /* 0x000fd000078e00ff */
.L_x_222:
[----:B------:R-:W-:Y:S01]  /*cbb0*/  ISETP.GE.AND P0, PT, R6, RZ, PT ;  /* 0x000000ff0600720c */ /* 0x000fe20003f06270 */
[----:B------:R-:W-:Y:S11]  /*cbc0*/  BSSY B2, `(.L_x_213) ;  /* 0x000005a000027945 */ /* 0x000ff60003800000 */
[----:B0-----:R-:W-:Y:S05]  /*cbd0*/  @!P0 BRA `(.L_x_214) ;  /* 0x0000058000008947 */ /* 0x001fea0003800000 */
[--C-:B------:R-:W-:Y:S01]  /*cbe0*/  IMAD R7, R26, 0xc, R6.reuse ;  /* 0x0000000c1a077824 */ /* 0x100fe200078e0206 */
[C---:B------:R-:W-:Y:S01]  /*cbf0*/  IADD3 R14, R6.reuse, 0x1, RZ ;  /* 0x00000001060e7810 */ /* 0x040fe20007ffe0ff */
[----:B------:R-:W-:Y:S01]  /*cc00*/  IMAD R8, R6, R6, R6 ;  /* 0x0000000606087224 */ /* 0x000fe200078e0206 */
[----:B------:R-:W-:Y:S01]  /*cc10*/  BSSY B3, `(.L_x_215) ;  /* 0x000002e000037945 */ /* 0x000fe20003800000 */
[----:B------:R-:W-:-:S02]  /*cc20*/  MOV R11, RZ ;  /* 0x000000ff000b7202 */ /* 0x000fc40000000f00 */
[----:B------:R-:W-:Y:S02]  /*cc30*/  LOP3.LUT R9, R14, 0x3, RZ, 0xc0, !PT ;  /* 0x000000030e097812 */ /* 0x000fe400078ec0ff */
[----:B------:R-:W0:Y:S01]  /*cc40*/  LDS.U R7, [R7.X4] ;  /* 0x0000000007077984 */ /* 0x000e220000005800 */
[----:B------:R-:W-:Y:S02]  /*cc50*/  LEA.HI R8, R8, R8, RZ, 0x1 ;  /* 0x0000000808087211 */ /* 0x000fe400078f08ff */
[----:B------:R-:W-:Y:S02]  /*cc60*/  ISETP.NE.AND P0, PT, R9, RZ, PT ;  /* 0x000000ff0900720c */ /* 0x000fe40003f05270 */
[----:B------:R-:W-:-:S10]  /*cc70*/  SHF.R.S32.HI R18, RZ, 0x1, R8 ;  /* 0x00000001ff127819 */ /* 0x000fd40000011408 */
[----:B------:R-:W-:Y:S05]  /*cc80*/  @!P0 BRA `(.L_x_216) ;  /* 0x0000026000008947 */ /* 0x000fea0003800000 */
[----:B------:R-:W-:Y:S01]  /*cc90*/  ISETP.NE.AND P0, PT, R9, 0x1, PT ;  /* 0x000000010900780c */ /* 0x000fe20003f05270 */
[----:B------:R-:W-:Y:S01]  /*cca0*/  BSSY B4, `(.L_x_217) ;  /* 0x000001a000047945 */ /* 0x000fe20003800000 */
[----:B------:R-:W-:-:S10]  /*ccb0*/  IMAD.MOV.U32 R11, RZ, RZ, RZ ;  /* 0x000000ffff0b7224 */ /* 0x000fd400078e00ff */
[----:B------:R-:W-:Y:S05]  /*ccc0*/  @!P0 BRA `(.L_x_218) ;  /* 0x0000017000008947 */ /* 0x000fea0003800000 */
[----:B------:R-:W-:Y:S01]  /*ccd0*/  ISETP.NE.AND P0, PT, R9, 0x2, PT ;  /* 0x000000020900780c */ /* 0x000fe20003f05270 */
[----:B------:R-:W-:Y:S01]  /*cce0*/  BSSY B5, `(.L_x_219) ;  /* 0x000000b000057945 */ /* 0x000fe20003800000 */
[----:B------:R-:W-:-:S10]  /*ccf0*/  MOV R11, RZ ;  /* 0x000000ff000b7202 */ /* 0x000fd40000000f00 */
[----:B------:R-:W-:Y:S05]  /*cd00*/  @!P0 BRA `(.L_x_220) ;  /* 0x0000008000008947 */ /* 0x000fea0003800000 */
[----:B------:R-:W2:Y:S01]  /*cd10*/  LDS.U R10, [R25] ;  /* 0x00000000190a7984 */ /* 0x000ea20000001800 */
[----:B------:R-:W-:Y:S01]  /*cd20*/  MOV R9, 0x4 ;  /* 0x0000000400097802 */ /* 0x000fe20000000f00 */
[----:B------:R-:W-:-:S04]  /*cd30*/  IMAD R8, R0, R18, R35 ;  /* 0x0000001200087224 */ /* 0x000fc800078e0223 */
[----:B------:R-:W-:Y:S02]  /*cd40*/  IMAD.WIDE R8, R8, R9, c[0x0][0x188] ;  /* 0x0000620008087625 */ /* 0x000fe400078e0209 */
[----:B0-2---:R-:W-:-:S04]  /*cd50*/  FMUL.FTZ R10, R7, R10 ;  /* 0x0000000a070a7220 */ /* 0x005fc80000410000 */
[----:B------:R-:W-:-:S08]  /*cd60*/  FMUL.FTZ R13, R39, R10 ;  /* 0x0000000a270d7220 */ /* 0x000fd00000410000 */
[----:B------:R0:W-:Y:S01]  /*cd70*/  RED.E.ADD.F32.FTZ.RN.STRONG.GPU [R8], R13 ;  /* 0x0000000d0800798e */ /* 0x0001e20000114700 */
[----:B------:R-:W-:-:S08]  /*cd80*/  IMAD.MOV.U32 R11, RZ, RZ, 0x1 ;  /* 0x00000001ff0b7424 */ /* 0x000fd000078e00ff */
.L_x_220:
[----:B------:R-:W-:Y:S05]  /*cd90*/  BSYNC B5 ;  /* 0x0000000000057941 */ /* 0x000fea0003800000 */
.L_x_219:
[----:B------:R-:W-:Y:S01]  /*cda0*/  IMAD R10, R26, 0xc, R11 ;  /* 0x0000000c1a0a7824 */ /* 0x000fe200078e020b */
[----:B0-----:R-:W-:Y:S02]  /*cdb0*/  IADD3 R8, R18, R11, RZ ;  /* 0x0000000b12087210 */ /* 0x001fe40007ffe0ff */
[----:B------:R-:W-:-:S03]  /*cdc0*/  MOV R9, 0x4 ;  /* 0x0000000400097802 */ /* 0x000fc60000000f00 */
[----:B------:R-:W-:Y:S02]  /*cdd0*/  IMAD R8, R0, R8, R35 ;  /* 0x0000000800087224 */ /* 0x000fe400078e0223 */
[----:B------:R-:W0:Y:S02]  /*cde0*/  LDS.U R10, [R10.X4] ;  /* 0x000000000a0a7984 */ /* 0x000e240000005800 */
[----:B------:R-:W-:Y:S02]  /*cdf0*/  IMAD.WIDE R8, R8, R9, c[0x0][0x188] ;  /* 0x0000620008087625 */ /* 0x000fe400078e0209 */
[----:B0-----:R-:W-:-:S04]  /*ce00*/  FMUL.FTZ R12, R7, R10 ;  /* 0x0000000a070c7220 */ /* 0x001fc80000410000 */
[----:B------:R-:W-:-:S08]  /*ce10*/  FMUL.FTZ R13, R39, R12 ;  /* 0x0000000c270d7220 */ /* 0x000fd00000410000 */
[----:B------:R0:W-:Y:S01]  /*ce20*/  RED.E.ADD.F32.FTZ.RN.STRONG.GPU [R8], R13 ;  /* 0x0000000d0800798e */ /* 0x0001e20000114700 */
[----:B------:R-:W-:-:S08]  /*ce30*/  IADD3 R11, R11, 0x1, RZ ;  /* 0x000000010b0b7810 */ /* 0x000fd00007ffe0ff */
.L_x_218:
[----:B------:R-:W-:Y:S05]  /*ce40*/  BSYNC B4 ;  /* 0x0000000000047941 */ /* 0x000fea0003800000 */
.L_x_217:
[--C-:B------:R-:W-:Y:S01]  /*ce50*/  IMAD R10, R26, 0xc, R11.reuse ;  /* 0x0000000c1a0a7824 */ /* 0x100fe200078e020b */
[----:B0-----:R-:W-:Y:S01]  /*ce60*/  MOV R9, 0x4 ;  /* 0x0000000400097802 */ /* 0x001fe20000000f00 */
[----:B------:R-:W-:-:S04]  /*ce70*/  IMAD.IADD R8, R18, 0x1, R11 ;  /* 0x0000000112087824 */ /* 0x000fc800078e020b */
[----:B------:R-:W-:Y:S02]  /*ce80*/  IMAD R8, R0, R8, R35 ;  /* 0x0000000800087224 */ /* 0x000fe400078e0223 */
[----:B------:R-:W0:Y:S02]  /*ce90*/  LDS.U R10, [R10.X4] ;  /* 0x000000000a0a7984 */ /* 0x000e240000005800 */
[----:B------:R-:W-:Y:S02]  /*cea0*/  IMAD.WIDE R8, R8, R9, c[0x0][0x188] ;  /* 0x0000620008087625 */ /* 0x000fe400078e0209 */
[----:B0-----:R-:W-:-:S04]  /*ceb0*/  FMUL.FTZ R12, R7, R10 ;  /* 0x0000000a070c7220 */ /* 0x001fc80000410000 */
[----:B------:R-:W-:-:S08]  /*cec0*/  FMUL.FTZ R13, R39, R12 ;  /* 0x0000000c270d7220 */ /* 0x000fd00000410000 */
[----:B------:R0:W-:Y:S01]  /*ced0*/  RED.E.ADD.F32.FTZ.RN.STRONG.GPU [R8], R13 ;  /* 0x0000000d0800798e */ /* 0x0001e20000114700 */
[----:B------:R-:W-:-:S08]  /*cee0*/  IADD3 R11, R11, 0x1, RZ ;  /* 0x000000010b0b7810 */ /* 0x000fd00007ffe0ff */
.L_x_216:
[----:B------:R-:W-:Y:S05]  /*cef0*/  BSYNC B3 ;  /* 0x0000000000037941 */ /* 0x000fea0003800000 */
.L_x_215:
[----:B------:R-:W-:-:S12]  /*cf00*/  ISETP.GE.U32.AND P0, PT, R14, 0x4, PT ;  /* 0x000000040e00780c */ /* 0x000fd80003f06070 */
[----:B------:R-:W-:Y:S05]  /*cf10*/  @!P0 BRA `(.L_x_214) ;  /* 0x0000024000008947 */ /* 0x000fea0003800000 */
[----:B0-----:R-:W-:Y:S01]  /*cf20*/  IADD3 R9, R18, R11, RZ ;  /* 0x0000000b12097210 */ /* 0x001fe20007ffe0ff */
[----:B------:R-:W-:Y:S01]  /*cf30*/  IMAD R16, R2, 0xc, R11 ;  /* 0x0000000c02107824 */ /* 0x000fe200078e020b */
[----:B------:R-:W-:Y:S02]  /*cf40*/  IADD3 R17, R11, -0x1, RZ ;  /* 0xffffffff0b117810 */ /* 0x000fe40007ffe0ff */
[----:B------:R-:W-:Y:S01]  /*cf50*/  SHF.R.S32.HI R33, RZ, 0x1f, R3 ;  /* 0x0000001fff217819 */ /* 0x000fe20000011403 */
[----:B------:R-:W-:Y:S02]  /*cf60*/  IMAD.SHL.U32 R16, R16, 0x4, RZ ;  /* 0x0000000410107824 */ /* 0x000fe400078e00ff */
[----:B------:R-:W-:-:S08]  /*cf70*/  IMAD R18, R0, R9, RZ ;  /* 0x0000000900127224 */ /* 0x000fd000078e02ff */
.L_x_221:
[----:B0-----:R-:W0:Y:S01]  /*cf80*/  LDS.U R10, [R16] ;  /* 0x00000000100a7984 */ /* 0x001e220000001800 */
[----:B------:R-:W-:Y:S02]  /*cf90*/  IADD3 R8, R35, R18, RZ ;  /* 0x0000001223087210 */ /* 0x000fe40007ffe0ff */
[----:B------:R-:W-:Y:S01]  /*cfa0*/  MOV R9, 0x4 ;  /* 0x0000000400097802 */ /* 0x000fe20000000f00 */
[----:B------:R-:W2:Y:S04]  /*cfb0*/  LDS.U R14, [R16+0x4] ;  /* 0x00000400100e7984 */ /* 0x000ea80000001800 */
[----:B------:R-:W3:Y:S01]  /*cfc0*/  LDS.U R20, [R16+0x8] ;  /* 0x0000080010147984 */ /* 0x000ee20000001800 */
[----:B------:R-:W-:-:S03]  /*cfd0*/  IMAD.WIDE R8, R8, R9, c[0x0][0x188] ;  /* 0x0000620008087625 */ /* 0x000fc600078e0209 */
[----:B------:R-:W4:Y:S01]  /*cfe0*/  LDS.U R22, [R16+0xc] ;  /* 0x00000c0010167984 */ /* 0x000f220000001800 */
[----:B------:R-:W-:Y:S01]  /*cff0*/  IADD3 R17, R17, 0x4, RZ ;  /* 0x0000000411117810 */ /* 0x000fe20007ffe0ff */
[----:B0-----:R-:W-:Y:S02]  /*d000*/  FMUL.FTZ R12, R7, R10 ;  /* 0x0000000a070c7220 */ /* 0x001fe40000410000 */
[----:B------:R-:W-:Y:S02]  /*d010*/  IADD3 R10, P0, R3, R8, RZ ;  /* 0x00000008030a7210 */ /* 0x000fe40007f1e0ff */
[----:B------:R-:W-:-:S03]  /*d020*/  FMUL.FTZ R19, R39, R12 ;  /* 0x0000000c27137220 */ /* 0x000fc60000410000 */
[----:B------:R-:W-:Y:S01]  /*d030*/  IMAD.X R11, R9, 0x1, R33, P0 ;  /* 0x00000001090b7824 */ /* 0x000fe200000e0621 */
[----:B------:R-:W-:Y:S01]  /*d040*/  IADD3 R12, P0, R3, R10, RZ ;  /* 0x0000000a030c7210 */ /* 0x000fe20007f1e0ff */
[C---:B--2---:R-:W-:Y:S02]  /*d050*/  FMUL.FTZ R14, R7.reuse, R14 ;  /* 0x0000000e070e7220 */ /* 0x044fe40000410000 */
[----:B---3--:R-:W-:Y:S01]  /*d060*/  FMUL.FTZ R20, R7, R20 ;  /* 0x0000001407147220 */ /* 0x008fe20000410000 */
[----:B------:R-:W-:Y:S01]  /*d070*/  IADD3.X R13, R33, R11, RZ, P0, !PT ;  /* 0x0000000b210d7210 */ /* 0x000fe200007fe4ff */
[----:B------:R-:W-:Y:S01]  /*d080*/  FMUL.FTZ R21, R39, R14 ;  /* 0x0000000e27157220 */ /* 0x000fe20000410000 */
[----:B------:R-:W-:Y:S01]  /*d090*/  IADD3 R14, P0, R3, R12, RZ ;  /* 0x0000000c030e7210 */ /* 0x000fe20007f1e0ff */
[----:B----4-:R-:W-:Y:S01]  /*d0a0*/  FMUL.FTZ R22, R7, R22 ;  /* 0x0000001607167220 */ /* 0x010fe20000410000 */
[----:B------:R0:W-:Y:S01]  /*d0b0*/  RED.E.ADD.F32.FTZ.RN.STRONG.GPU [R8], R19 ;  /* 0x000000130800798e */ /* 0x0001e20000114700 */
[----:B------:R-:W-:Y:S01]  /*d0c0*/  FMUL.FTZ R23, R39, R20 ;  /* 0x0000001427177220 */ /* 0x000fe20000410000 */
[----:B------:R-:W-:Y:S01]  /*d0d0*/  IADD3.X R15, R33, R13, RZ, P0, !PT ;  /* 0x0000000d210f7210 */ /* 0x000fe200007fe4ff */
[----:B------:R-:W-:Y:S01]  /*d0e0*/  FMUL.FTZ R31, R39, R22 ;  /* 0x00000016271f7220 */ /* 0x000fe20000410000 */
[----:B------:R-:W-:Y:S01]  /*d0f0*/  ISETP.GE.AND P0, PT, R17, R6, PT ;  /* 0x000000061100720c */ /* 0x000fe20003f06270 */
[----:B------:R0:W-:Y:S04]  /*d100*/  RED.E.ADD.F32.FTZ.RN.STRONG.GPU [R10], R21 ;  /* 0x000000150a00798e */ /* 0x0001e80000114700 */
[----:B------:R0:W-:Y:S01]  /*d110*/  RED.E.ADD.F32.FTZ.RN.STRONG.GPU [R12], R23 ;  /* 0x000000170c00798e */ /* 0x0001e20000114700 */
[----:B------:R-:W-:-:S03]  /*d120*/  IMAD.IADD R18, R3, 0x1, R18 ;  /* 0x0000000103127824 */ /* 0x000fc600078e0212 */
[----:B------:R0:W-:Y:S01]  /*d130*/  RED.E.ADD.F32.FTZ.RN.STRONG.GPU [R14], R31 ;  /* 0x0000001f0e00798e */ /* 0x0001e20000114700 */
[----:B------:R-:W-:Y:S02]  /*d140*/  IADD3 R16, R16, 0x10, RZ ;  /* 0x0000001010107810 */ /* 0x000fe40007ffe0ff */
[----:B------:R-:W-:Y:S06]  /*d150*/  @!P0 BRA `(.L_x_221) ;  /* 0xfffffe2000008947 */ /* 0x000fec000383ffff */
.L_x_214:
[----:B------:R-:W-:Y:S05]  /*d160*/  BSYNC B2 ;  /* 0x0000000000027941 */ /* 0x000fea0003800000 */
.L_x_213:
[C---:B------:R-:W-:Y:S02]  /*d170*/  ISETP.GE.AND P0, PT, R6.reuse, R49, PT ;  /* 0x000000310600720c */ /* 0x040fe40003f06270 */
[----:B------:R-:W-:-:S10]  /*d180*/  IADD3 R6, R6, 0x1, RZ ;  /* 0x0000000106067810 */ /* 0x000fd40007ffe0ff */
[----:B------:R-:W-:Y:S05]  /*d190*/  @!P0 BRA `(.L_x_222) ;  /* 0xfffffa1000008947 */ /* 0x000fea000383ffff */
[----:B------:R-:W-:Y:S05]  /*d1a0*/  BSYNC B1 ;  /* 0x0000000000017941 */ /* 0x000fea0003800000 */
.L_x_212:
[----:B------:R2:W5:Y:S02]  /*d1b0*/  LDG.E.SYS R49, [R4] ;  /* 0x0000000004317381 */ /* 0x00056400001ee900 */
.L_x_211:
[----:B------:R-:W-:Y:S05]  /*d1c0*/  BSYNC B0 ;  /* 0x0000000000007941 */ /* 0x000fea0003800000 */
.L_x_210:
[----:B-----5:R-:W-:-:S12]  /*d1d0*/  ISETP.GE.AND P0, PT, R49, RZ, PT ;  /* 0x000000ff3100720c */ /* 0x020fd80003f06270 */
[----:B------:R-:W-:Y:S05]  /*d1e0*/  @!P0 EXIT ;  /* 0x000000000000894d */ /* 0x000fea0003800000 */
[----:B0-----:R-:W-:Y:S01]  /*d1f0*/  IADD3 R6, R49, 0x1, RZ ;  /* 0x0000000131067810 */ /* 0x001fe20007ffe0ff */
[----:B------:R-:W-:Y:S01]  /*d200*/  BSSY B0, `(.L_x_223) ;  /* 0x0000036000007945 */ /* 0x000fe20003800000 */
[C---:B------:R-:W-:Y:S01]  /*d210*/  FMUL.FTZ R30, R39.reuse, R30 ;  /* 0x0000001e271e7220 */ /* 0x040fe20000410000 */
[----:B--2---:R-:W-:Y:S01]  /*d220*/  MOV R4, RZ ;  /* 0x000000ff00047202 */ /* 0x004fe20000000f00 */
[C---:B------:R-:W-:Y:S01]  /*d230*/  FMUL.FTZ R29, R39.reuse, R29 ;  /* 0x0000001d271d7220 */ /* 0x040fe20000410000 */
[----:B------:R-:W-:Y:S01]  /*d240*/  LOP3.LUT R2, R6, 0x3, RZ, 0xc0, !PT ;  /* 0x0000000306027812 */ /* 0x000fe200078ec0ff */
[----:B------:R-:W-:-:S03]  /*d250*/  FMUL.FTZ R28, R39, R28 ;  /* 0x0000001c271c7220 */ /* 0x000fc60000410000 */
[----:B------:R-:W-:-:S12]  /*d260*/  ISETP.NE.AND P0, PT, R2, RZ, PT ;  /* 0x000000ff0200720c */ /* 0x000fd80003f05270 */
[----:B------:R-:W-:Y:S05]  /*d270*/  @!P0 BRA `(.L_x_224) ;  /* 0x000002e000008947 */ /* 0x000fea0003800000 */
[----:B------:R-:W-:Y:S01]  /*d280*/  ISETP.NE.AND P0, PT, R2, 0x1, PT ;  /* 0x000000010200780c */ /* 0x000fe20003f05270 */
[----:B------:R-:W-:Y:S01]  /*d290*/  BSSY B1, `(.L_x_225) ;  /* 0x0000020000017945 */ /* 0x000fe20003800000 */
[----:B------:R-:W-:-:S10]  /*d2a0*/  MOV R5, RZ ;  /* 0x000000ff00057202 */ /* 0x000fd40000000f00 */
[----:B------:R-:W-:Y:S05]  /*d2b0*/  @!P0 BRA `(.L_x_226) ;  /* 0x000001d000008947 */ /* 0x000fea0003800000 */
[----:B------:R-:W-:Y:S01]  /*d2c0*/  ISETP.NE.AND P0, PT, R2, 0x2, PT ;  /* 0x000000020200780c */ /* 0x000fe20003f05270 */
[----:B------:R-:W-:Y:S01]  /*d2d0*/  BSSY B2, `(.L_x_227) ;  /* 0x000000d000027945 */ /* 0x000fe20003800000 */
[----:B------:R-:W-:-:S10]  /*d2e0*/  IMAD.MOV.U32 R5, RZ, RZ, RZ ;  /* 0x000000ffff057224 */ /* 0x000fd400078e00ff */
[----:B------:R-:W-:Y:S05]  /*d2f0*/  @!P0 BRA `(.L_x_228) ;  /* 0x000000a000008947 */ /* 0x000fea0003800000 */
[----:B------:R-:W0:Y:S01]  /*d300*/  LDS.U R25, [R25] ;  /* 0x0000000019197984 */ /* 0x000e220000001800 */
[----:B------:R-:W-:-:S05]  /*d310*/  MOV R2, 0xc ;  /* 0x0000000c00027802 */ /* 0x000fca0000000f00 */
[----:B------:R-:W-:Y:S02]  /*d320*/  IMAD.WIDE R2, R35, R2, c[0x0][0x190] ;  /* 0x0000640023027625 */ /* 0x000fe400078e0202 */
[-C--:B0-----:R-:W-:Y:S02]  /*d330*/  FMUL.FTZ R7, R30, R25.reuse ;  /* 0x000000191e077220 */ /* 0x081fe40000410000 */
[-C--:B------:R-:W-:Y:S02]  /*d340*/  FMUL.FTZ R9, R29, R25.reuse ;  /* 0x000000191d097220 */ /* 0x080fe40000410000 */
[----:B------:R-:W-:-:S04]  /*d350*/  FMUL.FTZ R11, R28, R25 ;  /* 0x000000191c0b7220 */ /* 0x000fc80000410000 */
[----:B------:R0:W-:Y:S04]  /*d360*/  RED.E.ADD.F32.FTZ.RN.STRONG.GPU [R2], R7 ;  /* 0x000000070200798e */ /* 0x0001e80000114700 */
[----:B------:R0:W-:Y:S04]  /*d370*/  RED.E.ADD.F32.FTZ.RN.STRONG.GPU [R2+0x4], R9 ;  /* 0x000004090200798e */ /* 0x0001e80000114700 */
[----:B------:R0:W-:Y:S01]  /*d380*/  RED.E.ADD.F32.FTZ.RN.STRONG.GPU [R2+0x8], R11 ;  /* 0x0000080b0200798e */ /* 0x0001e20000114700 */
[----:B------:R-:W-:-:S08]  /*d390*/  MOV R5, 0x1 ;  /* 0x0000000100057802 */ /* 0x000fd00000000f00 */
.L_x_228:
[----:B------:R-:W-:Y:S05]  /*d3a0*/  BSYNC B2 ;  /* 0x0000000000027941 */ /* 0x000fea0003800000 */
.L_x_227:
[--C-:B------:R-:W-:Y:S02]  /*d3b0*/  IMAD R4, R26, 0xc, R5.reuse ;  /* 0x0000000c1a047824 */ /* 0x100fe400078e0205 */
[----:B0-----:R-:W-:-:S05]  /*d3c0*/  IMAD.MOV R3, RZ, RZ, -R5 ;  /* 0x000000ffff037224 */ /* 0x001fca00078e0a05 */
[----:B------:R-:W-:Y:S01]  /*d3d0*/  LOP3.LUT R2, R0, R3, RZ, 0xc0, !PT ;  /* 0x0000000300027212 */ /* 0x000fe200078ec0ff */
[----:B------:R-:W0:Y:S01]  /*d3e0*/  LDS.U R7, [R4.X4] ;  /* 0x0000000004077984 */ /* 0x000e220000005800 */
[----:B------:R-:W-:Y:S02]  /*d3f0*/  MOV R3, 0xc ;  /* 0x0000000c00037802 */ /* 0x000fe40000000f00 */
[----:B------:R-:W-:-:S05]  /*d400*/  IADD3 R2, R35, R2, RZ ;  /* 0x0000000223027210 */ /* 0x000fca0007ffe0ff */
[----:B------:R-:W-:Y:S02]  /*d410*/  IMAD.WIDE R2, R2, R3, c[0x0][0x190] ;  /* 0x0000640002027625 */ /* 0x000fe400078e0203 */
[-C--:B0-----:R-:W-:Y:S02]  /*d420*/  FMUL.FTZ R9, R30, R7.reuse ;  /* 0x000000071e097220 */ /* 0x081fe40000410000 */
[-C--:B------:R-:W-:Y:S02]  /*d430*/  FMUL.FTZ R11, R29, R7.reuse ;  /* 0x000000071d0b7220 */ /* 0x080fe40000410000 */
[----:B------:R-:W-:-:S04]  /*d440*/  FMUL.FTZ R7, R28, R7 ;  /* 0x000000071c077220 */ /* 0x000fc80000410000 */
[----:B------:R0:W-:Y:S04]  /*d450*/  RED.E.ADD.F32.FTZ.RN.STRONG.GPU [R2], R9 ;  /* 0x000000090200798e */ /* 0x0001e80000114700 */
[----:B------:R0:W-:Y:S04]  /*d460*/  RED.E.ADD.F32.FTZ.RN.STRONG.GPU [R2+0x4], R11 ;  /* 0x0000040b0200798e */ /* 0x0001e80000114700 */
[----:B------:R0:W-:Y:S01]  /*d470*/  RED.E.ADD.F32.FTZ.RN.STRONG.GPU [R2+0x8], R7 ;  /* 0x000008070200798e */ /* 0x0001e20000114700 */
[----:B------:R-:W-:-:S08]  /*d480*/  IADD3 R5, R5, 0x1, RZ ;  /* 0x0000000105057810 */ /* 0x000fd00007ffe0ff */
.L_x_226:
[----:B------:R-:W-:Y:S05]  /*d490*/  BSYNC B1 ;  /* 0x0000000000017941 */ /* 0x000fea0003800000 */
.L_x_225:
[----:B------:R-:W-:Y:S02]  /*d4a0*/  IMAD R26, R26, 0xc, R5 ;  /* 0x0000000c1a1a7824 */ /* 0x000fe400078e0205 */
[----:B0-----:R-:W-:-:S02]  /*d4b0*/  IMAD.MOV.U32 R3, RZ, RZ, 0xc ;  /* 0x0000000cff037424 */ /* 0x001fc400078e00ff */
[----:B------:R-:W-:-:S04]  /*d4c0*/  IMAD R2, R0, R5, R35 ;  /* 0x0000000500027224 */ /* 0x000fc800078e0223 */
[----:B------:R-:W0:Y:S01]  /*d4d0*/  LDS.U R7, [R26.X4] ;  /* 0x000000001a077984 */ /* 0x000e220000005800 */
        /* <DEDUP_REMOVED lines=8> */
.L_x_224:
[----:B------:R-:W-:Y:S05]  /*d560*/  BSYNC B0 ;  /* 0x0000000000007941 */ /* 0x000fea0003800000 */
.L_x_223:
[----:B------:R-:W-:-:S12]  /*d570*/  ISETP.GE.U32.AND P0, PT, R6, 0x4, PT ;  /* 0x000000040600780c */ /* 0x000fd80003f06070 */
[----:B------:R-:W-:Y:S05]  /*d580*/  @!P0 EXIT ;  /* 0x000000000000894d */ /* 0x000fea0003800000 */
[----:B0-----:R-:W-:Y:S01]  /*d590*/  IMAD R3, R40, c[0x0][0x0], RZ ;  /* 0x0000000028037a24 */ /* 0x001fe200078e02ff */
[----:B------:R-:W-:Y:S01]  /*d5a0*/  BSSY B0, `(.L_x_229) ;  /* 0x000003f000007945 */ /* 0x000fe20003800000 */
[----:B------:R-:W-:Y:S01]  /*d5b0*/  IMAD R15, R0, 0xc, RZ ;  /* 0x0000000c000f7824 */ /* 0x000fe200078e02ff */
[----:B------:R-:W-:Y:S01]  /*d5c0*/  IADD3 R14, R4, -0x1, RZ ;  /* 0xffffffff040e7810 */ /* 0x000fe20007ffe0ff */
[----:B------:R-:W-:Y:S02]  /*d5d0*/  IMAD R2, R3, 0xc, R4 ;  /* 0x0000000c03027824 */ /* 0x000fe400078e0204 */
[----:B------:R-:W-:Y:S01]  /*d5e0*/  IMAD R37, R37, R4, RZ ;  /* 0x0000000425257224 */ /* 0x000fe200078e02ff */
[----:B------:R-:W-:Y:S01]  /*d5f0*/  IADD3 R17, R15, 0x4, RZ ;  /* 0x000000040f117810 */ /* 0x000fe20007ffe0ff */
[----:B------:R-:W-:Y:S01]  /*d600*/  IMAD R2, R27, 0xc, R2 ;  /* 0x0000000c1b027824 */ /* 0x000fe200078e0202 */
[----:B------:R-:W-:Y:S01]  /*d610*/  IADD3 R19, R15, 0x8, RZ ;  /* 0x000000080f137810 */ /* 0x000fe20007ffe0ff */
[----:B------:R-:W-:Y:S01]  /*d620*/  IMAD R24, R24, R37, RZ ;  /* 0x0000002518187224 */ /* 0x000fe200078e02ff */
[----:B------:R-:W-:-:S02]  /*d630*/  SHF.R.S32.HI R41, RZ, 0x1f, R15 ;  /* 0x0000001fff297819 */ /* 0x000fc4000001140f */
[----:B------:R-:W-:Y:S02]  /*d640*/  SHF.R.S32.HI R43, RZ, 0x1f, R17 ;  /* 0x0000001fff2b7819 */ /* 0x000fe40000011411 */
[----:B------:R-:W-:Y:S02]  /*d650*/  SHF.R.S32.HI R45, RZ, 0x1f, R19 ;  /* 0x0000001fff2d7819 */ /* 0x000fe40000011413 */
[----:B------:R-:W-:-:S08]  /*d660*/  SHF.L.U32 R16, R2, 0x2, RZ ;  /* 0x0000000202107819 */ /* 0x000fd000000006ff */
.L_x_230:
[----:B--2---:R-:W0:Y:S01]  /*d670*/  LDS.U R3, [R16] ;  /* 0x0000000010037984 */ /* 0x004e220000001800 */
[----:B------:R-:W-:Y:S01]  /*d680*/  IADD3 R6, R35, R24, RZ ;  /* 0x0000001823067210 */ /* 0x000fe20007ffe0ff */
[----:B------:R-:W-:Y:S02]  /*d690*/  IMAD.MOV.U32 R7, RZ, RZ, 0xc ;  /* 0x0000000cff077424 */ /* 0x000fe400078e00ff */
[----:B------:R-:W2:Y:S02]  /*d6a0*/  LDS.U R5, [R16+0x4] ;  /* 0x0000040010057984 */ /* 0x000ea40000001800 */
[----:B------:R-:W-:-:S02]  /*d6b0*/  IMAD.WIDE R6, R6, R7, c[0x0][0x190] ;  /* 0x0000640006067625 */ /* 0x000fc400078e0207 */
[----:B------:R-:W3:Y:S04]  /*d6c0*/  LDS.U R31, [R16+0x8] ;  /* 0x00000800101f7984 */ /* 0x000ee80000001800 */
[----:B------:R-:W4:Y:S01]  /*d6d0*/  LDS.U R39, [R16+0xc] ;  /* 0x00000c0010277984 */ /* 0x000f220000001800 */
[----:B------:R-:W-:-:S04]  /*d6e0*/  IADD3 R2, P0, R15, R6, RZ ;  /* 0x000000060f027210 */ /* 0x000fc80007f1e0ff */
[-C--:B------:R-:W-:Y:S02]  /*d6f0*/  IADD3 R8, P1, R17, R2.reuse, RZ ;  /* 0x0000000211087210 */ /* 0x080fe40007f3e0ff */
[----:B------:R-:W-:Y:S01]  /*d700*/  IADD3 R14, R14, 0x4, RZ ;  /* 0x000000040e0e7810 */ /* 0x000fe20007ffe0ff */
[-C--:B0-----:R-:W-:Y:S02]  /*d710*/  FMUL.FTZ R11, R30, R3.reuse ;  /* 0x000000031e0b7220 */ /* 0x081fe40000410000 */
[-C--:B------:R-:W-:Y:S02]  /*d720*/  FMUL.FTZ R13, R29, R3.reuse ;  /* 0x000000031d0d7220 */ /* 0x080fe40000410000 */
[----:B------:R-:W-:Y:S01]  /*d730*/  FMUL.FTZ R21, R28, R3 ;  /* 0x000000031c157220 */ /* 0x000fe20000410000 */
[----:B------:R-:W-:Y:S02]  /*d740*/  IADD3.X R3, R7, R41, RZ, P0, !PT ;  /* 0x0000002907037210 */ /* 0x000fe400007fe4ff */
[----:B------:R-:W-:Y:S01]  /*d750*/  IADD3 R4, P0, R15, R2, RZ ;  /* 0x000000020f047210 */ /* 0x000fe20007f1e0ff */
[----:B------:R-:W-:Y:S01]  /*d760*/  RED.E.ADD.F32.FTZ.RN.STRONG.GPU [R6], R11 ;  /* 0x0000000b0600798e */ /* 0x000fe20000114700 */
[----:B--2---:R-:W-:-:S02]  /*d770*/  FMUL.FTZ R23, R30, R5 ;  /* 0x000000051e177220 */ /* 0x004fc40000410000 */
[-C--:B------:R-:W-:Y:S01]  /*d780*/  FMUL.FTZ R25, R29, R5.reuse ;  /* 0x000000051d197220 */ /* 0x080fe20000410000 */
[----:B------:R-:W-:Y:S01]  /*d790*/  RED.E.ADD.F32.FTZ.RN.STRONG.GPU [R6+0x4], R13 ;  /* 0x0000040d0600798e */ /* 0x000fe20000114700 */
[----:B------:R-:W-:Y:S01]  /*d7a0*/  FMUL.FTZ R27, R28, R5 ;  /* 0x000000051c1b7220 */ /* 0x000fe20000410000 */
[----:B------:R-:W-:Y:S02]  /*d7b0*/  IADD3.X R5, R41, R3, RZ, P0, !PT ;  /* 0x0000000329057210 */ /* 0x000fe400007fe4ff */
[----:B------:R0:W-:Y:S01]  /*d7c0*/  RED.E.ADD.F32.FTZ.RN.STRONG.GPU [R6+0x8], R21 ;  /* 0x000008150600798e */ /* 0x0001e20000114700 */
[----:B------:R-:W-:Y:S01]  /*d7d0*/  IMAD.X R9, R43, 0x1, R3, P1 ;  /* 0x000000012b097824 */ /* 0x000fe200008e0603 */
[----:B------:R-:W-:Y:S02]  /*d7e0*/  IADD3 R12, P1, R17, R4, RZ ;  /* 0x00000004110c7210 */ /* 0x000fe40007f3e0ff */
[----:B------:R-:W-:Y:S01]  /*d7f0*/  RED.E.ADD.F32.FTZ.RN.STRONG.GPU [R2], R23 ;  /* 0x000000170200798e */ /* 0x000fe20000114700 */
[----:B---3--:R-:W-:-:S02]  /*d800*/  FMUL.FTZ R33, R30, R31 ;  /* 0x0000001f1e217220 */ /* 0x008fc40000410000 */
[----:B------:R-:W-:Y:S01]  /*d810*/  FMUL.FTZ R37, R29, R31 ;  /* 0x0000001f1d257220 */ /* 0x000fe20000410000 */
[----:B------:R-:W-:Y:S01]  /*d820*/  RED.E.ADD.F32.FTZ.RN.STRONG.GPU [R2+0x4], R25 ;  /* 0x000004190200798e */ /* 0x000fe20000114700 */
[----:B0-----:R-:W-:-:S03]  /*d830*/  IADD3 R6, P0, R19, R2, RZ ;  /* 0x0000000213067210 */ /* 0x001fc60007f1e0ff */
[----:B------:R0:W-:Y:S01]  /*d840*/  RED.E.ADD.F32.FTZ.RN.STRONG.GPU [R2+0x8], R27 ;  /* 0x0000081b0200798e */ /* 0x0001e20000114700 */
[----:B------:R-:W-:Y:S01]  /*d850*/  IADD3.X R7, R45, R3, RZ, P0, !PT ;  /* 0x000000032d077210 */ /* 0x000fe200007fe4ff */
[----:B------:R-:W-:Y:S01]  /*d860*/  FMUL.FTZ R31, R28, R31 ;  /* 0x0000001f1c1f7220 */ /* 0x000fe20000410000 */
[-C--:B------:R-:W-:Y:S01]  /*d870*/  IADD3 R10, P0, R15, R4.reuse, RZ ;  /* 0x000000040f0a7210 */ /* 0x080fe20007f1e0ff */
[----:B----4-:R-:W-:Y:S01]  /*d880*/  FMUL.FTZ R21, R30, R39 ;  /* 0x000000271e157220 */ /* 0x010fe20000410000 */
[----:B------:R2:W-:Y:S02]  /*d890*/  RED.E.ADD.F32.FTZ.RN.STRONG.GPU [R4], R33 ;  /* 0x000000210400798e */ /* 0x0005e40000114700 */
[----:B------:R-:W-:Y:S02]  /*d8a0*/  IADD3.X R11, R41, R5, RZ, P0, !PT ;  /* 0x00000005290b7210 */ /* 0x000fe400007fe4ff */
[----:B0-----:R-:W-:Y:S01]  /*d8b0*/  IADD3 R2, P2, R19, R4, RZ ;  /* 0x0000000413027210 */ /* 0x001fe20007f5e0ff */
[----:B------:R-:W-:Y:S01]  /*d8c0*/  FMUL.FTZ R23, R29, R39 ;  /* 0x000000271d177220 */ /* 0x000fe20000410000 */
[----:B------:R-:W-:Y:S01]  /*d8d0*/  ISETP.GE.AND P0, PT, R14, R49, PT ;  /* 0x000000310e00720c */ /* 0x000fe20003f06270 */
[----:B------:R-:W-:Y:S01]  /*d8e0*/  IMAD.X R13, R43, 0x1, R5, P1 ;  /* 0x000000012b0d7824 */ /* 0x000fe200008e0605 */
[----:B------:R-:W-:Y:S01]  /*d8f0*/  IADD3.X R3, R45, R5, RZ, P2, !PT ;  /* 0x000000052d037210 */ /* 0x000fe200017fe4ff */
[----:B------:R-:W-:Y:S01]  /*d900*/  FMUL.FTZ R39, R28, R39 ;  /* 0x000000271c277220 */ /* 0x000fe20000410000 */
[----:B------:R2:W-:Y:S04]  /*d910*/  RED.E.ADD.F32.FTZ.RN.STRONG.GPU [R8], R37 ;  /* 0x000000250800798e */ /* 0x0005e80000114700 */
[----:B------:R2:W-:Y:S04]  /*d920*/  RED.E.ADD.F32.FTZ.RN.STRONG.GPU [R6], R31 ;  /* 0x0000001f0600798e */ /* 0x0005e80000114700 */
[----:B------:R2:W-:Y:S04]  /*d930*/  RED.E.ADD.F32.FTZ.RN.STRONG.GPU [R10], R21 ;  /* 0x000000150a00798e */ /* 0x0005e80000114700 */
[----:B------:R2:W-:Y:S01]  /*d940*/  RED.E.ADD.F32.FTZ.RN.STRONG.GPU [R12], R23 ;  /* 0x000000170c00798e */ /* 0x0005e20000114700 */
[----:B------:R-:W-:-:S03]  /*d950*/  LEA R24, R0, R24, 0x2 ;  /* 0x0000001800187211 */ /* 0x000fc600078e10ff */
[----:B------:R2:W-:Y:S01]  /*d960*/  RED.E.ADD.F32.FTZ.RN.STRONG.GPU [R2], R39 ;  /* 0x000000270200798e */ /* 0x0005e20000114700 */
[----:B------:R-:W-:Y:S01]  /*d970*/  IADD3 R16, R16, 0x10, RZ ;  /* 0x0000001010107810 */ /* 0x000fe20007ffe0ff */
[----:B------:R-:W-:Y:S07]  /*d980*/  @!P0 BRA `(.L_x_230) ;  /* 0xfffffce000008947 */ /* 0x000fee000383ffff */
[----:B------:R-:W-:Y:S05]  /*d990*/  BSYNC B0 ;  /* 0x0000000000007941 */ /* 0x000fea0003800000 */
.L_x_229:
[----:B------:R-:W-:Y:S05]  /*d9a0*/  EXIT ;  /* 0x000000000000794d */ /* 0x000fea0003800000 */
.L_x_231:
[----:B------:R-:W-:-:S00]  /*d9b0*/  BRA `(.L_x_231) ;  /* 0xfffffff000007947 */ /* 0x000fc0000383ffff */
[----:B------:R-:W-:-:S00]  /*d9c0*/  NOP ;  /* 0x0000000000007918 */ /* 0x000fc00000000000 */
[----:B------:R-:W-:-:S00]  /*d9d0*/  NOP ;  /* 0x0000000000007918 */ /* 0x000fc00000000000 */
[----:B------:R-:W-:-:S00]  /*d9e0*/  NOP ;  /* 0x0000000000007918 */ /* 0x000fc00000000000 */
[----:B------:R-:W-:-:S00]  /*d9f0*/  NOP ;  /* 0x0000000000007918 */ /* 0x000fc00000000000 */
.L_x_606:


//--------------------- .text.kernel_cuda_filter_nlm_normalize --------------------------
	.section	.text.kernel_cuda_filter_nlm_normalize,"ax",@progbits
	.sectioninfo	@"SHI_REGISTERS=10"
	.align	128
        .global         kernel_cuda_filter_nlm_normalize
        .type           kernel_cuda_filter_nlm_normalize,@function
        .size           kernel_cuda_filter_nlm_normalize,(.L_x_607 - kernel_cuda_filter_nlm_normalize)
        .other          kernel_cuda_filter_nlm_normalize,@"STO_CUDA_ENTRY STV_DEFAULT"
kernel_cuda_filter_nlm_normalize:
.text.kernel_cuda_filter_nlm_normalize:
        /* <DEDUP_REMOVED lines=10> */
[----:B------:R-:W-:Y:S01]  /*00a0*/  MOV R2, 0x4 ;  /* 0x0000000400027802 */ /* 0x000fe20000000f00 */
[----:B------:R-:W-:-:S04]  /*00b0*/  IMAD R3, R3, c[0x0][0x178], R0 ;  /* 0x00005e0003037a24 */ /* 0x000fc800078e0200 */
[CC--:B------:R-:W-:Y:S02]  /*00c0*/  IMAD.WIDE R4, R3.reuse, R2.reuse, c[0x0][0x168] ;  /* 0x00005a0003047625 */ /* 0x0c0fe400078e0202 */
[----:B------:R-:W-:-:S08]  /*00d0*/  IMAD.WIDE R2, R3, R2, c[0x0][0x160] ;  /* 0x0000580003027625 */ /* 0x000fd000078e0202 */
[----:B------:R-:W2:Y:S04]  /*00e0*/  LDG.E.CONSTANT.SYS R4, [R4] ;  /* 0x0000000004047381 */ /* 0x000ea800001e6900 */
[----:B------:R-:W3:Y:S01]  /*00f0*/  LDG.E.SYS R0, [R2] ;  /* 0x0000000002007381 */ /* 0x000ee200001ee900 */
[----:B--2---:R-:W3:Y:S02]  /*0100*/  MUFU.RCP R7, R4 ;  /* 0x0000000400077308 */ /* 0x004ee40000001000 */
[----:B---3--:R-:W-:-:S08]  /*0110*/  FMUL.FTZ R7, R0, R7 ;  /* 0x0000000700077220 */ /* 0x008fd00000410000 */
[----:B------:R-:W-:Y:S01]  /*0120*/  STG.E.SYS [R2], R7 ;  /* 0x0000000702007386 */ /* 0x000fe2000010e900 */
[----:B------:R-:W-:Y:S05]  /*0130*/  EXIT ;  /* 0x000000000000794d */ /* 0x000fea0003800000 */
.L_x_232:
[----:B------:R-:W-:-:S00]  /*0140*/  BRA `(.L_x_232) ;  /* 0xfffffff000007947 */ /* 0x000fc0000383ffff */
[----:B------:R-:W-:-:S00]  /*0150*/  NOP ;  /* 0x0000000000007918 */ /* 0x000fc00000000000 */
[----:B------:R-:W-:-:S00]  /*0160*/  NOP ;  /* 0x0000000000007918 */ /* 0x000fc00000000000 */
[----:B------:R-:W-:-:S00]  /*0170*/  NOP ;  /* 0x0000000000007918 */ /* 0x000fc00000000000 */
.L_x_607:


//--------------------- .text.kernel_cuda_filter_nlm_update_output --------------------------
	.section	.text.kernel_cuda_filter_nlm_update_output,"ax",@progbits
	.sectioninfo	@"SHI_REGISTERS=42"
	.align	128
        .global         kernel_cuda_filter_nlm_update_output
        .type           kernel_cuda_filter_nlm_update_output,@function
        .size           kernel_cuda_filter_nlm_update_output,(.L_x_608 - kernel_cuda_filter_nlm_update_output)
        .other          kernel_cuda_filter_nlm_update_output,@"STO_CUDA_ENTRY STV_DEFAULT"
kernel_cuda_filter_nlm_update_output:
.text.kernel_cuda_filter_nlm_update_output:
[----:B------:R-:W-:-:S08]  /*0000*/  IMAD.MOV.U32 R1, RZ, RZ, c[0x0][0x28] ;  /* 0x00000a00ff017624 */ /* 0x000fd000078e00ff */
[----:B------:R-:W-:Y:S01]  /*0010*/  ULDC UR4, c[0x0][0x194] ;  /* 0x0000650000047ab9 */ /* 0x000fe20000000800 */
[----:B------:R-:W0:Y:S01]  /*0020*/  S2R R0, SR_CTAID.Y ;  /* 0x0000000000007919 */ /* 0x000e220000002600 */
[----:B------:R-:W-:Y:S01]  /*0030*/  ULEA UR4, UR4, 0x1, 0x1 ;  /* 0x0000000104047891 */ /* 0x000fe2000f8e083f */
[----:B------:R-:W-:Y:S02]  /*0040*/  BSSY B0, `(.L_x_233) ;  /* 0x0000062000007945 */ /* 0x000fe40003800000 */
[----:B------:R-:W0:Y:S03]  /*0050*/  S2R R5, SR_TID.Y ;  /* 0x0000000000057919 */ /* 0x000e260000002200 */
[----:B------:R-:W-:-:S06]  /*0060*/  IABS R7, UR4 ;  /* 0x0000000400077c13 */ /* 0x000fcc0008000000 */
[----:B------:R-:W1:Y:S01]  /*0070*/  I2F.RP R4, R7 ;  /* 0x0000000700047306 */ /* 0x000e620000209400 */
[----:B0-----:R-:W-:Y:S01]  /*0080*/  IMAD R0, R0, c[0x0][0x4], R5 ;  /* 0x0000010000007a24 */ /* 0x001fe200078e0205 */
[----:B-1----:R-:W0:Y:S04]  /*0090*/  MUFU.RCP R4, R4 ;  /* 0x0000000400047308 */ /* 0x002e280000001000 */
[----:B------:R-:W-:Y:S02]  /*00a0*/  ISETP.GE.AND P2, PT, R0, RZ, PT ;  /* 0x000000ff0000720c */ /* 0x000fe40003f46270 */
[----:B0-----:R-:W-:Y:S02]  /*00b0*/  IADD3 R2, R4, 0xffffffe, RZ ;  /* 0x0ffffffe04027810 */ /* 0x001fe40007ffe0ff */
[----:B------:R-:W-:-:S04]  /*00c0*/  IABS R4, R0 ;  /* 0x0000000000047213 */ /* 0x000fc80000000000 */
[----:B------:R0:W1:Y:S02]  /*00d0*/  F2I.FTZ.U32.TRUNC.NTZ R3, R2 ;  /* 0x0000000200037305 */ /* 0x000064000021f000 */
[----:B0-----:R-:W-:Y:S02]  /*00e0*/  IMAD.MOV.U32 R2, RZ, RZ, RZ ;  /* 0x000000ffff027224 */ /* 0x001fe400078e00ff */
[----:B-1----:R-:W-:-:S04]  /*00f0*/  IMAD.MOV R6, RZ, RZ, -R3 ;  /* 0x000000ffff067224 */ /* 0x002fc800078e0a03 */
        /* <DEDUP_REMOVED lines=12> */
[----:B------:R-:W-:Y:S01]  /*01c0*/  @!P1 IMAD.IADD R2, R2, 0x1, -R7 ;  /* 0x0000000102029824 */ /* 0x000fe200078e0a07 */
[----:B------:R-:W-:-:S03]  /*01d0*/  ISETP.NE.AND P1, PT, RZ, UR4, PT ;  /* 0x00000004ff007c0c */ /* 0x000fc6000bf25270 */
[C---:B------:R-:W-:Y:S01]  /*01e0*/  IMAD.IADD R3, R2.reuse, 0x1, -R7 ;  /* 0x0000000102037824 */ /* 0x040fe200078e0a07 */
[----:B------:R-:W-:-:S12]  /*01f0*/  ISETP.GE.U32.AND P0, PT, R2, R7, PT ;  /* 0x000000070200720c */ /* 0x000fd80003f06070 */
[----:B------:R-:W-:Y:S02]  /*0200*/  @P0 IADD3 R4, R4, 0x1, RZ ;  /* 0x0000000104040810 */ /* 0x000fe40007ffe0ff */
[----:B------:R-:W-:-:S03]  /*0210*/  ISETP.GT.U32.AND P0, PT, R7, R2, PT ;  /* 0x000000020700720c */ /* 0x000fc60003f04070 */
[----:B------:R-:W-:Y:S01]  /*0220*/  @!P3 IMAD.MOV R4, RZ, RZ, -R4 ;  /* 0x000000ffff04b224 */ /* 0x000fe200078e0a04 */
[----:B------:R-:W-:Y:S02]  /*0230*/  SEL R2, R3, R2, !P0 ;  /* 0x0000000203027207 */ /* 0x000fe40004000000 */
[----:B------:R-:W-:Y:S02]  /*0240*/  PLOP3.LUT P0, PT, PT, PT, PT, 0x80, 0x0 ;  /* 0x000000000000781c */ /* 0x000fe40003f0f070 */
[----:B------:R-:W-:Y:S01]  /*0250*/  SEL R14, R5, R4, !P1 ;  /* 0x00000004050e7207 */ /* 0x000fe20004800000 */
[----:B------:R-:W-:-:S03]  /*0260*/  @!P2 IMAD.MOV R2, RZ, RZ, -R2 ;  /* 0x000000ffff02a224 */ /* 0x000fc600078e0a02 */
[----:B------:R-:W-:Y:S02]  /*0270*/  ISETP.GE.AND P3, PT, R14, UR4, PT ;  /* 0x000000040e007c0c */ /* 0x000fe4000bf66270 */
[----:B------:R-:W-:Y:S02]  /*0280*/  SEL R13, R5, R2, !P1 ;  /* 0x00000002050d7207 */ /* 0x000fe40004800000 */
[----:B------:R-:W-:-:S08]  /*0290*/  CS2R R2, SRZ ;  /* 0x0000000000027805 */ /* 0x000fd0000001ff00 */
[----:B------:R-:W-:Y:S05]  /*02a0*/  @P3 BRA `(.L_x_234) ;  /* 0x000003b000003947 */ /* 0x000fea0003800000 */
[----:B------:R-:W-:Y:S02]  /*02b0*/  IADD3 R0, R13, -c[0x0][0x194], RZ ;  /* 0x800065000d007a10 */ /* 0x000fe40007ffe0ff */
[----:B------:R-:W-:Y:S02]  /*02c0*/  IADD3 R4, R14, -c[0x0][0x194], RZ ;  /* 0x800065000e047a10 */ /* 0x000fe40007ffe0ff */
[----:B------:R-:W-:Y:S01]  /*02d0*/  IMNMX R5, RZ, R0, !PT ;  /* 0x00000000ff057217 */ /* 0x000fe20007800200 */
[----:B------:R-:W-:Y:S01]  /*02e0*/  IMAD.MOV R7, RZ, RZ, -R0 ;  /* 0x000000ffff077224 */ /* 0x000fe200078e0a00 */
[----:B------:R-:W-:Y:S02]  /*02f0*/  IMNMX R6, RZ, R4, !PT ;  /* 0x00000004ff067217 */ /* 0x000fe40007800200 */
[----:B------:R-:W-:Y:S01]  /*0300*/  IADD3 R15, -R5, c[0x0][0x180], RZ ;  /* 0x00006000050f7a10 */ /* 0x000fe20007ffe1ff */
[----:B------:R-:W-:Y:S01]  /*0310*/  IMAD.MOV R5, RZ, RZ, -R4 ;  /* 0x000000ffff057224 */ /* 0x000fe200078e0a04 */
[----:B------:R-:W-:-:S02]  /*0320*/  IMNMX R16, RZ, R7, !PT ;  /* 0x00000007ff107217 */ /* 0x000fc40007800200 */
[----:B------:R-:W-:Y:S02]  /*0330*/  IADD3 R6, -R6, c[0x0][0x184], RZ ;  /* 0x0000610006067a10 */ /* 0x000fe40007ffe1ff */
[----:B------:R-:W-:Y:S02]  /*0340*/  IMNMX R7, R15, c[0x0][0x180], PT ;  /* 0x000060000f077a17 */ /* 0x000fe40003800200 */
[----:B------:R-:W-:Y:S02]  /*0350*/  IMNMX R5, RZ, R5, !PT ;  /* 0x00000005ff057217 */ /* 0x000fe40007800200 */
[----:B------:R-:W-:Y:S02]  /*0360*/  IMNMX R17, R6, c[0x0][0x184], PT ;  /* 0x0000610006117a17 */ /* 0x000fe40003800200 */
[----:B------:R-:W-:-:S04]  /*0370*/  ISETP.GT.AND P1, PT, R7, R16, PT ;  /* 0x000000100700720c */ /* 0x000fc80003f24270 */
[----:B------:R-:W-:-:S12]  /*0380*/  ISETP.LE.OR P1, PT, R17, R5, !P1 ;  /* 0x000000051100720c */ /* 0x000fd80004f23670 */
[----:B------:R-:W-:Y:S05]  /*0390*/  @P1 BRA `(.L_x_234) ;  /* 0x000002c000001947 */ /* 0x000fea0003800000 */
[----:B------:R-:W-:Y:S01]  /*03a0*/  IMAD.IADD R19, R7, 0x1, -R16 ;  /* 0x0000000107137824 */ /* 0x000fe200078e0a10 */
[----:B------:R-:W0:Y:S04]  /*03b0*/  S2R R8, SR_CTAID.X ;  /* 0x0000000000087919 */ /* 0x000e280000002500 */
[-C--:B------:R-:W-:Y:S01]  /*03c0*/  IABS R10, R19.reuse ;  /* 0x00000013000a7213 */ /* 0x080fe20000000000 */
[----:B------:R-:W0:Y:S01]  /*03d0*/  S2R R11, SR_TID.X ;  /* 0x00000000000b7919 */ /* 0x000e220000002100 */
[----:B------:R-:W-:-:S04]  /*03e0*/  IABS R18, R19 ;  /* 0x0000001300127213 */ /* 0x000fc80000000000 */
[----:B------:R-:W1:Y:S02]  /*03f0*/  I2F.RP R9, R10 ;  /* 0x0000000a00097306 */ /* 0x000e640000209400 */
[----:B-1----:R-:W1:Y:S01]  /*0400*/  MUFU.RCP R9, R9 ;  /* 0x0000000900097308 */ /* 0x002e620000001000 */
[----:B0-----:R-:W-:-:S05]  /*0410*/  IMAD R8, R8, c[0x0][0x0], R11 ;  /* 0x0000000008087a24 */ /* 0x001fca00078e020b */
[----:B------:R-:W-:Y:S02]  /*0420*/  IABS R12, R8 ;  /* 0x00000008000c7213 */ /* 0x000fe40000000000 */
[----:B-1----:R-:W-:Y:S01]  /*0430*/  IADD3 R6, R9, 0xffffffe, RZ ;  /* 0x0ffffffe09067810 */ /* 0x002fe20007ffe0ff */
[----:B------:R-:W-:-:S05]  /*0440*/  IMAD.MOV R9, RZ, RZ, -R18 ;  /* 0x000000ffff097224 */ /* 0x000fca00078e0a12 */
        /* <DEDUP_REMOVED lines=13> */
[----:B------:R-:W-:-:S05]  /*0520*/  @!P2 IMAD.IADD R9, R9, 0x1, -R10 ;  /* 0x000000010909a824 */ /* 0x000fca00078e0a0a */
        /* <DEDUP_REMOVED lines=8> */
[----:B------:R-:W-:-:S03]  /*05b0*/  SEL R8, R8, R9, !P2 ;  /* 0x0000000908087207 */ /* 0x000fc60005000000 */
[----:B------:R-:W-:-:S03]  /*05c0*/  IMAD.IADD R6, R5, 0x1, R6 ;  /* 0x0000000105067824 */ /* 0x000fc600078e0206 */
[----:B------:R-:W-:Y:S02]  /*05d0*/  @!P3 IMAD.MOV R8, RZ, RZ, -R8 ;  /* 0x000000ffff08b224 */ /* 0x000fe400078e0a08 */
[----:B------:R-:W-:-:S03]  /*05e0*/  ISETP.GE.AND P4, PT, R6, R17, PT ;  /* 0x000000110600720c */ /* 0x000fc60003f86270 */
[----:B------:R-:W-:-:S09]  /*05f0*/  SEL R7, R7, R8, !P1 ;  /* 0x0000000807077207 */ /* 0x000fd20004800000 */
[----:B------:R-:W-:Y:S01]  /*0600*/  @!P4 IMAD R9, R14, UR4, R13 ;  /* 0x000000040e09cc24 */ /* 0x000fe2000f8e020d */
[----:B------:R-:W-:Y:S01]  /*0610*/  @!P4 PLOP3.LUT P0, PT, PT, PT, PT, 0x8, 0x0 ;  /* 0x000000000000c81c */ /* 0x000fe20003f0e170 */
[----:B------:R-:W-:Y:S02]  /*0620*/  @!P4 IMAD.IADD R5, R16, 0x1, R7 ;  /* 0x000000011005c824 */ /* 0x000fe400078e0207 */
[----:B------:R-:W-:-:S04]  /*0630*/  @!P4 IMAD R9, R9, c[0x0][0x18c], RZ ;  /* 0x000063000909ca24 */ /* 0x000fc800078e02ff */
[--C-:B------:R-:W-:Y:S01]  /*0640*/  @!P4 IMAD.MOV.U32 R2, RZ, RZ, R9.reuse ;  /* 0x000000ffff02c224 */ /* 0x100fe200078e0009 */
[----:B------:R-:W-:-:S08]  /*0650*/  @!P4 SHF.R.S32.HI R3, RZ, 0x1f, R9 ;  /* 0x0000001fff03c819 */ /* 0x000fd00000011409 */
.L_x_234:
[----:B------:R-:W-:Y:S05]  /*0660*/  BSYNC B0 ;  /* 0x0000000000007941 */ /* 0x000fea0003800000 */
.L_x_233:
[----:B------:R-:W-:Y:S05]  /*0670*/  @P0 EXIT ;  /* 0x000000000000094d */ /* 0x000fea0003800000 */
[C---:B------:R-:W-:Y:S01]  /*0680*/  IADD3 R7, R5.reuse, -c[0x0][0x198], RZ ;  /* 0x8000660005077a10 */ /* 0x040fe20007ffe0ff */
[----:B------:R-:W-:Y:S01]  /*0690*/  BSSY B0, `(.L_x_235) ;  /* 0x0000086000007945 */ /* 0x000fe20003800000 */
[----:B------:R-:W-:Y:S01]  /*06a0*/  IADD3.X R8, R5, c[0x0][0x198], RZ, PT, !PT ;  /* 0x0000660005087a10 */ /* 0x000fe20003ffe4ff */
[----:B------:R-:W-:Y:S01]  /*06b0*/  IMAD.MOV.U32 R12, RZ, RZ, RZ ;  /* 0x000000ffff0c7224 */ /* 0x000fe200078e00ff */
[----:B------:R-:W-:Y:S02]  /*06c0*/  IMNMX R9, R16, R7, !PT ;  /* 0x0000000710097217 */ /* 0x000fe40007800200 */
[----:B------:R-:W-:-:S04]  /*06d0*/  IMNMX R8, R15, R8, PT ;  /* 0x000000080f087217 */ /* 0x000fc80003800200 */
[C---:B------:R-:W-:Y:S01]  /*06e0*/  ISETP.GT.AND P0, PT, R8.reuse, R9, PT ;  /* 0x000000090800720c */ /* 0x040fe20003f04270 */
[----:B------:R-:W-:-:S11]  /*06f0*/  IMAD.IADD R7, R8, 0x1, -R9 ;  /* 0x0000000108077824 */ /* 0x000fd600078e0a09 */
[----:B------:R-:W-:Y:S05]  /*0700*/  @!P0 BRA `(.L_x_236) ;  /* 0x000007e000008947 */ /* 0x000fea0003800000 */
[----:B------:R-:W-:Y:S01]  /*0710*/  LOP3.LUT R10, R7, 0x3, RZ, 0xc0, !PT ;  /* 0x00000003070a7812 */ /* 0x000fe200078ec0ff */
[----:B------:R-:W-:Y:S01]  /*0720*/  BSSY B1, `(.L_x_237) ;  /* 0x0000023000017945 */ /* 0x000fe20003800000 */
[----:B------:R-:W-:Y:S02]  /*0730*/  IMAD.MOV.U32 R12, RZ, RZ, RZ ;  /* 0x000000ffff0c7224 */ /* 0x000fe400078e00ff */
[----:B------:R-:W-:-:S12]  /*0740*/  ISETP.NE.AND P0, PT, R10, RZ, PT ;  /* 0x000000ff0a00720c */ /* 0x000fd80003f05270 */
[----:B------:R-:W-:Y:S05]  /*0750*/  @!P0 BRA `(.L_x_238) ;  /* 0x000001f000008947 */ /* 0x000fea0003800000 */
[----:B------:R-:W-:Y:S01]  /*0760*/  ISETP.NE.AND P0, PT, R10, 0x1, PT ;  /* 0x000000010a00780c */ /* 0x000fe20003f05270 */
[----:B------:R-:W-:Y:S01]  /*0770*/  BSSY B2, `(.L_x_239) ;  /* 0x0000015000027945 */ /* 0x000fe20003800000 */
[----:B------:R-:W-:-:S10]  /*0780*/  IMAD.MOV.U32 R14, RZ, RZ, RZ ;  /* 0x000000ffff0e7224 */ /* 0x000fd400078e00ff */
[----:B------:R-:W-:Y:S05]  /*0790*/  @!P0 BRA `(.L_x_240) ;  /* 0x0000012000008947 */ /* 0x000fea0003800000 */
[----:B------:R-:W-:-:S12]  /*07a0*/  ISETP.NE.AND P0, PT, R10, 0x2, PT ;  /* 0x000000020a00780c */ /* 0x000fd80003f05270 */
[----:B------:R-:W-:Y:S01]  /*07b0*/  @P0 IMAD R11, R6, c[0x0][0x188], R9 ;  /* 0x00006200060b0a24 */ /* 0x000fe200078e0209 */
[----:B------:R-:W-:-:S04]  /*07c0*/  @P0 IADD3 R9, R9, 0x1, RZ ;  /* 0x0000000109090810 */ /* 0x000fc80007ffe0ff */
[----:B------:R-:W-:Y:S01]  /*07d0*/  @P0 IADD3 R12, P1, R11, R2, RZ ;  /* 0x000000020b0c0210 */ /* 0x000fe20007f3e0ff */
[----:B------:R-:W-:-:S03]  /*07e0*/  IMAD R13, R6, c[0x0][0x188], R9 ;  /* 0x00006200060d7a24 */ /* 0x000fc600078e0209 */
[-C--:B------:R-:W-:Y:S02]  /*07f0*/  @P0 LEA.HI.X.SX32 R11, R11, R3.reuse, 0x1, P1 ;  /* 0x000000030b0b0211 */ /* 0x080fe400008f0eff */
[C---:B------:R-:W-:Y:S02]  /*0800*/  @P0 LEA R10, P1, R12.reuse, c[0x0][0x160], 0x2 ;  /* 0x000058000c0a0a11 */ /* 0x040fe400078210ff */
[C---:B------:R-:W-:Y:S02]  /*0810*/  IADD3 R14, P2, R13.reuse, R2, RZ ;  /* 0x000000020d0e7210 */ /* 0x040fe40007f5e0ff */
[----:B------:R-:W-:Y:S02]  /*0820*/  @P0 LEA.HI.X R11, R12, c[0x0][0x164], R11, 0x2, P1 ;  /* 0x000059000c0b0a11 */ /* 0x000fe400008f140b */
[----:B------:R-:W-:-:S06]  /*0830*/  LEA.HI.X.SX32 R13, R13, R3, 0x1, P2 ;  /* 0x000000030d0d7211 */ /* 0x000fcc00010f0eff */
[C---:B------:R-:W-:Y:S01]  /*0840*/  LEA R12, P1, R14.reuse, c[0x0][0x160], 0x2 ;  /* 0x000058000e0c7a11 */ /* 0x040fe200078210ff */
[----:B------:R-:W2:Y:S03]  /*0850*/  @P0 LDG.E.CONSTANT.SYS R10, [R10] ;  /* 0x000000000a0a0381 */ /* 0x000ea600001e6900 */
[----:B------:R-:W-:-:S08]  /*0860*/  LEA.HI.X R13, R14, c[0x0][0x164], R13, 0x2, P1 ;  /* 0x000059000e0d7a11 */ /* 0x000fd000008f140d */
[----:B------:R-:W3:Y:S01]  /*0870*/  LDG.E.CONSTANT.SYS R13, [R12] ;  /* 0x000000000c0d7381 */ /* 0x000ee200001e6900 */
[----:B------:R-:W-:Y:S01]  /*0880*/  IMAD.MOV.U32 R14, RZ, RZ, RZ ;  /* 0x000000ffff0e7224 */ /* 0x000fe200078e00ff */
[----:B------:R-:W-:-:S03]  /*0890*/  IADD3 R9, R9, 0x1, RZ ;  /* 0x0000000109097810 */ /* 0x000fc60007ffe0ff */
[----:B--2---:R-:W-:-:S04]  /*08a0*/  @P0 FADD.FTZ R14, RZ, R10 ;  /* 0x0000000aff0e0221 */ /* 0x004fc80000010000 */
[----:B---3--:R-:W-:-:S08]  /*08b0*/  FADD.FTZ R14, R13, R14 ;  /* 0x0000000e0d0e7221 */ /* 0x008fd00000010000 */
.L_x_240:
[----:B------:R-:W-:Y:S05]  /*08c0*/  BSYNC B2 ;  /* 0x0000000000027941 */ /* 0x000fea0003800000 */
.L_x_239:
[----:B------:R-:W-:-:S05]  /*08d0*/  IMAD R11, R6, c[0x0][0x188], R9 ;  /* 0x00006200060b7a24 */ /* 0x000fca00078e0209 */
[----:B------:R-:W-:-:S04]  /*08e0*/  IADD3 R12, P0, R11, R2, RZ ;  /* 0x000000020b0c7210 */ /* 0x000fc80007f1e0ff */
[----:B------:R-:W-:Y:S02]  /*08f0*/  LEA.HI.X.SX32 R11, R11, R3, 0x1, P0 ;  /* 0x000000030b0b7211 */ /* 0x000fe400000f0eff */
[----:B------:R-:W-:-:S04]  /*0900*/  LEA R10, P0, R12, c[0x0][0x160], 0x2 ;  /* 0x000058000c0a7a11 */ /* 0x000fc800078010ff */
[----:B------:R-:W-:-:S08]  /*0910*/  LEA.HI.X R11, R12, c[0x0][0x164], R11, 0x2, P0 ;  /* 0x000059000c0b7a11 */ /* 0x000fd000000f140b */
[----:B------:R-:W2:Y:S01]  /*0920*/  LDG.E.CONSTANT.SYS R11, [R10] ;  /* 0x000000000a0b7381 */ /* 0x000ea200001e6900 */
[----:B------:R-:W-:Y:S01]  /*0930*/  IADD3 R9, R9, 0x1, RZ ;  /* 0x0000000109097810 */ /* 0x000fe20007ffe0ff */
[----:B--2---:R-:W-:-:S08]  /*0940*/  FADD.FTZ R12, R11, R14 ;  /* 0x0000000e0b0c7221 */ /* 0x004fd00000010000 */
.L_x_238:
[----:B------:R-:W-:Y:S05]  /*0950*/  BSYNC B1 ;  /* 0x0000000000017941 */ /* 0x000fea0003800000 */
.L_x_237:
[----:B------:R-:W-:-:S12]  /*0960*/  ISETP.GE.U32.AND P0, PT, R7, 0x4, PT ;  /* 0x000000040700780c */ /* 0x000fd80003f06070 */
[----:B------:R-:W-:Y:S05]  /*0970*/  @!P0 BRA `(.L_x_236) ;  /* 0x0000057000008947 */ /* 0x000fea0003800000 */
[--C-:B------:R-:W-:Y:S01]  /*0980*/  IMAD.IADD R13, R8, 0x1, -R9.reuse ;  /* 0x00000001080d7824 */ /* 0x100fe200078e0a09 */
[----:B------:R-:W-:Y:S01]  /*0990*/  BSSY B1, `(.L_x_241) ;  /* 0x0000030000017945 */ /* 0x000fe20003800000 */
[----:B------:R-:W-:-:S03]  /*09a0*/  IMAD R11, R6, c[0x0][0x188], R9 ;  /* 0x00006200060b7a24 */ /* 0x000fc600078e0209 */
[----:B------:R-:W-:Y:S02]  /*09b0*/  ISETP.GT.AND P1, PT, R13, 0xc, PT ;  /* 0x0000000c0d00780c */ /* 0x000fe40003f24270 */
[----:B------:R-:W-:-:S04]  /*09c0*/  IADD3 R10, P0, R11, R2, RZ ;  /* 0x000000020b0a7210 */ /* 0x000fc80007f1e0ff */
[----:B------:R-:W-:Y:S02]  /*09d0*/  LEA.HI.X.SX32 R3, R11, R3, 0x1, P0 ;  /* 0x000000030b037211 */ /* 0x000fe400000f0eff */
[----:B------:R-:W-:-:S04]  /*09e0*/  LEA R2, P0, R10, c[0x0][0x160], 0x2 ;  /* 0x000058000a027a11 */ /* 0x000fc800078010ff */
[----:B------:R-:W-:Y:S02]  /*09f0*/  LEA.HI.X R3, R10, c[0x0][0x164], R3, 0x2, P0 ;  /* 0x000059000a037a11 */ /* 0x000fe400000f1403 */
[----:B------:R-:W-:Y:S01]  /*0a00*/  PLOP3.LUT P0, PT, PT, PT, PT, 0x80, 0x0 ;  /* 0x000000000000781c */ /* 0x000fe20003f0f070 */
[----:B------:R-:W-:Y:S11]  /*0a10*/  @!P1 BRA `(.L_x_242) ;  /* 0x0000027000009947 */ /* 0x000ff60003800000 */
[----:B------:R-:W-:Y:S02]  /*0a20*/  PLOP3.LUT P0, PT, PT, PT, PT, 0x8, 0x0 ;  /* 0x000000000000781c */ /* 0x000fe40003f0e170 */
[----:B------:R-:W-:-:S10]  /*0a30*/  IADD3 R14, R8, -0xc, RZ ;  /* 0xfffffff4080e7810 */ /* 0x000fd40007ffe0ff */
.L_x_243:
        /* <DEDUP_REMOVED lines=18> */
[----:B0-----:R-:W-:-:S05]  /*0b60*/  IADD3 R2, P2, R2, 0x40, RZ ;  /* 0x0000004002027810 */ /* 0x001fca0007f5e0ff */
[----:B------:R-:W-:Y:S02]  /*0b70*/  IMAD.X R3, RZ, RZ, R3, P2 ;  /* 0x000000ffff037224 */ /* 0x000fe400010e0603 */
        /* <DEDUP_REMOVED lines=17> */
.L_x_242:
[----:B------:R-:W-:Y:S05]  /*0c90*/  BSYNC B1 ;  /* 0x0000000000017941 */ /* 0x000fea0003800000 */
.L_x_241:
[----:B------:R-:W-:Y:S01]  /*0ca0*/  IMAD.IADD R10, R8, 0x1, -R9 ;  /* 0x00000001080a7824 */ /* 0x000fe200078e0a09 */
[----:B------:R-:W-:Y:S04]  /*0cb0*/  BSSY B1, `(.L_x_244) ;  /* 0x0000019000017945 */ /* 0x000fe80003800000 */
[----:B------:R-:W-:-:S12]  /*0cc0*/  ISETP.GT.AND P1, PT, R10, 0x4, PT ;  /* 0x000000040a00780c */ /* 0x000fd80003f24270 */
[----:B------:R-:W-:Y:S05]  /*0cd0*/  @!P1 BRA `(.L_x_245) ;  /* 0x0000016000009947 */ /* 0x000fea0003800000 */
[----:B------:R-:W2:Y:S04]  /*0ce0*/  LDG.E.CONSTANT.SYS R11, [R2] ;  /* 0x00000000020b7381 */ /* 0x000ea800001e6900 */
[----:B------:R-:W3:Y:S04]  /*0cf0*/  LDG.E.CONSTANT.SYS R10, [R2+0x4] ;  /* 0x00000400020a7381 */ /* 0x000ee800001e6900 */
[----:B------:R-:W4:Y:S04]  /*0d00*/  LDG.E.CONSTANT.SYS R13, [R2+0x8] ;  /* 0x00000800020d7381 */ /* 0x000f2800001e6900 */
[----:B------:R-:W5:Y:S04]  /*0d10*/  LDG.E.CONSTANT.SYS R15, [R2+0xc] ;  /* 0x00000c00020f7381 */ /* 0x000f6800001e6900 */
        /* <DEDUP_REMOVED lines=9> */
[----:B----4-:R-:W-:Y:S02]  /*0db0*/  FADD.FTZ R10, R10, R13 ;  /* 0x0000000d0a0a7221 */ /* 0x010fe40000010000 */
[----:B------:R-:W-:Y:S02]  /*0dc0*/  IMAD.X R14, RZ, RZ, R3, P1 ;  /* 0x000000ffff0e7224 */ /* 0x000fe400008e0603 */
[----:B-----5:R-:W-:Y:S02]  /*0dd0*/  FADD.FTZ R10, R10, R15 ;  /* 0x0000000f0a0a7221 */ /* 0x020fe40000010000 */
[----:B0-----:R-:W-:Y:S02]  /*0de0*/  IMAD.MOV.U32 R2, RZ, RZ, R11 ;  /* 0x000000ffff027224 */ /* 0x001fe400078e000b */
[----:B------:R-:W-:Y:S02]  /*0df0*/  FADD.FTZ R10, R10, R17 ;  /* 0x000000110a0a7221 */ /* 0x000fe40000010000 */
[----:B------:R-:W-:-:S02]  /*0e00*/  IMAD.MOV.U32 R3, RZ, RZ, R14 ;  /* 0x000000ffff037224 */ /* 0x000fc400078e000e */
[----:B------:R-:W-:-:S04]  /*0e10*/  FADD.FTZ R10, R10, R19 ;  /* 0x000000130a0a7221 */ /* 0x000fc80000010000 */
[----:B------:R-:W-:-:S04]  /*0e20*/  FADD.FTZ R10, R10, R21 ;  /* 0x000000150a0a7221 */ /* 0x000fc80000010000 */
[----:B------:R-:W-:-:S08]  /*0e30*/  FADD.FTZ R12, R10, R23 ;  /* 0x000000170a0c7221 */ /* 0x000fd00000010000 */
.L_x_245:
[----:B------:R-:W-:Y:S05]  /*0e40*/  BSYNC B1 ;  /* 0x0000000000017941 */ /* 0x000fea0003800000 */
.L_x_244:
        /* <DEDUP_REMOVED lines=10> */
.L_x_236:
[----:B------:R-:W-:Y:S05]  /*0ef0*/  BSYNC B0 ;  /* 0x0000000000007941 */ /* 0x000fea0003800000 */
.L_x_235:
[----:B------:R-:W0:Y:S01]  /*0f00*/  I2F R7, R7 ;  /* 0x0000000700077306 */ /* 0x000e220000201400 */
[----:B------:R-:W-:Y:S01]  /*0f10*/  ISETP.NE.U32.AND P0, PT, RZ, c[0x0][0x170], PT ;  /* 0x00005c00ff007a0c */ /* 0x000fe20003f05070 */
[--C-:B------:R-:W-:Y:S02]  /*0f20*/  IMAD R14, R6, c[0x0][0x188], R5.reuse ;  /* 0x00006200060e7a24 */ /* 0x100fe400078e0205 */
[----:B------:R-:W-:Y:S01]  /*0f30*/  IMAD.MOV.U32 R9, RZ, RZ, 0x4 ;  /* 0x00000004ff097424 */ /* 0x000fe200078e00ff */
[----:B------:R-:W-:Y:S01]  /*0f40*/  ISETP.NE.AND.EX P0, PT, RZ, c[0x0][0x174], PT, P0 ;  /* 0x00005d00ff007a0c */ /* 0x000fe20003f05300 */
[----:B------:R-:W-:Y:S02]  /*0f50*/  IMAD.IADD R4, R4, 0x1, R6 ;  /* 0x0000000104047824 */ /* 0x000fe400078e0206 */
[----:B------:R-:W-:Y:S02]  /*0f60*/  IMAD.IADD R5, R0, 0x1, R5 ;  /* 0x0000000100057824 */ /* 0x000fe400078e0205 */
[----:B------:R-:W-:-:S02]  /*0f70*/  IMAD.WIDE R10, R14, R9, c[0x0][0x178] ;  /* 0x00005e000e0a7625 */ /* 0x000fc400078e0209 */
[----:B------:R-:W-:Y:S01]  /*0f80*/  IMAD R5, R4, c[0x0][0x188], R5 ;  /* 0x0000620004057a24 */ /* 0x000fe200078e0205 */
[----:B0-----:R-:W0:Y:S02]  /*0f90*/  MUFU.RCP R3, R7 ;  /* 0x0000000700037308 */ /* 0x001e240000001000 */
[----:B0-----:R-:W-:Y:S02]  /*0fa0*/  FMUL.FTZ R15, R3, R12 ;  /* 0x0000000c030f7220 */ /* 0x001fe40000410000 */
[----:B------:R-:W-:Y:S06]  /*0fb0*/  @!P0 BRA `(.L_x_246) ;  /* 0x0000012000008947 */ /* 0x000fec0003800000 */
[----:B------:R-:W-:Y:S01]  /*0fc0*/  ISETP.NE.AND P0, PT, RZ, c[0x0][0x190], PT ;  /* 0x00006400ff007a0c */ /* 0x000fe20003f05270 */
[C---:B------:R-:W-:Y:S01]  /*0fd0*/  IMAD.WIDE R2, R5.reuse, R9, c[0x0][0x168] ;  /* 0x00005a0005027625 */ /* 0x040fe200078e0209 */
[----:B------:R-:W-:Y:S09]  /*0fe0*/  RED.E.ADD.F32.FTZ.RN.STRONG.GPU [R10], R15 ;  /* 0x0000000f0a00798e */ /* 0x000ff20000114700 */
[----:B------:R-:W2:Y:S01]  /*0ff0*/  LDG.E.CONSTANT.SYS R0, [R2] ;  /* 0x0000000002007381 */ /* 0x000ea200001e6900 */
[----:B------:R-:W-:Y:S01]  /*1000*/  @P0 IADD3 R4, R5, c[0x0][0x190], RZ ;  /* 0x0000640005040a10 */ /* 0x000fe20007ffe0ff */
[----:B------:R-:W-:-:S04]  /*1010*/  @P0 IMAD.MOV.U32 R6, RZ, RZ, c[0x0][0x190] ;  /* 0x00006400ff060624 */ /* 0x000fc800078e00ff */
[----:B------:R-:W-:Y:S02]  /*1020*/  @P0 IMAD R6, R6, 0x2, R5 ;  /* 0x0000000206060824 */ /* 0x000fe400078e0205 */
[-C--:B------:R-:W-:Y:S02]  /*1030*/  @P0 IMAD.WIDE R4, R4, R9.reuse, c[0x0][0x168] ;  /* 0x00005a0004040625 */ /* 0x080fe400078e0209 */
[----:B------:R-:W-:-:S08]  /*1040*/  @P0 IMAD.WIDE R6, R6, R9, c[0x0][0x168] ;  /* 0x00005a0006060625 */ /* 0x000fd000078e0209 */
[----:B------:R-:W2:Y:S04]  /*1050*/  @P0 LDG.E.CONSTANT.SYS R5, [R4] ;  /* 0x0000000004050381 */ /* 0x000ea800001e6900 */
[----:B------:R-:W3:Y:S01]  /*1060*/  @P0 LDG.E.CONSTANT.SYS R7, [R6] ;  /* 0x0000000006070381 */ /* 0x000ee200001e6900 */
[----:B--2---:R-:W-:-:S04]  /*1070*/  @P0 FADD.FTZ R8, R0, R5 ;  /* 0x0000000500080221 */ /* 0x004fc80000010000 */
[----:B---3--:R-:W-:-:S04]  /*1080*/  @P0 FADD.FTZ R8, R8, R7 ;  /* 0x0000000708080221 */ /* 0x008fc80000010000 */
[----:B------:R-:W-:Y:S02]  /*1090*/  @P0 FMUL.FTZ R0, R8, 0.3333333432674407959 ;  /* 0x3eaaaaab08000820 */ /* 0x000fe40000410000 */
[----:B------:R-:W-:Y:S02]  /*10a0*/  IMAD.WIDE R8, R14, R9, c[0x0][0x170] ;  /* 0x00005c000e087625 */ /* 0x000fe400078e0209 */
[----:B------:R-:W-:-:S08]  /*10b0*/  FMUL.FTZ R13, R15, R0 ;  /* 0x000000000f0d7220 */ /* 0x000fd00000410000 */
[----:B------:R-:W-:Y:S01]  /*10c0*/  RED.E.ADD.F32.FTZ.RN.STRONG.GPU [R8], R13 ;  /* 0x0000000d0800798e */ /* 0x000fe20000114700 */
[----:B------:R-:W-:Y:S05]  /*10d0*/  EXIT ;  /* 0x000000000000794d */ /* 0x000fea0003800000 */
.L_x_246:
[----:B------:R-:W-:Y:S01]  /*10e0*/  STG.E.SYS [R10], R15 ;  /* 0x0000000f0a007386 */ /* 0x000fe2000010e900 */
[----:B------:R-:W-:Y:S05]  /*10f0*/  EXIT ;  /* 0x000000000000794d */ /* 0x000fea0003800000 */
.L_x_247:
[----:B------:R-:W-:-:S00]  /*1100*/  BRA `(.L_x_247) ;  /* 0xfffffff000007947 */ /* 0x000fc0000383ffff */
[----:B------:R-:W-:-:S00]  /*1110*/  NOP ;  /* 0x0000000000007918 */ /* 0x000fc00000000000 */
[----:B------:R-:W-:-:S00]  /*1120*/  NOP ;  /* 0x0000000000007918 */ /* 0x000fc00000000000 */
[----:B------:R-:W-:-:S00]  /*1130*/  NOP ;  /* 0x0000000000007918 */ /* 0x000fc00000000000 */
[----:B------:R-:W-:-:S00]  /*1140*/  NOP ;  /* 0x0000000000007918 */ /* 0x000fc00000000000 */
[----:B------:R-:W-:-:S00]  /*1150*/  NOP ;  /* 0x0000000000007918 */ /* 0x000fc00000000000 */
[----:B------:R-:W-:-:S00]  /*1160*/  NOP ;  /* 0x0000000000007918 */ /* 0x000fc00000000000 */
[----:B------:R-:W-:-:S00]  /*1170*/  NOP ;  /* 0x0000000000007918 */ /* 0x000fc00000000000 */
.L_x_608:


//--------------------- .text.kernel_cuda_filter_nlm_calc_weight --------------------------
	.section	.text.kernel_cuda_filter_nlm_calc_weight,"ax",@progbits
	.sectioninfo	@"SHI_REGISTERS=43"
	.align	128
        .global         kernel_cuda_filter_nlm_calc_weight
        .type           kernel_cuda_filter_nlm_calc_weight,@function
        .size           kernel_cuda_filter_nlm_calc_weight,(.L_x_609 - kernel_cuda_filter_nlm_calc_weight)
        .other          kernel_cuda_filter_nlm_calc_weight,@"STO_CUDA_ENTRY STV_DEFAULT"
kernel_cuda_filter_nlm_calc_weight:
.text.kernel_cuda_filter_nlm_calc_weight:
        /* <DEDUP_REMOVED lines=47> */
[----:B------:R-:W-:Y:S01]  /*02f0*/  IMNMX R0, RZ, R4, !PT ;  /* 0x00000004ff007217 */ /* 0x000fe20007800200 */
[----:B------:R-:W-:Y:S01]  /*0300*/  IMAD.MOV R4, RZ, RZ, -R4 ;  /* 0x000000ffff047224 */ /* 0x000fe200078e0a04 */
[----:B------:R-:W-:Y:S02]  /*0310*/  IADD3 R17, -R5, c[0x0][0x170], RZ ;  /* 0x00005c0005117a10 */ /* 0x000fe40007ffe1ff */
        /* <DEDUP_REMOVED lines=9> */
[----:B------:R-:W0:Y:S04]  /*03b0*/  S2R R9, SR_TID.X ;  /* 0x0000000000097919 */ /* 0x000e280000002100 */
[-C--:B------:R-:W-:Y:S01]  /*03c0*/  IABS R11, R19.reuse ;  /* 0x00000013000b7213 */ /* 0x080fe20000000000 */
[----:B------:R-:W0:Y:S01]  /*03d0*/  S2R R6, SR_CTAID.X ;  /* 0x0000000000067919 */ /* 0x000e220000002500 */
[----:B------:R-:W-:-:S04]  /*03e0*/  IABS R14, R19 ;  /* 0x00000013000e7213 */ /* 0x000fc80000000000 */
[----:B------:R-:W1:Y:S01]  /*03f0*/  I2F.RP R7, R11 ;  /* 0x0000000b00077306 */ /* 0x000e620000209400 */
[----:B------:R-:W-:Y:S01]  /*0400*/  IMAD.MOV R14, RZ, RZ, -R14 ;  /* 0x000000ffff0e7224 */ /* 0x000fe200078e0a0e */
[----:B-1----:R-:W1:Y:S01]  /*0410*/  MUFU.RCP R7, R7 ;  /* 0x0000000700077308 */ /* 0x002e620000001000 */
[----:B0-----:R-:W-:Y:S01]  /*0420*/  IMAD R6, R6, c[0x0][0x0], R9 ;  /* 0x0000000006067a24 */ /* 0x001fe200078e0209 */
[----:B-1----:R-:W-:-:S04]  /*0430*/  IADD3 R4, R7, 0xffffffe, RZ ;  /* 0x0ffffffe07047810 */ /* 0x002fc80007ffe0ff */
[----:B------:R-:W-:Y:S02]  /*0440*/  LOP3.LUT R7, R6, R19, RZ, 0x3c, !PT ;  /* 0x0000001306077212 */ /* 0x000fe400078e3cff */
[----:B------:R0:W1:Y:S02]  /*0450*/  F2I.FTZ.U32.TRUNC.NTZ R5, R4 ;  /* 0x0000000400057305 */ /* 0x000064000021f000 */
[----:B------:R-:W-:Y:S01]  /*0460*/  ISETP.GE.AND P3, PT, R7, RZ, PT ;  /* 0x000000ff0700720c */ /* 0x000fe20003f66270 */
[----:B0-----:R-:W-:Y:S02]  /*0470*/  IMAD.MOV.U32 R4, RZ, RZ, RZ ;  /* 0x000000ffff047224 */ /* 0x001fe400078e00ff */
[----:B-1----:R-:W-:-:S04]  /*0480*/  IMAD.MOV R8, RZ, RZ, -R5 ;  /* 0x000000ffff087224 */ /* 0x002fc800078e0a05 */
[----:B------:R-:W-:Y:S01]  /*0490*/  IMAD R9, R8, R11, RZ ;  /* 0x0000000b08097224 */ /* 0x000fe200078e02ff */
[----:B------:R-:W-:-:S03]  /*04a0*/  IABS R8, R6 ;  /* 0x0000000600087213 */ /* 0x000fc60000000000 */
[----:B------:R-:W-:Y:S01]  /*04b0*/  IMAD.HI.U32 R5, R5, R9, R4 ;  /* 0x0000000905057227 */ /* 0x000fe200078e0004 */
[----:B------:R-:W-:Y:S01]  /*04c0*/  LOP3.LUT R9, RZ, R19, RZ, 0x33, !PT ;  /* 0x00000013ff097212 */ /* 0x000fe200078e33ff */
[----:B------:R-:W-:-:S04]  /*04d0*/  IMAD.MOV.U32 R4, RZ, RZ, R14 ;  /* 0x000000ffff047224 */ /* 0x000fc800078e000e */
[----:B------:R-:W-:-:S04]  /*04e0*/  IMAD.HI.U32 R5, R5, R8, RZ ;  /* 0x0000000805057227 */ /* 0x000fc800078e00ff */
[C---:B------:R-:W-:Y:S01]  /*04f0*/  IMAD R4, R5.reuse, R4, R8 ;  /* 0x0000000405047224 */ /* 0x040fe200078e0208 */
[----:B------:R-:W-:-:S04]  /*0500*/  IADD3 R8, R5, 0x1, RZ ;  /* 0x0000000105087810 */ /* 0x000fc80007ffe0ff */
[----:B------:R-:W-:-:S04]  /*0510*/  ISETP.GT.U32.AND P2, PT, R11, R4, PT ;  /* 0x000000040b00720c */ /* 0x000fc80003f44070 */
[----:B------:R-:W-:-:S08]  /*0520*/  SEL R8, R8, R5, !P2 ;  /* 0x0000000508087207 */ /* 0x000fd00005000000 */
[----:B------:R-:W-:-:S04]  /*0530*/  @!P2 IMAD.IADD R4, R4, 0x1, -R11 ;  /* 0x000000010404a824 */ /* 0x000fc800078e0a0b */
[C---:B------:R-:W-:Y:S01]  /*0540*/  IMAD.IADD R7, R4.reuse, 0x1, -R11 ;  /* 0x0000000104077824 */ /* 0x040fe200078e0a0b */
[----:B------:R-:W-:Y:S02]  /*0550*/  ISETP.GE.U32.AND P1, PT, R4, R11, PT ;  /* 0x0000000b0400720c */ /* 0x000fe40003f26070 */
[----:B------:R-:W-:-:S04]  /*0560*/  ISETP.GT.U32.AND P2, PT, R11, R4, PT ;  /* 0x000000040b00720c */ /* 0x000fc80003f44070 */
[----:B------:R-:W-:-:S06]  /*0570*/  SEL R4, R7, R4, !P2 ;  /* 0x0000000407047207 */ /* 0x000fcc0005000000 */
[----:B------:R-:W-:Y:S02]  /*0580*/  @P1 IADD3 R8, R8, 0x1, RZ ;  /* 0x0000000108081810 */ /* 0x000fe40007ffe0ff */
[----:B------:R-:W-:-:S03]  /*0590*/  ISETP.NE.AND P1, PT, R19, RZ, PT ;  /* 0x000000ff1300720c */ /* 0x000fc60003f25270 */
[----:B------:R-:W-:Y:S01]  /*05a0*/  @!P3 IMAD.MOV R8, RZ, RZ, -R8 ;  /* 0x000000ffff08b224 */ /* 0x000fe200078e0a08 */
[----:B------:R-:W-:-:S04]  /*05b0*/  ISETP.GE.AND P3, PT, R6, RZ, PT ;  /* 0x000000ff0600720c */ /* 0x000fc80003f66270 */
[----:B------:R-:W-:-:S05]  /*05c0*/  SEL R5, R9, R8, !P1 ;  /* 0x0000000809057207 */ /* 0x000fca0004800000 */
        /* <DEDUP_REMOVED lines=10> */
.L_x_249:
[----:B------:R-:W-:Y:S05]  /*0670*/  BSYNC B0 ;  /* 0x0000000000007941 */ /* 0x000fea0003800000 */
.L_x_248:
[----:B------:R-:W-:Y:S05]  /*0680*/  @P0 EXIT ;  /* 0x000000000000094d */ /* 0x000fea0003800000 */
[----:B------:R-:W-:Y:S01]  /*0690*/  IADD3 R4, R0, -c[0x0][0x184], RZ ;  /* 0x8000610000047a10 */ /* 0x000fe20007ffe0ff */
        /* <DEDUP_REMOVED lines=35> */
.L_x_255:
[----:B------:R-:W-:Y:S05]  /*08d0*/  BSYNC B2 ;  /* 0x0000000000027941 */ /* 0x000fea0003800000 */
.L_x_254:
        /* <DEDUP_REMOVED lines=8> */
.L_x_253:
[----:B------:R-:W-:Y:S05]  /*0960*/  BSYNC B1 ;  /* 0x0000000000017941 */ /* 0x000fea0003800000 */
.L_x_252:
        /* <DEDUP_REMOVED lines=14> */
.L_x_258:
        /* <DEDUP_REMOVED lines=37> */
.L_x_257:
[----:B------:R-:W-:Y:S05]  /*0ca0*/  BSYNC B1 ;  /* 0x0000000000017941 */ /* 0x000fea0003800000 */
.L_x_256:
        /* <DEDUP_REMOVED lines=26> */
.L_x_260:
[----:B------:R-:W-:Y:S05]  /*0e50*/  BSYNC B1 ;  /* 0x0000000000017941 */ /* 0x000fea0003800000 */
.L_x_259:
        /* <DEDUP_REMOVED lines=10> */
.L_x_251:
[----:B------:R-:W-:Y:S05]  /*0f00*/  BSYNC B0 ;  /* 0x0000000000007941 */ /* 0x000fea0003800000 */
.L_x_250:
[----:B------:R-:W0:Y:S01]  /*0f10*/  I2F R4, R4 ;  /* 0x0000000400047306 */ /* 0x000e220000201400 */
[----:B------:R-:W-:Y:S02]  /*0f20*/  IMAD.MOV.U32 R8, RZ, RZ, 0x3aaec44e ;  /* 0x3aaec44eff087424 */ /* 0x000fe400078e00ff */
[----:B------:R-:W-:-:S05]  /*0f30*/  IMAD R5, R5, c[0x0][0x178], R0 ;  /* 0x00005e0005057a24 */ /* 0x000fca00078e0200 */
[----:B------:R-:W-:-:S04]  /*0f40*/  IADD3 R0, P0, R5, R2, RZ ;  /* 0x0000000205007210 */ /* 0x000fc80007f1e0ff */
[----:B------:R-:W-:Y:S02]  /*0f50*/  LEA.HI.X.SX32 R3, R5, R3, 0x1, P0 ;  /* 0x0000000305037211 */ /* 0x000fe400000f0eff */
[----:B------:R-:W-:Y:S01]  /*0f60*/  LEA R2, P0, R0, c[0x0][0x168], 0x2 ;  /* 0x00005a0000027a11 */ /* 0x000fe200078010ff */
[----:B0-----:R-:W0:Y:S03]  /*0f70*/  MUFU.RCP R6, R4 ;  /* 0x0000000400067308 */ /* 0x001e260000001000 */
[----:B------:R-:W-:Y:S01]  /*0f80*/  LEA.HI.X R3, R0, c[0x0][0x16c], R3, 0x2, P0 ;  /* 0x00005b0000037a11 */ /* 0x000fe200000f1403 */
[----:B0-----:R-:W-:-:S05]  /*0f90*/  FMUL.FTZ R6, R6, R9 ;  /* 0x0000000906067220 */ /* 0x001fca0000410000 */
[----:B------:R-:W-:-:S05]  /*0fa0*/  FMNMX.FTZ R6, RZ, R6, !PT ;  /* 0x00000006ff067209 */ /* 0x000fca0007810000 */
[----:B------:R-:W-:-:S05]  /*0fb0*/  FMUL.FTZ R6, R6, -1.4426950216293334961 ;  /* 0xbfb8aa3b06067820 */ /* 0x000fca0000410000 */
[----:B------:R-:W-:-:S04]  /*0fc0*/  FMNMX.FTZ R6, R6, -126, !PT ;  /* 0xc2fc000006067809 */ /* 0x000fc80007810000 */
[----:B------:R-:W-:-:S06]  /*0fd0*/  FMNMX.FTZ R6, R6, 126, PT ;  /* 0x42fc000006067809 */ /* 0x000fcc0003810000 */
[----:B------:R-:W0:Y:S02]  /*0fe0*/  F2I.FTZ.TRUNC.NTZ R7, R6 ;  /* 0x0000000600077305 */ /* 0x000e24000021f100 */
[----:B0-----:R-:W0:Y:S02]  /*0ff0*/  I2F R9, R7 ;  /* 0x0000000700097306 */ /* 0x001e240000201400 */
[----:B0-----:R-:W-:-:S04]  /*1000*/  FADD.FTZ R9, R6, -R9 ;  /* 0x8000000906097221 */ /* 0x001fc80000010000 */
[----:B------:R-:W-:-:S04]  /*1010*/  FADD.FTZ R9, -R9, 1 ;  /* 0x3f80000009097421 */ /* 0x000fc80000010100 */
[----:B------:R-:W-:-:S04]  /*1020*/  FADD.FTZ R9, -R9, 1 ;  /* 0x3f80000009097421 */ /* 0x000fc80000010100 */
[----:B------:R-:W-:-:S04]  /*1030*/  FFMA.FTZ R4, R9, R8, 0.0098103526979684829712 ;  /* 0x3c20bb9a09047423 */ /* 0x000fc80000010008 */
[----:B------:R-:W-:-:S04]  /*1040*/  FFMA.FTZ R4, R9, R4, 0.055518340319395065308 ;  /* 0x3d63673309047423 */ /* 0x000fc80000010004 */
[----:B------:R-:W-:-:S04]  /*1050*/  FFMA.FTZ R4, R9, R4, 0.24017933011054992676 ;  /* 0x3e75f19209047423 */ /* 0x000fc80000010004 */
[----:B------:R-:W-:-:S04]  /*1060*/  FFMA.FTZ R4, R9, R4, 0.69314485788345336914 ;  /* 0x3f3171f109047423 */ /* 0x000fc80000010004 */
[----:B------:R-:W-:-:S04]  /*1070*/  FFMA.FTZ R4, R9, R4, 1 ;  /* 0x3f80000009047423 */ /* 0x000fc80000010004 */
[----:B------:R-:W-:-:S08]  /*1080*/  IMAD R7, R7, 0x800000, R4 ;  /* 0x0080000007077824 */ /* 0x000fd000078e0204 */
[----:B------:R-:W-:Y:S01]  /*1090*/  STG.E.SYS [R2], R7 ;  /* 0x0000000702007386 */ /* 0x000fe2000010e900 */
[----:B------:R-:W-:Y:S05]  /*10a0*/  EXIT ;  /* 0x000000000000794d */ /* 0x000fea0003800000 */
.L_x_261:
[----:B------:R-:W-:-:S00]  /*10b0*/  BRA `(.L_x_261) ;  /* 0xfffffff000007947 */ /* 0x000fc0000383ffff */
[----:B------:R-:W-:-:S00]  /*10c0*/  NOP ;  /* 0x0000000000007918 */ /* 0x000fc00000000000 */
[----:B------:R-:W-:-:S00]  /*10d0*/  NOP ;  /* 0x0000000000007918 */ /* 0x000fc00000000000 */
[----:B------:R-:W-:-:S00]  /*10e0*/  NOP ;  /* 0x0000000000007918 */ /* 0x000fc00000000000 */
[----:B------:R-:W-:-:S00]  /*10f0*/  NOP ;  /* 0x0000000000007918 */ /* 0x000fc00000000000 */
.L_x_609:


//--------------------- .text.kernel_cuda_filter_nlm_blur --------------------------
	.section	.text.kernel_cuda_filter_nlm_blur,"ax",@progbits
	.sectioninfo	@"SHI_REGISTERS=48"
	.align	128
        .global         kernel_cuda_filter_nlm_blur
        .type           kernel_cuda_filter_nlm_blur,@function
        .size           kernel_cuda_filter_nlm_blur,(.L_x_610 - kernel_cuda_filter_nlm_blur)
        .other          kernel_cuda_filter_nlm_blur,@"STO_CUDA_ENTRY STV_DEFAULT"
kernel_cuda_filter_nlm_blur:
.text.kernel_cuda_filter_nlm_blur:
        /* <DEDUP_REMOVED lines=63> */
[----:B------:R-:W1:Y:S01]  /*03f0*/  I2F.RP R0, R9 ;  /* 0x0000000900007306 */ /* 0x000e620000209400 */
[----:B------:R-:W-:Y:S01]  /*0400*/  IMAD.MOV R16, RZ, RZ, -R16 ;  /* 0x000000ffff107224 */ /* 0x000fe200078e0a10 */
[----:B-1----:R-:W1:Y:S01]  /*0410*/  MUFU.RCP R0, R0 ;  /* 0x0000000000007308 */ /* 0x002e620000001000 */
[----:B0-----:R-:W-:Y:S01]  /*0420*/  IMAD R6, R6, c[0x0][0x0], R7 ;  /* 0x0000000006067a24 */ /* 0x001fe200078e0207 */
[----:B-1----:R-:W-:-:S04]  /*0430*/  IADD3 R4, R0, 0xffffffe, RZ ;  /* 0x0ffffffe00047810 */ /* 0x002fc80007ffe0ff */
[----:B------:R-:W-:Y:S02]  /*0440*/  IABS R0, R6 ;  /* 0x0000000600007213 */ /* 0x000fe40000000000 */
[----:B------:R0:W1:Y:S02]  /*0450*/  F2I.FTZ.U32.TRUNC.NTZ R5, R4 ;  /* 0x0000000400057305 */ /* 0x000064000021f000 */
[----:B0-----:R-:W-:Y:S02]  /*0460*/  IMAD.MOV.U32 R4, RZ, RZ, RZ ;  /* 0x000000ffff047224 */ /* 0x001fe400078e00ff */
[----:B-1----:R-:W-:-:S04]  /*0470*/  IMAD.MOV R14, RZ, RZ, -R5 ;  /* 0x000000ffff0e7224 */ /* 0x002fc800078e0a05 */
[----:B------:R-:W-:-:S04]  /*0480*/  IMAD R7, R14, R9, RZ ;  /* 0x000000090e077224 */ /* 0x000fc800078e02ff */
[----:B------:R-:W-:Y:S01]  /*0490*/  IMAD.HI.U32 R5, R5, R7, R4 ;  /* 0x0000000705057227 */ /* 0x000fe200078e0004 */
[----:B------:R-:W-:Y:S01]  /*04a0*/  LOP3.LUT R7, RZ, R17, RZ, 0x33, !PT ;  /* 0x00000011ff077212 */ /* 0x000fe200078e33ff */
[----:B------:R-:W-:-:S04]  /*04b0*/  IMAD.MOV.U32 R4, RZ, RZ, R16 ;  /* 0x000000ffff047224 */ /* 0x000fc800078e0010 */
[----:B------:R-:W-:-:S04]  /*04c0*/  IMAD.HI.U32 R5, R5, R0, RZ ;  /* 0x0000000005057227 */ /* 0x000fc800078e00ff */
[----:B------:R-:W-:Y:S01]  /*04d0*/  IMAD R4, R5, R4, R0 ;  /* 0x0000000405047224 */ /* 0x000fe200078e0200 */
[----:B------:R-:W-:-:S04]  /*04e0*/  LOP3.LUT R0, R6, R17, RZ, 0x3c, !PT ;  /* 0x0000001106007212 */ /* 0x000fc800078e3cff */
[----:B------:R-:W-:Y:S02]  /*04f0*/  ISETP.GT.U32.AND P2, PT, R9, R4, PT ;  /* 0x000000040900720c */ /* 0x000fe40003f44070 */
[----:B------:R-:W-:Y:S02]  /*0500*/  ISETP.GE.AND P3, PT, R0, RZ, PT ;  /* 0x000000ff0000720c */ /* 0x000fe40003f66270 */
[----:B------:R-:W-:-:S04]  /*0510*/  IADD3 R0, R5, 0x1, RZ ;  /* 0x0000000105007810 */ /* 0x000fc80007ffe0ff */
[----:B------:R-:W-:-:S04]  /*0520*/  SEL R0, R0, R5, !P2 ;  /* 0x0000000500007207 */ /* 0x000fc80005000000 */
        /* <DEDUP_REMOVED lines=13> */
[----:B------:R-:W-:-:S05]  /*0600*/  SEL R5, R7, R4, !P1 ;  /* 0x0000000407057207 */ /* 0x000fca0004800000 */
[----:B------:R-:W-:-:S04]  /*0610*/  IMAD.IADD R5, R10, 0x1, R5 ;  /* 0x000000010a057824 */ /* 0x000fc800078e0205 */
[----:B------:R-:W-:Y:S01]  /*0620*/  @!P4 IMAD R6, R11, UR4, R8 ;  /* 0x000000040b06cc24 */ /* 0x000fe2000f8e0208 */
[----:B------:R-:W-:-:S03]  /*0630*/  @!P4 PLOP3.LUT P0, PT, PT, PT, PT, 0x8, 0x0 ;  /* 0x000000000000c81c */ /* 0x000fc60003f0e170 */
[----:B------:R-:W-:-:S04]  /*0640*/  @!P4 IMAD R7, R6, c[0x0][0x17c], RZ ;  /* 0x00005f000607ca24 */ /* 0x000fc800078e02ff */
[--C-:B------:R-:W-:Y:S01]  /*0650*/  @!P4 IMAD.MOV.U32 R2, RZ, RZ, R7.reuse ;  /* 0x000000ffff02c224 */ /* 0x100fe200078e0007 */
[----:B------:R-:W-:-:S08]  /*0660*/  @!P4 SHF.R.S32.HI R3, RZ, 0x1f, R7 ;  /* 0x0000001fff03c819 */ /* 0x000fd00000011407 */
.L_x_263:
[----:B------:R-:W-:Y:S05]  /*0670*/  BSYNC B0 ;  /* 0x0000000000007941 */ /* 0x000fea0003800000 */
.L_x_262:
        /* <DEDUP_REMOVED lines=20> */
[C---:B------:R-:W-:Y:S01]  /*07c0*/  @P0 IMAD R7, R8.reuse, c[0x0][0x178], R5 ;  /* 0x00005e0008070a24 */ /* 0x040fe200078e0205 */
[----:B------:R-:W-:-:S04]  /*07d0*/  @P0 IADD3 R8, R8, 0x1, RZ ;  /* 0x0000000108080810 */ /* 0x000fc80007ffe0ff */
[----:B------:R-:W-:Y:S01]  /*07e0*/  @P0 IADD3 R11, P1, R7, R2, RZ ;  /* 0x00000002070b0210 */ /* 0x000fe20007f3e0ff */
[----:B------:R-:W-:-:S03]  /*07f0*/  IMAD R9, R8, c[0x0][0x178], R5 ;  /* 0x00005e0008097a24 */ /* 0x000fc600078e0205 */
[-C--:B------:R-:W-:Y:S02]  /*0800*/  @P0 LEA.HI.X.SX32 R12, R7, R3.reuse, 0x1, P1 ;  /* 0x00000003070c0211 */ /* 0x080fe400008f0eff */
[----:B------:R-:W-:Y:S02]  /*0810*/  @P0 LEA R10, P1, R11, c[0x0][0x160], 0x2 ;  /* 0x000058000b0a0a11 */ /* 0x000fe400078210ff */
[----:B------:R-:W-:Y:S02]  /*0820*/  IADD3 R7, P2, R9, R2, RZ ;  /* 0x0000000209077210 */ /* 0x000fe40007f5e0ff */
        /* <DEDUP_REMOVED lines=10> */
.L_x_269:
[----:B------:R-:W-:Y:S05]  /*08d0*/  BSYNC B2 ;  /* 0x0000000000027941 */ /* 0x000fea0003800000 */
.L_x_268:
        /* <DEDUP_REMOVED lines=8> */
.L_x_267:
[----:B------:R-:W-:Y:S05]  /*0960*/  BSYNC B1 ;  /* 0x0000000000017941 */ /* 0x000fea0003800000 */
.L_x_266:
[----:B------:R-:W-:-:S12]  /*0970*/  ISETP.GE.U32.AND P0, PT, R6, 0x4, PT ;  /* 0x000000040600780c */ /* 0x000fd80003f06070 */
[----:B------:R-:W-:Y:S05]  /*0980*/  @!P0 BRA `(.L_x_265) ;  /* 0x000009e000008947 */ /* 0x000fea0003800000 */
[----:B------:R-:W-:Y:S01]  /*0990*/  IMAD.IADD R7, R4, 0x1, -R8 ;  /* 0x0000000104077824 */ /* 0x000fe200078e0a08 */
[----:B------:R-:W-:Y:S01]  /*09a0*/  BSSY B1, `(.L_x_270) ;  /* 0x0000059000017945 */ /* 0x000fe20003800000 */
[----:B------:R-:W-:Y:S01]  /*09b0*/  PLOP3.LUT P0, PT, PT, PT, PT, 0x80, 0x0 ;  /* 0x000000000000781c */ /* 0x000fe20003f0f070 */
[----:B------:R-:W-:Y:S02]  /*09c0*/  IMAD R17, R8, c[0x0][0x178], R5 ;  /* 0x00005e0008117a24 */ /* 0x000fe400078e0205 */
[----:B------:R-:W-:Y:S01]  /*09d0*/  ISETP.GT.AND P1, PT, R7, 0xc, PT ;  /* 0x0000000c0700780c */ /* 0x000fe20003f24270 */
[----:B------:R-:W-:-:S04]  /*09e0*/  IMAD.MOV.U32 R7, RZ, RZ, c[0x0][0x178] ;  /* 0x00005e00ff077624 */ /* 0x000fc800078e00ff */
[----:B------:R-:W-:-:S07]  /*09f0*/  IMAD.SHL.U32 R7, R7, 0x4, RZ ;  /* 0x0000000407077824 */ /* 0x000fce00078e00ff */
[----:B------:R-:W-:Y:S05]  /*0a00*/  @!P1 BRA `(.L_x_271) ;  /* 0x0000052000009947 */ /* 0x000fea0003800000 */
[----:B------:R-:W-:Y:S02]  /*0a10*/  PLOP3.LUT P0, PT, PT, PT, PT, 0x8, 0x0 ;  /* 0x000000000000781c */ /* 0x000fe40003f0e170 */
[----:B------:R-:W-:Y:S02]  /*0a20*/  IADD3 R15, R4, -0xc, RZ ;  /* 0xfffffff4040f7810 */ /* 0x000fe40007ffe0ff */
[----:B------:R-:W-:-:S08]  /*0a30*/  SHF.R.S32.HI R13, RZ, 0x1f, R7 ;  /* 0x0000001fff0d7819 */ /* 0x000fd00000011407 */
.L_x_272:
[----:B------:R-:W-:Y:S01]  /*0a40*/  IADD3 R12, P1, R17, R2, RZ ;  /* 0x00000002110c7210 */ /* 0x000fe20007f3e0ff */
[----:B------:R-:W-:-:S03]  /*0a50*/  IMAD.IADD R11, R7, 0x1, R17 ;  /* 0x00000001070b7824 */ /* 0x000fc600078e0211 */
[-C--:B------:R-:W-:Y:S01]  /*0a60*/  LEA.HI.X.SX32 R17, R17, R3.reuse, 0x1, P1 ;  /* 0x0000000311117211 */ /* 0x080fe200008f0eff */
[----:B------:R-:W-:Y:S01]  /*0a70*/  IMAD.IADD R31, R7, 0x1, R11 ;  /* 0x00000001071f7824 */ /* 0x000fe200078e020b */
[C---:B------:R-:W-:Y:S02]  /*0a80*/  LEA R16, P1, R12.reuse, c[0x0][0x160], 0x2 ;  /* 0x000058000c107a11 */ /* 0x040fe400078210ff */
[C---:B------:R-:W-:Y:S02]  /*0a90*/  IADD3 R10, P2, R11.reuse, R2, RZ ;  /* 0x000000020b0a7210 */ /* 0x040fe40007f5e0ff */
[----:B------:R-:W-:Y:S02]  /*0aa0*/  LEA.HI.X R17, R12, c[0x0][0x164], R17, 0x2, P1 ;  /* 0x000059000c117a11 */ /* 0x000fe400008f1411 */
[----:B------:R-:W-:Y:S02]  /*0ab0*/  LEA.HI.X.SX32 R19, R11, R3, 0x1, P2 ;  /* 0x000000030b137211 */ /* 0x000fe400010f0eff */
[----:B------:R-:W-:-:S02]  /*0ac0*/  LEA R24, P2, R10, c[0x0][0x160], 0x2 ;  /* 0x000058000a187a11 */ /* 0x000fc400078410ff */
[----:B------:R-:W-:Y:S02]  /*0ad0*/  IADD3 R18, P1, R7, R16, RZ ;  /* 0x0000001007127210 */ /* 0x000fe40007f3e0ff */
[----:B------:R-:W-:Y:S01]  /*0ae0*/  LEA.HI.X R25, R10, c[0x0][0x164], R19, 0x2, P2 ;  /* 0x000059000a197a11 */ /* 0x000fe200010f1413 */
[----:B------:R0:W2:Y:S01]  /*0af0*/  LDG.E.CONSTANT.SYS R12, [R16] ;  /* 0x00000000100c7381 */ /* 0x0000a200001e6900 */
[----:B------:R-:W-:Y:S01]  /*0b00*/  IADD3 R11, P3, R31, R2, RZ ;  /* 0x000000021f0b7210 */ /* 0x000fe20007f7e0ff */
[----:B------:R-:W-:Y:S01]  /*0b10*/  IMAD.X R19, R13, 0x1, R17, P1 ;  /* 0x000000010d137824 */ /* 0x000fe200008e0611 */
[----:B------:R-:W-:Y:S02]  /*0b20*/  IADD3 R20, P1, R7, R18, RZ ;  /* 0x0000001207147210 */ /* 0x000fe40007f3e0ff */
[----:B------:R-:W-:Y:S02]  /*0b30*/  LEA.HI.X.SX32 R14, R31, R3, 0x1, P3 ;  /* 0x000000031f0e7211 */ /* 0x000fe400018f0eff */
[----:B------:R-:W-:Y:S01]  /*0b40*/  LEA R10, P2, R11, c[0x0][0x160], 0x2 ;  /* 0x000058000b0a7a11 */ /* 0x000fe200078410ff */
[----:B------:R-:W-:Y:S01]  /*0b50*/  IMAD.X R21, R13, 0x1, R19, P1 ;  /* 0x000000010d157824 */ /* 0x000fe200008e0613 */
[----:B------:R-:W-:Y:S01]  /*0b60*/  IADD3 R22, P1, R7, R20, RZ ;  /* 0x0000001407167210 */ /* 0x000fe20007f3e0ff */
[----:B------:R1:W3:Y:S01]  /*0b70*/  LDG.E.CONSTANT.SYS R33, [R18] ;  /* 0x0000000012217381 */ /* 0x0002e200001e6900 */
[----:B------:R-:W-:-:S02]  /*0b80*/  LEA.HI.X R11, R11, c[0x0][0x164], R14, 0x2, P2 ;  /* 0x000059000b0b7a11 */ /* 0x000fc400010f140e */
[----:B------:R-:W-:Y:S01]  /*0b90*/  IADD3 R26, P2, R7, R24, RZ ;  /* 0x00000018071a7210 */ /* 0x000fe20007f5e0ff */
[----:B------:R-:W-:Y:S01]  /*0ba0*/  IMAD.X R23, R13, 0x1, R21, P1 ;  /* 0x000000010d177824 */ /* 0x000fe200008e0615 */
[----:B------:R4:W5:Y:S02]  /*0bb0*/  LDG.E.CONSTANT.SYS R39, [R24] ;  /* 0x0000000018277381 */ /* 0x00096400001e6900 */
[----:B------:R-:W-:Y:S01]  /*0bc0*/  IADD3 R28, P1, R7, R26, RZ ;  /* 0x0000001a071c7210 */ /* 0x000fe20007f3e0ff */
[C---:B------:R-:W-:Y:S01]  /*0bd0*/  IMAD.X R27, R13.reuse, 0x1, R25, P2 ;  /* 0x000000010d1b7824 */ /* 0x040fe200010e0619 */
[----:B------:R1:W5:Y:S03]  /*0be0*/  LDG.E.CONSTANT.SYS R35, [R20] ;  /* 0x0000000014237381 */ /* 0x00036600001e6900 */
[----:B------:R-:W-:Y:S01]  /*0bf0*/  IMAD.X R29, R13, 0x1, R27, P1 ;  /* 0x000000010d1d7824 */ /* 0x000fe200008e061b */
[C---:B------:R-:W-:Y:S01]  /*0c00*/  IADD3 R30, P1, R7.reuse, R28, RZ ;  /* 0x0000001c071e7210 */ /* 0x040fe20007f3e0ff */
[----:B------:R4:W5:Y:S01]  /*0c10*/  LDG.E.CONSTANT.SYS R37, [R22] ;  /* 0x0000000016257381 */ /* 0x00096200001e6900 */
[----:B0-----:R-:W-:-:S03]  /*0c20*/  IMAD.IADD R17, R7, 0x1, R31 ;  /* 0x0000000107117824 */ /* 0x001fc600078e021f */
[----:B------:R-:W-:Y:S01]  /*0c30*/  IMAD.X R31, R13, 0x1, R29, P1 ;  /* 0x000000010d1f7824 */ /* 0x000fe200008e061d */
[----:B-1----:R-:W-:Y:S01]  /*0c40*/  IADD3 R20, P1, R7, R10, RZ ;  /* 0x0000000a07147210 */ /* 0x002fe20007f3e0ff */
[----:B------:R0:W5:Y:S04]  /*0c50*/  LDG.E.CONSTANT.SYS R41, [R26] ;  /* 0x000000001a297381 */ /* 0x00016800001e6900 */
[----:B------:R-:W-:Y:S01]  /*0c60*/  IMAD.X R21, R13, 0x1, R11, P1 ;  /* 0x000000010d157824 */ /* 0x000fe200008e060b */
[----:B----4-:R-:W-:Y:S01]  /*0c70*/  IADD3 R22, P1, R7, R20, RZ ;  /* 0x0000001407167210 */ /* 0x010fe20007f3e0ff */
[----:B------:R1:W4:Y:S01]  /*0c80*/  LDG.E.CONSTANT.SYS R43, [R28] ;  /* 0x000000001c2b7381 */ /* 0x00032200001e6900 */
[----:B------:R-:W-:-:S03]  /*0c90*/  IADD3 R14, P2, R17, R2, RZ ;  /* 0x00000002110e7210 */ /* 0x000fc60007f5e0ff */
[----:B------:R-:W4:Y:S01]  /*0ca0*/  LDG.E.CONSTANT.SYS R31, [R30] ;  /* 0x000000001e1f7381 */ /* 0x000f2200001e6900 */
[----:B------:R-:W-:Y:S01]  /*0cb0*/  IMAD.X R23, R13, 0x1, R21, P1 ;  /* 0x000000010d177824 */ /* 0x000fe200008e0615 */
[----:B------:R-:W-:Y:S02]  /*0cc0*/  IADD3 R24, P1, R7, R22, RZ ;  /* 0x0000001607187210 */ /* 0x000fe40007f3e0ff */
[----:B------:R-:W-:Y:S01]  /*0cd0*/  LEA.HI.X.SX32 R19, R17, R3, 0x1, P2 ;  /* 0x0000000311137211 */ /* 0x000fe200010f0eff */
[----:B------:R1:W4:Y:S01]  /*0ce0*/  LDG.E.CONSTANT.SYS R45, [R10] ;  /* 0x000000000a2d7381 */ /* 0x00032200001e6900 */
[C---:B------:R-:W-:Y:S01]  /*0cf0*/  LEA R18, P2, R14.reuse, c[0x0][0x160], 0x2 ;  /* 0x000058000e127a11 */ /* 0x040fe200078410ff */
[----:B------:R-:W-:Y:S02]  /*0d00*/  IMAD.X R25, R13, 0x1, R23, P1 ;  /* 0x000000010d197824 */ /* 0x000fe400008e0617 */
[----:B------:R-:W4:Y:S01]  /*0d10*/  LDG.E.CONSTANT.SYS R21, [R20] ;  /* 0x0000000014157381 */ /* 0x000f2200001e6900 */
[----:B------:R-:W-:-:S02]  /*0d20*/  LEA.HI.X R19, R14, c[0x0][0x164], R19, 0x2, P2 ;  /* 0x000059000e137a11 */ /* 0x000fc400010f1413 */
[----:B0-----:R-:W-:Y:S01]  /*0d30*/  IADD3 R26, P1, R7, R18, RZ ;  /* 0x00000012071a7210 */ /* 0x001fe20007f3e0ff */
[----:B------:R-:W4:Y:S04]  /*0d40*/  LDG.E.CONSTANT.SYS R23, [R22] ;  /* 0x0000000016177381 */ /* 0x000f2800001e6900 */
[----:B------:R-:W-:Y:S01]  /*0d50*/  IMAD.X R27, R13, 0x1, R19, P1 ;  /* 0x000000010d1b7824 */ /* 0x000fe200008e0613 */
[----:B-1----:R-:W-:Y:S01]  /*0d60*/  IADD3 R28, P1, R7, R26, RZ ;  /* 0x0000001a071c7210 */ /* 0x002fe20007f3e0ff */
[----:B------:R-:W4:Y:S04]  /*0d70*/  LDG.E.CONSTANT.SYS R25, [R24] ;  /* 0x0000000018197381 */ /* 0x000f2800001e6900 */
[----:B------:R-:W-:Y:S01]  /*0d80*/  IMAD.X R29, R13, 0x1, R27, P1 ;  /* 0x000000010d1d7824 */ /* 0x000fe200008e061b */
[----:B------:R-:W-:Y:S01]  /*0d90*/  IADD3 R10, P1, R7, R28, RZ ;  /* 0x0000001c070a7210 */ /* 0x000fe20007f3e0ff */
[----:B------:R-:W4:Y:S04]  /*0da0*/  LDG.E.CONSTANT.SYS R19, [R18] ;  /* 0x0000000012137381 */ /* 0x000f2800001e6900 */
[----:B------:R-:W4:Y:S01]  /*0db0*/  LDG.E.CONSTANT.SYS R27, [R26] ;  /* 0x000000001a1b7381 */ /* 0x000f2200001e6900 */
[----:B------:R-:W-:-:S03]  /*0dc0*/  IMAD.X R11, R13, 0x1, R29, P1 ;  /* 0x000000010d0b7824 */ /* 0x000fc600008e061d */
[----:B------:R-:W4:Y:S05]  /*0dd0*/  LDG.E.CONSTANT.SYS R29, [R28] ;  /* 0x000000001c1d7381 */ /* 0x000f2a00001e6900 */
[----:B------:R-:W4:Y:S01]  /*0de0*/  LDG.E.CONSTANT.SYS R11, [R10] ;  /* 0x000000000a0b7381 */ /* 0x000f2200001e6900 */
[----:B------:R-:W-:-:S04]  /*0df0*/  IADD3 R8, R8, 0x10, RZ ;  /* 0x0000001008087810 */ /* 0x000fc80007ffe0ff */
[----:B------:R-:W-:Y:S01]  /*0e00*/  ISETP.GE.AND P1, PT, R8, R15, PT ;  /* 0x0000000f0800720c */ /* 0x000fe20003f26270 */
[----:B------:R-:W-:Y:S02]  /*0e10*/  IMAD.IADD R17, R7, 0x1, R17 ;  /* 0x0000000107117824 */ /* 0x000fe400078e0211 */
[----:B--2---:R-:W-:-:S04]  /*0e20*/  FADD.FTZ R12, R12, R9 ;  /* 0x000000090c0c7221 */ /* 0x004fc80000010000 */
[----:B---3--:R-:W-:-:S04]  /*0e30*/  FADD.FTZ R12, R12, R33 ;  /* 0x000000210c0c7221 */ /* 0x008fc80000010000 */
[----:B-----5:R-:W-:-:S04]  /*0e40*/  FADD.FTZ R12, R12, R35 ;  /* 0x000000230c0c7221 */ /* 0x020fc80000010000 */
[----:B------:R-:W-:-:S04]  /*0e50*/  FADD.FTZ R12, R12, R37 ;  /* 0x000000250c0c7221 */ /* 0x000fc80000010000 */
[----:B------:R-:W-:-:S04]  /*0e60*/  FADD.FTZ R12, R12, R39 ;  /* 0x000000270c0c7221 */ /* 0x000fc80000010000 */
[----:B------:R-:W-:-:S04]  /*0e70*/  FADD.FTZ R12, R12, R41 ;  /* 0x000000290c0c7221 */ /* 0x000fc80000010000 */
[----:B----4-:R-:W-:-:S04]  /*0e80*/  FADD.FTZ R12, R12, R43 ;  /* 0x0000002b0c0c7221 */ /* 0x010fc80000010000 */
        /* <DEDUP_REMOVED lines=10> */
.L_x_271:
[----:B------:R-:W-:Y:S05]  /*0f30*/  BSYNC B1 ;  /* 0x0000000000017941 */ /* 0x000fea0003800000 */
.L_x_270:
[----:B------:R-:W-:Y:S01]  /*0f40*/  IMAD.IADD R10, R4, 0x1, -R8 ;  /* 0x00000001040a7824 */ /* 0x000fe200078e0a08 */
[----:B------:R-:W-:Y:S04]  /*0f50*/  BSSY B1, `(.L_x_273) ;  /* 0x000002c000017945 */ /* 0x000fe80003800000 */
[----:B------:R-:W-:-:S12]  /*0f60*/  ISETP.GT.AND P1, PT, R10, 0x4, PT ;  /* 0x000000040a00780c */ /* 0x000fd80003f24270 */
[----:B------:R-:W-:Y:S05]  /*0f70*/  @!P1 BRA `(.L_x_274) ;  /* 0x0000029000009947 */ /* 0x000fea0003800000 */
[-C--:B------:R-:W-:Y:S01]  /*0f80*/  IADD3 R11, P0, R17, R2.reuse, RZ ;  /* 0x00000002110b7210 */ /* 0x080fe20007f1e0ff */
[----:B------:R-:W-:Y:S01]  /*0f90*/  IMAD.IADD R25, R7, 0x1, R17 ;  /* 0x0000000107197824 */ /* 0x000fe200078e0211 */
[----:B------:R-:W-:Y:S02]  /*0fa0*/  SHF.R.S32.HI R27, RZ, 0x1f, R7 ;  /* 0x0000001fff1b7819 */ /* 0x000fe40000011407 */
[----:B------:R-:W-:Y:S02]  /*0fb0*/  LEA.HI.X.SX32 R12, R17, R3, 0x1, P0 ;  /* 0x00000003110c7211 */ /* 0x000fe400000f0eff */
[----:B------:R-:W-:Y:S02]  /*0fc0*/  LEA R10, P0, R11, c[0x0][0x160], 0x2 ;  /* 0x000058000b0a7a11 */ /* 0x000fe400078010ff */
[----:B------:R-:W-:Y:S02]  /*0fd0*/  IADD3 R17, P1, R25, R2, RZ ;  /* 0x0000000219117210 */ /* 0x000fe40007f3e0ff */
[----:B------:R-:W-:-:S02]  /*0fe0*/  LEA.HI.X R11, R11, c[0x0][0x164], R12, 0x2, P0 ;  /* 0x000059000b0b7a11 */ /* 0x000fc400000f140c */
[----:B------:R-:W-:Y:S02]  /*0ff0*/  IADD3 R12, P0, R7, R10, RZ ;  /* 0x0000000a070c7210 */ /* 0x000fe40007f1e0ff */
[----:B------:R-:W-:Y:S02]  /*1000*/  LEA.HI.X.SX32 R20, R25, R3, 0x1, P1 ;  /* 0x0000000319147211 */ /* 0x000fe400008f0eff */
[----:B------:R-:W-:Y:S01]  /*1010*/  LEA R18, P1, R17, c[0x0][0x160], 0x2 ;  /* 0x0000580011127a11 */ /* 0x000fe200078210ff */
[----:B------:R-:W-:Y:S01]  /*1020*/  IMAD.X R13, R27, 0x1, R11, P0 ;  /* 0x000000011b0d7824 */ /* 0x000fe200000e060b */
[----:B------:R-:W-:Y:S01]  /*1030*/  IADD3 R14, P0, R7, R12, RZ ;  /* 0x0000000c070e7210 */ /* 0x000fe20007f1e0ff */
[----:B------:R0:W2:Y:S01]  /*1040*/  LDG.E.CONSTANT.SYS R24, [R10] ;  /* 0x000000000a187381 */ /* 0x0000a200001e6900 */
[----:B------:R-:W-:-:S03]  /*1050*/  LEA.HI.X R19, R17, c[0x0][0x164], R20, 0x2, P1 ;  /* 0x0000590011137a11 */ /* 0x000fc600008f1414 */
[----:B------:R-:W-:Y:S01]  /*1060*/  IMAD.X R15, R27, 0x1, R13, P0 ;  /* 0x000000011b0f7824 */ /* 0x000fe200000e060d */
[----:B------:R-:W-:Y:S01]  /*1070*/  IADD3 R16, P0, R7, R14, RZ ;  /* 0x0000000e07107210 */ /* 0x000fe20007f1e0ff */
[----:B------:R-:W3:Y:S04]  /*1080*/  LDG.E.CONSTANT.SYS R13, [R12] ;  /* 0x000000000c0d7381 */ /* 0x000ee800001e6900 */
[----:B------:R-:W-:Y:S01]  /*1090*/  IMAD.X R17, R27, 0x1, R15, P0 ;  /* 0x000000011b117824 */ /* 0x000fe200000e060f */
[----:B------:R-:W-:Y:S01]  /*10a0*/  IADD3 R20, P0, R7, R18, RZ ;  /* 0x0000001207147210 */ /* 0x000fe20007f1e0ff */
[----:B------:R-:W4:Y:S04]  /*10b0*/  LDG.E.CONSTANT.SYS R14, [R14] ;  /* 0x000000000e0e7381 */ /* 0x000f2800001e6900 */
[----:B------:R-:W-:Y:S01]  /*10c0*/  IMAD.X R21, R27, 0x1, R19, P0 ;  /* 0x000000011b157824 */ /* 0x000fe200000e0613 */
[----:B------:R-:W-:Y:S01]  /*10d0*/  IADD3 R22, P0, R7, R20, RZ ;  /* 0x0000001407167210 */ /* 0x000fe20007f1e0ff */
[----:B------:R1:W5:Y:S04]  /*10e0*/  LDG.E.CONSTANT.SYS R16, [R16] ;  /* 0x0000000010107381 */ /* 0x00036800001e6900 */
[----:B------:R-:W-:Y:S01]  /*10f0*/  IMAD.X R23, R27, 0x1, R21, P0 ;  /* 0x000000011b177824 */ /* 0x000fe200000e0615 */
[----:B0-----:R-:W-:Y:S01]  /*1100*/  IADD3 R10, P0, R7, R22, RZ ;  /* 0x00000016070a7210 */ /* 0x001fe20007f1e0ff */
[----:B------:R-:W5:Y:S04]  /*1110*/  LDG.E.CONSTANT.SYS R18, [R18] ;  /* 0x0000000012127381 */ /* 0x000f6800001e6900 */
[----:B------:R-:W5:Y:S01]  /*1120*/  LDG.E.CONSTANT.SYS R20, [R20] ;  /* 0x0000000014147381 */ /* 0x000f6200001e6900 */
[----:B------:R-:W-:-:S03]  /*1130*/  IMAD.X R11, R27, 0x1, R23, P0 ;  /* 0x000000011b0b7824 */ /* 0x000fc600000e0617 */
[----:B------:R-:W5:Y:S05]  /*1140*/  LDG.E.CONSTANT.SYS R22, [R22] ;  /* 0x0000000016167381 */ /* 0x000f6a00001e6900 */
[----:B------:R-:W5:Y:S01]  /*1150*/  LDG.E.CONSTANT.SYS R10, [R10] ;  /* 0x000000000a0a7381 */ /* 0x000f6200001e6900 */
[----:B------:R-:W-:Y:S01]  /*1160*/  PLOP3.LUT P0, PT, PT, PT, PT, 0x8, 0x0 ;  /* 0x000000000000781c */ /* 0x000fe20003f0e170 */
[----:B-1----:R-:W-:Y:S01]  /*1170*/  IMAD.IADD R17, R7, 0x1, R25 ;  /* 0x0000000107117824 */ /* 0x002fe200078e0219 */
[----:B------:R-:W-:Y:S01]  /*1180*/  IADD3 R8, R8, 0x8, RZ ;  /* 0x0000000808087810 */ /* 0x000fe20007ffe0ff */
[----:B--2---:R-:W-:-:S04]  /*1190*/  FADD.FTZ R24, R9, R24 ;  /* 0x0000001809187221 */ /* 0x004fc80000010000 */
[----:B---3--:R-:W-:-:S04]  /*11a0*/  FADD.FTZ R13, R24, R13 ;  /* 0x0000000d180d7221 */ /* 0x008fc80000010000 */
[----:B----4-:R-:W-:-:S04]  /*11b0*/  FADD.FTZ R13, R13, R14 ;  /* 0x0000000e0d0d7221 */ /* 0x010fc80000010000 */
[----:B-----5:R-:W-:-:S04]  /*11c0*/  FADD.FTZ R13, R13, R16 ;  /* 0x000000100d0d7221 */ /* 0x020fc80000010000 */
[----:B------:R-:W-:-:S04]  /*11d0*/  FADD.FTZ R13, R13, R18 ;  /* 0x000000120d0d7221 */ /* 0x000fc80000010000 */
[----:B------:R-:W-:-:S04]  /*11e0*/  FADD.FTZ R13, R13, R20 ;  /* 0x000000140d0d7221 */ /* 0x000fc80000010000 */
[----:B------:R-:W-:-:S04]  /*11f0*/  FADD.FTZ R13, R13, R22 ;  /* 0x000000160d0d7221 */ /* 0x000fc80000010000 */
[----:B------:R-:W-:-:S08]  /*1200*/  FADD.FTZ R9, R13, R10 ;  /* 0x0000000a0d097221 */ /* 0x000fd00000010000 */
.L_x_274:
[----:B------:R-:W-:Y:S05]  /*1210*/  BSYNC B1 ;  /* 0x0000000000017941 */ /* 0x000fea0003800000 */
.L_x_273:
[----:B------:R-:W-:-:S12]  /*1220*/  ISETP.LT.OR P0, PT, R8, R4, P0 ;  /* 0x000000040800720c */ /* 0x000fd80000701670 */
[----:B------:R-:W-:Y:S05]  /*1230*/  @!P0 BRA `(.L_x_265) ;  /* 0x0000013000008947 */ /* 0x000fea0003800000 */
[C---:B------:R-:W-:Y:S02]  /*1240*/  IADD3 R4, P0, R17.reuse, R2, RZ ;  /* 0x0000000211047210 */ /* 0x040fe40007f1e0ff */
[----:B------:R-:W-:Y:S02]  /*1250*/  SHF.R.S32.HI R19, RZ, 0x1f, R7 ;  /* 0x0000001fff137819 */ /* 0x000fe40000011407 */
[C---:B------:R-:W-:Y:S02]  /*1260*/  LEA R10, P1, R4.reuse, c[0x0][0x160], 0x2 ;  /* 0x00005800040a7a11 */ /* 0x040fe400078210ff */
[----:B------:R-:W-:Y:S02]  /*1270*/  LEA.HI.X.SX32 R17, R17, R3, 0x1, P0 ;  /* 0x0000000311117211 */ /* 0x000fe400000f0eff */
[----:B------:R-:W-:Y:S02]  /*1280*/  IADD3 R12, P0, R7, R10, RZ ;  /* 0x0000000a070c7210 */ /* 0x000fe40007f1e0ff */
[----:B------:R-:W-:-:S02]  /*1290*/  LEA.HI.X R11, R4, c[0x0][0x164], R17, 0x2, P1 ;  /* 0x00005900040b7a11 */ /* 0x000fc400008f1411 */
[----:B------:R-:W-:-:S03]  /*12a0*/  IADD3 R14, P1, R7, R12, RZ ;  /* 0x0000000c070e7210 */ /* 0x000fc60007f3e0ff */
[----:B------:R-:W-:Y:S01]  /*12b0*/  IMAD.X R13, R19, 0x1, R11, P0 ;  /* 0x00000001130d7824 */ /* 0x000fe200000e060b */
[----:B------:R-:W-:Y:S02]  /*12c0*/  IADD3 R16, P0, R7, R14, RZ ;  /* 0x0000000e07107210 */ /* 0x000fe40007f1e0ff */
[----:B------:R-:W2:Y:S01]  /*12d0*/  LDG.E.CONSTANT.SYS R10, [R10] ;  /* 0x000000000a0a7381 */ /* 0x000ea200001e6900 */
[----:B------:R-:W-:-:S04]  /*12e0*/  IMAD.X R15, R19, 0x1, R13, P1 ;  /* 0x00000001130f7824 */ /* 0x000fc800008e060d */
[----:B------:R-:W3:Y:S01]  /*12f0*/  LDG.E.CONSTANT.SYS R12, [R12] ;  /* 0x000000000c0c7381 */ /* 0x000ee200001e6900 */
[----:B------:R-:W-:-:S03]  /*1300*/  IMAD.X R17, R19, 0x1, R15, P0 ;  /* 0x0000000113117824 */ /* 0x000fc600000e060f */
[----:B------:R-:W4:Y:S05]  /*1310*/  LDG.E.CONSTANT.SYS R14, [R14] ;  /* 0x000000000e0e7381 */ /* 0x000f2a00001e6900 */
[----:B------:R-:W5:Y:S01]  /*1320*/  LDG.E.CONSTANT.SYS R16, [R16] ;  /* 0x0000000010107381 */ /* 0x000f6200001e6900 */
[----:B--2---:R-:W-:-:S04]  /*1330*/  FADD.FTZ R9, R9, R10 ;  /* 0x0000000a09097221 */ /* 0x004fc80000010000 */
[----:B---3--:R-:W-:-:S04]  /*1340*/  FADD.FTZ R9, R9, R12 ;  /* 0x0000000c09097221 */ /* 0x008fc80000010000 */
[----:B----4-:R-:W-:-:S04]  /*1350*/  FADD.FTZ R9, R9, R14 ;  /* 0x0000000e09097221 */ /* 0x010fc80000010000 */
[----:B-----5:R-:W-:-:S08]  /*1360*/  FADD.FTZ R9, R9, R16 ;  /* 0x0000001009097221 */ /* 0x020fd00000010000 */
.L_x_265:
[----:B------:R-:W-:Y:S05]  /*1370*/  BSYNC B0 ;  /* 0x0000000000007941 */ /* 0x000fea0003800000 */
.L_x_264:
[----:B------:R-:W0:Y:S01]  /*1380*/  I2F R6, R6 ;  /* 0x0000000600067306 */ /* 0x000e220000201400 */
[----:B------:R-:W-:-:S05]  /*1390*/  IMAD R5, R0, c[0x0][0x178], R5 ;  /* 0x00005e0000057a24 */ /* 0x000fca00078e0205 */
[----:B------:R-:W-:-:S04]  /*13a0*/  IADD3 R0, P0, R5, R2, RZ ;  /* 0x0000000205007210 */ /* 0x000fc80007f1e0ff */
[----:B------:R-:W-:Y:S02]  /*13b0*/  LEA.HI.X.SX32 R3, R5, R3, 0x1, P0 ;  /* 0x0000000305037211 */ /* 0x000fe400000f0eff */
[----:B------:R-:W-:Y:S01]  /*13c0*/  LEA R2, P0, R0, c[0x0][0x168], 0x2 ;  /* 0x00005a0000027a11 */ /* 0x000fe200078010ff */
[----:B0-----:R-:W0:Y:S03]  /*13d0*/  MUFU.RCP R4, R6 ;  /* 0x0000000600047308 */ /* 0x001e260000001000 */
[----:B------:R-:W-:Y:S01]  /*13e0*/  LEA.HI.X R3, R0, c[0x0][0x16c], R3, 0x2, P0 ;  /* 0x00005b0000037a11 */ /* 0x000fe200000f1403 */
[----:B0-----:R-:W-:-:S08]  /*13f0*/  FMUL.FTZ R9, R4, R9 ;  /* 0x0000000904097220 */ /* 0x001fd00000410000 */
[----:B------:R-:W-:Y:S01]  /*1400*/  STG.E.SYS [R2], R9 ;  /* 0x0000000902007386 */ /* 0x000fe2000010e900 */
[----:B------:R-:W-:Y:S05]  /*1410*/  EXIT ;  /* 0x000000000000794d */ /* 0x000fea0003800000 */
.L_x_275:
[----:B------:R-:W-:-:S00]  /*1420*/  BRA `(.L_x_275) ;  /* 0xfffffff000007947 */ /* 0x000fc0000383ffff */
[----:B------:R-:W-:-:S00]  /*1430*/  NOP ;  /* 0x0000000000007918 */ /* 0x000fc00000000000 */
[----:B------:R-:W-:-:S00]  /*1440*/  NOP ;  /* 0x0000000000007918 */ /* 0x000fc00000000000 */
[----:B------:R-:W-:-:S00]  /*1450*/  NOP ;  /* 0x0000000000007918 */ /* 0x000fc00000000000 */
[----:B------:R-:W-:-:S00]  /*1460*/  NOP ;  /* 0x0000000000007918 */ /* 0x000fc00000000000 */
[----:B------:R-:W-:-:S00]  /*1470*/  NOP ;  /* 0x0000000000007918 */ /* 0x000fc00000000000 */
.L_x_610:


//--------------------- .text.kernel_cuda_filter_nlm_calc_difference --------------------------
	.section	.text.kernel_cuda_filter_nlm_calc_difference,"ax",@progbits
	.sectioninfo	@"SHI_REGISTERS=49"
	.align	128
        .global         kernel_cuda_filter_nlm_calc_difference
        .type           kernel_cuda_filter_nlm_calc_difference,@function
        .size           kernel_cuda_filter_nlm_calc_difference,(.L_x_611 - kernel_cuda_filter_nlm_calc_difference)
        .other          kernel_cuda_filter_nlm_calc_difference,@"STO_CUDA_ENTRY STV_DEFAULT"
kernel_cuda_filter_nlm_calc_difference:
.text.kernel_cuda_filter_nlm_calc_difference:
[----:B------:R-:W-:-:S08]  /*0000*/  MOV R1, c[0x0][0x28] ;  /* 0x00000a0000017a02 */ /* 0x000fd00000000f00 */
        /* <DEDUP_REMOVED lines=13> */
[----:B0-----:R-:W-:Y:S02]  /*00e0*/  MOV R2, RZ ;  /* 0x000000ff00027202 */ /* 0x001fe40000000f00 */
[----:B-1----:R-:W-:-:S05]  /*00f0*/  IADD3 R6, RZ, -R3, RZ ;  /* 0x80000003ff067210 */ /* 0x002fca0007ffe0ff */
[----:B------:R-:W-:Y:S01]  /*0100*/  IMAD R5, R6, R7, RZ ;  /* 0x0000000706057224 */ /* 0x000fe200078e02ff */
[----:B------:R-:W-:-:S03]  /*0110*/  IABS R6, UR4 ;  /* 0x0000000400067c13 */ /* 0x000fc60008000000 */
[----:B------:R-:W-:Y:S01]  /*0120*/  IMAD.HI.U32 R3, R3, R5, R2 ;  /* 0x0000000503037227 */ /* 0x000fe200078e0002 */
[----:B------:R-:W-:Y:S02]  /*0130*/  IADD3 R2, RZ, -R6, RZ ;  /* 0x80000006ff027210 */ /* 0x000fe40007ffe0ff */
[----:B------:R-:W-:-:S03]  /*0140*/  LOP3.LUT R5, RZ, UR4, RZ, 0x33, !PT ;  /* 0x00000004ff057c12 */ /* 0x000fc6000f8e33ff */
        /* <DEDUP_REMOVED lines=8> */
[----:B------:R-:W-:Y:S02]  /*01d0*/  ISETP.NE.AND P1, PT, RZ, UR4, PT ;  /* 0x00000004ff007c0c */ /* 0x000fe4000bf25270 */
[CC--:B------:R-:W-:Y:S02]  /*01e0*/  ISETP.GE.U32.AND P0, PT, R2.reuse, R7.reuse, PT ;  /* 0x000000070200720c */ /* 0x0c0fe40003f06070 */
[----:B------:R-:W-:-:S10]  /*01f0*/  IADD3 R3, R2, -R7, RZ ;  /* 0x8000000702037210 */ /* 0x000fd40007ffe0ff */
[----:B------:R-:W-:Y:S02]  /*0200*/  @P0 IADD3 R4, R4, 0x1, RZ ;  /* 0x0000000104040810 */ /* 0x000fe40007ffe0ff */
[----:B------:R-:W-:-:S03]  /*0210*/  ISETP.GT.U32.AND P0, PT, R7, R2, PT ;  /* 0x000000020700720c */ /* 0x000fc60003f04070 */
[----:B------:R-:W-:Y:S01]  /*0220*/  @!P3 IMAD.MOV R4, RZ, RZ, -R4 ;  /* 0x000000ffff04b224 */ /* 0x000fe200078e0a04 */
[----:B------:R-:W-:Y:S02]  /*0230*/  SEL R2, R3, R2, !P0 ;  /* 0x0000000203027207 */ /* 0x000fe40004000000 */
[----:B------:R-:W-:Y:S02]  /*0240*/  PLOP3.LUT P0, PT, PT, PT, PT, 0x80, 0x0 ;  /* 0x000000000000781c */ /* 0x000fe40003f0f070 */
[----:B------:R-:W-:Y:S02]  /*0250*/  SEL R13, R5, R4, !P1 ;  /* 0x00000004050d7207 */ /* 0x000fe40004800000 */
[----:B------:R-:W-:Y:S02]  /*0260*/  @!P2 IADD3 R2, -R2, RZ, RZ ;  /* 0x000000ff0202a210 */ /* 0x000fe40007ffe1ff */
[----:B------:R-:W-:Y:S02]  /*0270*/  ISETP.GE.AND P3, PT, R13, UR4, PT ;  /* 0x000000040d007c0c */ /* 0x000fe4000bf66270 */
[----:B------:R-:W-:-:S02]  /*0280*/  SEL R10, R5, R2, !P1 ;  /* 0x00000002050a7207 */ /* 0x000fc40004800000 */
[----:B------:R-:W-:-:S08]  /*0290*/  CS2R R2, SRZ ;  /* 0x0000000000027805 */ /* 0x000fd0000001ff00 */
[----:B------:R-:W-:Y:S05]  /*02a0*/  @P3 BRA `(.L_x_277) ;  /* 0x000003c000003947 */ /* 0x000fea0003800000 */
[----:B------:R-:W-:Y:S02]  /*02b0*/  IADD3 R12, R10, -c[0x0][0x190], RZ ;  /* 0x800064000a0c7a10 */ /* 0x000fe40007ffe0ff */
[----:B------:R-:W-:Y:S02]  /*02c0*/  IADD3 R0, R13, -c[0x0][0x190], RZ ;  /* 0x800064000d007a10 */ /* 0x000fe40007ffe0ff */
[----:B------:R-:W-:Y:S02]  /*02d0*/  IMNMX R4, RZ, R12, !PT ;  /* 0x0000000cff047217 */ /* 0x000fe40007800200 */
[----:B------:R-:W-:Y:S02]  /*02e0*/  IMNMX R5, RZ, R0, !PT ;  /* 0x00000000ff057217 */ /* 0x000fe40007800200 */
[----:B------:R-:W-:Y:S02]  /*02f0*/  IADD3 R6, -R12, RZ, RZ ;  /* 0x000000ff0c067210 */ /* 0x000fe40007ffe1ff */
[----:B------:R-:W-:-:S02]  /*0300*/  IADD3 R4, -R4, c[0x0][0x180], RZ ;  /* 0x0000600004047a10 */ /* 0x000fc40007ffe1ff */
[----:B------:R-:W-:Y:S02]  /*0310*/  IADD3 R7, -R0, RZ, RZ ;  /* 0x000000ff00077210 */ /* 0x000fe40007ffe1ff */
[----:B------:R-:W-:Y:S02]  /*0320*/  IADD3 R5, -R5, c[0x0][0x184], RZ ;  /* 0x0000610005057a10 */ /* 0x000fe40007ffe1ff */
[----:B------:R-:W-:Y:S02]  /*0330*/  IMNMX R15, RZ, R6, !PT ;  /* 0x00000006ff0f7217 */ /* 0x000fe40007800200 */
[----:B------:R-:W-:Y:S02]  /*0340*/  IMNMX R4, R4, c[0x0][0x180], PT ;  /* 0x0000600004047a17 */ /* 0x000fe40003800200 */
[----:B------:R-:W-:Y:S02]  /*0350*/  IMNMX R17, RZ, R7, !PT ;  /* 0x00000007ff117217 */ /* 0x000fe40007800200 */
[----:B------:R-:W-:-:S02]  /*0360*/  IMNMX R14, R5, c[0x0][0x184], PT ;  /* 0x00006100050e7a17 */ /* 0x000fc40003800200 */
        /* <DEDUP_REMOVED lines=9> */
[----:B------:R-:W-:Y:S01]  /*0400*/  IADD3 R16, RZ, -R16, RZ ;  /* 0x80000010ff107210 */ /* 0x000fe20007ffe0ff */
[----:B-1----:R-:W1:Y:S01]  /*0410*/  MUFU.RCP R7, R7 ;  /* 0x0000000700077308 */ /* 0x002e620000001000 */
[----:B0-----:R-:W-:Y:S01]  /*0420*/  IMAD R6, R6, c[0x0][0x0], R9 ;  /* 0x0000000006067a24 */ /* 0x001fe200078e0209 */
[----:B-1----:R-:W-:-:S04]  /*0430*/  IADD3 R4, R7, 0xffffffe, RZ ;  /* 0x0ffffffe07047810 */ /* 0x002fc80007ffe0ff */
[-C--:B------:R-:W-:Y:S02]  /*0440*/  LOP3.LUT R7, R6, R19.reuse, RZ, 0x3c, !PT ;  /* 0x0000001306077212 */ /* 0x080fe400078e3cff */
[----:B------:R0:W1:Y:S02]  /*0450*/  F2I.FTZ.U32.TRUNC.NTZ R5, R4 ;  /* 0x0000000400057305 */ /* 0x000064000021f000 */
[----:B------:R-:W-:Y:S02]  /*0460*/  ISETP.GE.AND P3, PT, R7, RZ, PT ;  /* 0x000000ff0700720c */ /* 0x000fe40003f66270 */
[----:B------:R-:W-:Y:S02]  /*0470*/  LOP3.LUT R7, RZ, R19, RZ, 0x33, !PT ;  /* 0x00000013ff077212 */ /* 0x000fe400078e33ff */
[----:B0-----:R-:W-:Y:S02]  /*0480*/  MOV R4, RZ ;  /* 0x000000ff00047202 */ /* 0x001fe40000000f00 */
[----:B-1----:R-:W-:-:S05]  /*0490*/  IADD3 R8, RZ, -R5, RZ ;  /* 0x80000005ff087210 */ /* 0x002fca0007ffe0ff */
[----:B------:R-:W-:Y:S01]  /*04a0*/  IMAD R9, R8, R11, RZ ;  /* 0x0000000b08097224 */ /* 0x000fe200078e02ff */
[----:B------:R-:W-:-:S03]  /*04b0*/  IABS R8, R6 ;  /* 0x0000000600087213 */ /* 0x000fc60000000000 */
[----:B------:R-:W-:Y:S01]  /*04c0*/  IMAD.HI.U32 R5, R5, R9, R4 ;  /* 0x0000000905057227 */ /* 0x000fe200078e0004 */
[----:B------:R-:W-:-:S05]  /*04d0*/  MOV R4, R16 ;  /* 0x0000001000047202 */ /* 0x000fca0000000f00 */
[----:B------:R-:W-:-:S04]  /*04e0*/  IMAD.HI.U32 R5, R5, R8, RZ ;  /* 0x0000000805057227 */ /* 0x000fc800078e00ff */
[C---:B------:R-:W-:Y:S01]  /*04f0*/  IMAD R4, R5.reuse, R4, R8 ;  /* 0x0000000405047224 */ /* 0x040fe200078e0208 */
[----:B------:R-:W-:-:S04]  /*0500*/  IADD3 R8, R5, 0x1, RZ ;  /* 0x0000000105087810 */ /* 0x000fc80007ffe0ff */
[----:B------:R-:W-:-:S04]  /*0510*/  ISETP.GT.U32.AND P2, PT, R11, R4, PT ;  /* 0x000000040b00720c */ /* 0x000fc80003f44070 */
[----:B------:R-:W-:-:S08]  /*0520*/  SEL R8, R8, R5, !P2 ;  /* 0x0000000508087207 */ /* 0x000fd00005000000 */
[----:B------:R-:W-:-:S05]  /*0530*/  @!P2 IMAD.IADD R4, R4, 0x1, -R11 ;  /* 0x000000010404a824 */ /* 0x000fca00078e0a0b */
[CC--:B------:R-:W-:Y:S02]  /*0540*/  ISETP.GE.U32.AND P1, PT, R4.reuse, R11.reuse, PT ;  /* 0x0000000b0400720c */ /* 0x0c0fe40003f26070 */
[----:B------:R-:W-:Y:S02]  /*0550*/  ISETP.GT.U32.AND P2, PT, R11, R4, PT ;  /* 0x000000040b00720c */ /* 0x000fe40003f44070 */
[----:B------:R-:W-:-:S04]  /*0560*/  IADD3 R5, R4, -R11, RZ ;  /* 0x8000000b04057210 */ /* 0x000fc80007ffe0ff */
[----:B------:R-:W-:-:S04]  /*0570*/  SEL R4, R5, R4, !P2 ;  /* 0x0000000405047207 */ /* 0x000fc80005000000 */
[----:B------:R-:W-:Y:S02]  /*0580*/  @P1 IADD3 R8, R8, 0x1, RZ ;  /* 0x0000000108081810 */ /* 0x000fe40007ffe0ff */
[----:B------:R-:W-:Y:S02]  /*0590*/  ISETP.NE.AND P1, PT, R19, RZ, PT ;  /* 0x000000ff1300720c */ /* 0x000fe40003f25270 */
[----:B------:R-:W-:Y:S02]  /*05a0*/  @!P3 IADD3 R8, -R8, RZ, RZ ;  /* 0x000000ff0808b210 */ /* 0x000fe40007ffe1ff */
[----:B------:R-:W-:Y:S02]  /*05b0*/  ISETP.GE.AND P3, PT, R6, RZ, PT ;  /* 0x000000ff0600720c */ /* 0x000fe40003f66270 */
[----:B------:R-:W-:-:S04]  /*05c0*/  SEL R8, R7, R8, !P1 ;  /* 0x0000000807087207 */ /* 0x000fc80004800000 */
[----:B------:R-:W-:-:S04]  /*05d0*/  IADD3 R17, R17, R8, RZ ;  /* 0x0000000811117210 */ /* 0x000fc80007ffe0ff */
[----:B------:R-:W-:Y:S02]  /*05e0*/  ISETP.GE.AND P4, PT, R17, R14, PT ;  /* 0x0000000e1100720c */ /* 0x000fe40003f86270 */
[----:B------:R-:W-:-:S04]  /*05f0*/  @!P3 IADD3 R4, -R4, RZ, RZ ;  /* 0x000000ff0404b210 */ /* 0x000fc80007ffe1ff */
[----:B------:R-:W-:-:S05]  /*0600*/  SEL R4, R7, R4, !P1 ;  /* 0x0000000407047207 */ /* 0x000fca0004800000 */
[----:B------:R-:W-:Y:S01]  /*0610*/  IMAD.IADD R15, R15, 0x1, R4 ;  /* 0x000000010f0f7824 */ /* 0x000fe200078e0204 */
[----:B------:R-:W-:Y:S01]  /*0620*/  @!P4 PLOP3.LUT P0, PT, PT, PT, PT, 0x8, 0x0 ;  /* 0x000000000000c81c */ /* 0x000fe20003f0e170 */
[----:B------:R-:W-:-:S04]  /*0630*/  @!P4 IMAD R5, R13, UR4, R10 ;  /* 0x000000040d05cc24 */ /* 0x000fc8000f8e020a */
[----:B------:R-:W-:-:S05]  /*0640*/  @!P4 IMAD R5, R5, c[0x0][0x18c], RZ ;  /* 0x000063000505ca24 */ /* 0x000fca00078e02ff */
[----:B------:R-:W-:Y:S02]  /*0650*/  @!P4 SHF.R.S32.HI R3, RZ, 0x1f, R5 ;  /* 0x0000001fff03c819 */ /* 0x000fe40000011405 */
[----:B------:R-:W-:-:S08]  /*0660*/  @!P4 MOV R2, R5 ;  /* 0x000000050002c202 */ /* 0x000fd00000000f00 */
.L_x_277:
[----:B------:R-:W-:Y:S05]  /*0670*/  BSYNC B0 ;  /* 0x0000000000007941 */ /* 0x000fea0003800000 */
.L_x_276:
[----:B------:R-:W-:Y:S05]  /*0680*/  @P0 EXIT ;  /* 0x000000000000094d */ /* 0x000fea0003800000 */
[----:B------:R-:W-:Y:S02]  /*0690*/  ISETP.NE.U32.AND P0, PT, RZ, c[0x0][0x170], PT ;  /* 0x00005c00ff007a0c */ /* 0x000fe40003f05070 */
[----:B------:R-:W-:Y:S02]  /*06a0*/  IADD3 R12, R12, c[0x0][0x198], RZ ;  /* 0x000066000c0c7a10 */ /* 0x000fe40007ffe0ff */
[----:B------:R-:W-:-:S12]  /*06b0*/  ISETP.NE.AND.EX P0, PT, RZ, c[0x0][0x174], PT, P0 ;  /* 0x00005d00ff007a0c */ /* 0x000fd80003f05300 */
[----:B------:R-:W-:Y:S02]  /*06c0*/  @P0 IADD3 R4, R15, R12, RZ ;  /* 0x0000000c0f040210 */ /* 0x000fe40007ffe0ff */
[----:B------:R-:W-:Y:S02]  /*06d0*/  @P0 IADD3 R5, R0, R17, RZ ;  /* 0x0000001100050210 */ /* 0x000fe40007ffe0ff */
[----:B------:R-:W-:-:S03]  /*06e0*/  @P0 MOV R8, 0x4 ;  /* 0x0000000400080802 */ /* 0x000fc60000000f00 */
[----:B------:R-:W-:-:S04]  /*06f0*/  @P0 IMAD R4, R5, c[0x0][0x188], R4 ;  /* 0x0000620005040a24 */ /* 0x000fc800078e0204 */
[----:B------:R-:W-:Y:S02]  /*0700*/  @P0 IMAD.WIDE R6, R4, R8, c[0x0][0x170] ;  /* 0x00005c0004060625 */ /* 0x000fe400078e0208 */
[----:B------:R-:W-:-:S08]  /*0710*/  IMAD R5, R17, c[0x0][0x188], R15 ;  /* 0x0000620011057a24 */ /* 0x000fd000078e020f */
[----:B------:R0:W2:Y:S01]  /*0720*/  @P0 LDG.E.CONSTANT.SYS R7, [R6] ;  /* 0x0000000006070381 */ /* 0x0000a200001e6900 */
[----:B------:R-:W-:-:S10]  /*0730*/  @P0 IMAD.WIDE R8, R5, R8, c[0x0][0x170] ;  /* 0x00005c0005080625 */ /* 0x000fd400078e0208 */
[----:B------:R-:W3:Y:S01]  /*0740*/  @P0 LDG.E.CONSTANT.SYS R8, [R8] ;  /* 0x0000000008080381 */ /* 0x000ee200001e6900 */
[----:B------:R-:W-:Y:S01]  /*0750*/  ISETP.NE.AND P1, PT, RZ, c[0x0][0x194], PT ;  /* 0x00006500ff007a0c */ /* 0x000fe20003f25270 */
[----:B------:R-:W-:Y:S01]  /*0760*/  IMAD.IADD R17, R0, 0x1, R17 ;  /* 0x0000000100117824 */ /* 0x000fe200078e0211 */
[----:B------:R-:W-:Y:S02]  /*0770*/  MOV R10, 0x1 ;  /* 0x00000001000a7802 */ /* 0x000fe40000000f00 */
[----:B------:R-:W-:Y:S02]  /*0780*/  IADD3 R12, R15, R12, RZ ;  /* 0x0000000c0f0c7210 */ /* 0x000fe40007ffe0ff */
[----:B0-----:R-:W-:Y:S02]  /*0790*/  SEL R6, R10, 0x3, !P1 ;  /* 0x000000030a067807 */ /* 0x001fe40004800000 */
[----:B------:R-:W-:Y:S01]  /*07a0*/  MOV R4, 0x3f800000 ;  /* 0x3f80000000047802 */ /* 0x000fe20000000f00 */
[----:B------:R-:W-:Y:S01]  /*07b0*/  IMAD R17, R17, c[0x0][0x188], R12 ;  /* 0x0000620011117a24 */ /* 0x000fe200078e020c */
[----:B------:R-:W-:-:S02]  /*07c0*/  ISETP.GT.AND P2, PT, R6, 0x3, PT ;  /* 0x000000030600780c */ /* 0x000fc40003f44270 */
[----:B------:R-:W-:Y:S02]  /*07d0*/  MOV R12, 0x4 ;  /* 0x00000004000c7802 */ /* 0x000fe40000000f00 */
[----:B------:R-:W-:-:S03]  /*07e0*/  MOV R13, RZ ;  /* 0x000000ff000d7202 */ /* 0x000fc60000000f00 */
[-C--:B------:R-:W-:Y:S02]  /*07f0*/  IMAD.WIDE R22, R17, R12.reuse, c[0x0][0x168] ;  /* 0x00005a0011167625 */ /* 0x080fe400078e020c */
[CC--:B------:R-:W-:Y:S02]  /*0800*/  IMAD.WIDE R24, R5.reuse, R12.reuse, c[0x0][0x168] ;  /* 0x00005a0005187625 */ /* 0x0c0fe400078e020c */
[-C--:B------:R-:W-:Y:S02]  /*0810*/  IMAD.WIDE R14, R5, R12.reuse, c[0x0][0x160] ;  /* 0x00005800050e7625 */ /* 0x080fe400078e020c */
[----:B------:R-:W-:Y:S01]  /*0820*/  IMAD.WIDE R16, R17, R12, c[0x0][0x160] ;  /* 0x0000580011107625 */ /* 0x000fe200078e020c */
[----:B--2---:R-:W3:Y:S02]  /*0830*/  @P0 MUFU.RCP R11, R7 ;  /* 0x00000007000b0308 */ /* 0x004ee40000001000 */
[----:B---3--:R-:W-:-:S05]  /*0840*/  @P0 FMUL.FTZ R0, R8, R11 ;  /* 0x0000000b08000220 */ /* 0x008fca0000410000 */
[----:B------:R-:W-:-:S04]  /*0850*/  @P0 FMNMX.FTZ R0, R0, 0.25, !PT ;  /* 0x3e80000000000809 */ /* 0x000fc80007810000 */
[----:B------:R-:W-:Y:S01]  /*0860*/  @P0 FMNMX.FTZ R4, R0, 4, PT ;  /* 0x4080000000040809 */ /* 0x000fe20003810000 */
[----:B------:R-:W-:Y:S01]  /*0870*/  IMAD.MOV.U32 R0, RZ, RZ, RZ ;  /* 0x000000ffff007224 */ /* 0x000fe200078e00ff */
[----:B------:R-:W-:-:S03]  /*0880*/  PLOP3.LUT P0, PT, PT, PT, PT, 0x80, 0x0 ;  /* 0x000000000000781c */ /* 0x000fc60003f0f070 */
[----:B------:R-:W-:Y:S01]  /*0890*/  FMUL.FTZ R7, R4, R4 ;  /* 0x0000000404077220 */ /* 0x000fe20000410000 */
[----:B------:R-:W-:Y:S08]  /*08a0*/  @!P2 BRA `(.L_x_278) ;  /* 0x000004e00000a947 */ /* 0x000ff00003800000 */
[----:B------:R-:W-:Y:S02]  /*08b0*/  PLOP3.LUT P0, PT, PT, PT, PT, 0x8, 0x0 ;  /* 0x000000000000781c */ /* 0x000fe40003f0e170 */
[----:B------:R-:W-:-:S10]  /*08c0*/  IADD3 R18, R6, -0x3, RZ ;  /* 0xfffffffd06127810 */ /* 0x000fd40007ffe0ff */
.L_x_279:
[C---:B------:R-:W-:Y:S01]  /*08d0*/  IMAD.WIDE R26, R12.reuse, c[0x0][0x194], R22 ;  /* 0x000065000c1a7a25 */ /* 0x040fe200078e0216 */
[----:B------:R0:W2:Y:S01]  /*08e0*/  LDG.E.CONSTANT.SYS R42, [R22] ;  /* 0x00000000162a7381 */ /* 0x0000a200001e6900 */
[----:B------:R-:W-:-:S03]  /*08f0*/  IMAD.WIDE R30, R12, c[0x0][0x194], R24 ;  /* 0x000065000c1e7a25 */ /* 0x000fc600078e0218 */
[----:B------:R1:W3:Y:S03]  /*0900*/  LDG.E.CONSTANT.SYS R43, [R24] ;  /* 0x00000000182b7381 */ /* 0x0002e600001e6900 */
[C---:B------:R-:W-:Y:S01]  /*0910*/  IMAD.WIDE R34, R12.reuse, c[0x0][0x194], R26 ;  /* 0x000065000c227a25 */ /* 0x040fe200078e021a */
[----:B------:R4:W5:Y:S01]  /*0920*/  LDG.E.CONSTANT.SYS R41, [R16] ;  /* 0x0000000010297381 */ /* 0x00096200001e6900 */
[----:B------:R-:W-:-:S03]  /*0930*/  IMAD.WIDE R36, R12, c[0x0][0x194], R30 ;  /* 0x000065000c247a25 */ /* 0x000fc600078e021e */
[----:B------:R0:W5:Y:S03]  /*0940*/  LDG.E.CONSTANT.SYS R44, [R26] ;  /* 0x000000001a2c7381 */ /* 0x00016600001e6900 */
[C---:B------:R-:W-:Y:S01]  /*0950*/  IMAD.WIDE R8, R12.reuse, c[0x0][0x194], R34 ;  /* 0x000065000c087a25 */ /* 0x040fe200078e0222 */
[----:B------:R0:W5:Y:S01]  /*0960*/  LDG.E.CONSTANT.SYS R19, [R30] ;  /* 0x000000001e137381 */ /* 0x00016200001e6900 */
[C---:B------:R-:W-:Y:S02]  /*0970*/  IMAD.WIDE R10, R12.reuse, c[0x0][0x194], R36 ;  /* 0x000065000c0a7a25 */ /* 0x040fe400078e0224 */
[C---:B------:R-:W-:Y:S01]  /*0980*/  IMAD.WIDE R28, R12.reuse, c[0x0][0x194], R16 ;  /* 0x000065000c1c7a25 */ /* 0x040fe200078e0210 */
[----:B------:R0:W5:Y:S01]  /*0990*/  LDG.E.CONSTANT.SYS R34, [R34] ;  /* 0x0000000022227381 */ /* 0x00016200001e6900 */
[----:B------:R-:W-:-:S03]  /*09a0*/  IMAD.WIDE R32, R12, c[0x0][0x194], R14 ;  /* 0x000065000c207a25 */ /* 0x000fc600078e020e */
[----:B------:R-:W5:Y:S04]  /*09b0*/  LDG.E.CONSTANT.SYS R20, [R36] ;  /* 0x0000000024147381 */ /* 0x000f6800001e6900 */
[----:B------:R-:W5:Y:S01]  /*09c0*/  LDG.E.CONSTANT.SYS R46, [R8] ;  /* 0x00000000082e7381 */ /* 0x000f6200001e6900 */
[C---:B0-----:R-:W-:Y:S02]  /*09d0*/  IMAD.WIDE R30, R12.reuse, c[0x0][0x194], R28 ;  /* 0x000065000c1e7a25 */ /* 0x041fe400078e021c */
[C---:B------:R-:W-:Y:S01]  /*09e0*/  IMAD.WIDE R38, R12.reuse, c[0x0][0x194], R32 ;  /* 0x000065000c267a25 */ /* 0x040fe200078e0220 */
[----:B------:R-:W5:Y:S04]  /*09f0*/  LDG.E.CONSTANT.SYS R21, [R10] ;  /* 0x000000000a157381 */ /* 0x000f6800001e6900 */
[----:B------:R0:W5:Y:S01]  /*0a00*/  LDG.E.CONSTANT.SYS R40, [R14] ;  /* 0x000000000e287381 */ /* 0x00016200001e6900 */
[----:B----4-:R-:W-:-:S03]  /*0a10*/  IMAD.WIDE R16, R12, c[0x0][0x194], R30 ;  /* 0x000065000c107a25 */ /* 0x010fc600078e021e */
[----:B------:R4:W5:Y:S04]  /*0a20*/  LDG.E.CONSTANT.SYS R27, [R28] ;  /* 0x000000001c1b7381 */ /* 0x00096800001e6900 */
[----:B------:R-:W5:Y:S01]  /*0a30*/  LDG.E.CONSTANT.SYS R32, [R32] ;  /* 0x0000000020207381 */ /* 0x000f6200001e6900 */
[----:B0-----:R-:W-:-:S03]  /*0a40*/  IMAD.WIDE R14, R12, c[0x0][0x194], R38 ;  /* 0x000065000c0e7a25 */ /* 0x001fc600078e0226 */
[----:B-1----:R0:W5:Y:S04]  /*0a50*/  LDG.E.CONSTANT.SYS R25, [R30] ;  /* 0x000000001e197381 */ /* 0x00216800001e6900 */
[----:B------:R-:W5:Y:S04]  /*0a60*/  LDG.E.CONSTANT.SYS R24, [R38] ;  /* 0x0000000026187381 */ /* 0x000f6800001e6900 */
[----:B------:R1:W5:Y:S04]  /*0a70*/  LDG.E.CONSTANT.SYS R22, [R16] ;  /* 0x0000000010167381 */ /* 0x00036800001e6900 */
[----:B------:R0:W5:Y:S01]  /*0a80*/  LDG.E.CONSTANT.SYS R23, [R14] ;  /* 0x000000000e177381 */ /* 0x00016200001e6900 */
[----:B------:R-:W-:-:S02]  /*0a90*/  MOV R35, c[0x0][0x1a0] ;  /* 0x0000680000237a02 */ /* 0x000fc40000000f00 */
[----:B------:R-:W-:-:S04]  /*0aa0*/  IADD3 R13, R13, 0x4, RZ ;  /* 0x000000040d0d7810 */ /* 0x000fc80007ffe0ff */
[----:B------:R-:W-:Y:S01]  /*0ab0*/  ISETP.GE.AND P2, PT, R13, R18, PT ;  /* 0x000000120d00720c */ /* 0x000fe20003f46270 */
[C---:B-1----:R-:W-:Y:S02]  /*0ac0*/  IMAD.WIDE R16, R12.reuse, c[0x0][0x194], R16 ;  /* 0x000065000c107a25 */ /* 0x042fe400078e0210 */
[----:B0-----:R-:W-:Y:S02]  /*0ad0*/  IMAD.WIDE R14, R12, c[0x0][0x194], R14 ;  /* 0x000065000c0e7a25 */ /* 0x001fe400078e020e */
[----:B--2---:R-:W-:-:S05]  /*0ae0*/  FMUL.FTZ R42, R7, R42 ;  /* 0x0000002a072a7220 */ /* 0x004fca0000410000 */
[C---:B---3--:R-:W-:Y:S01]  /*0af0*/  FMNMX.FTZ R26, R42.reuse, R43, PT ;  /* 0x0000002b2a1a7209 */ /* 0x048fe20003810000 */
[----:B------:R-:W-:Y:S02]  /*0b00*/  FADD.FTZ R42, R42, R43 ;  /* 0x0000002b2a2a7221 */ /* 0x000fe40000010000 */
[----:B-----5:R-:W-:Y:S02]  /*0b10*/  FMUL.FTZ R44, R7, R44 ;  /* 0x0000002c072c7220 */ /* 0x020fe40000410000 */
[----:B------:R-:W-:Y:S02]  /*0b20*/  FADD.FTZ R26, R43, R26 ;  /* 0x0000001a2b1a7221 */ /* 0x000fe40000010000 */
[----:B------:R-:W-:Y:S01]  /*0b30*/  FFMA.FTZ R42, R42, R35, 9.9999999392252902908e-09 ;  /* 0x322bcc772a2a7423 */ /* 0x000fe20000010023 */
[C---:B----4-:R-:W-:Y:S01]  /*0b40*/  FMNMX.FTZ R28, R44.reuse, R19, PT ;  /* 0x000000132c1c7209 */ /* 0x050fe20003810000 */
[----:B------:R-:W-:Y:S02]  /*0b50*/  FADD.FTZ R44, R44, R19 ;  /* 0x000000132c2c7221 */ /* 0x000fe40000010000 */
[----:B------:R-:W-:-:S02]  /*0b60*/  FMUL.FTZ R31, R7, R34 ;  /* 0x00000022071f7220 */ /* 0x000fc40000410000 */
[----:B------:R-:W-:Y:S02]  /*0b70*/  FMUL.FTZ R29, R26, c[0x0][0x19c] ;  /* 0x000067001a1d7a20 */ /* 0x000fe40000410000 */
[-C--:B------:R-:W-:Y:S02]  /*0b80*/  FFMA.FTZ R44, R44, R35.reuse, 9.9999999392252902908e-09 ;  /* 0x322bcc772c2c7423 */ /* 0x080fe40000010023 */
[----:B------:R-:W-:Y:S02]  /*0b90*/  FADD.FTZ R26, R31, R20 ;  /* 0x000000141f1a7221 */ /* 0x000fe40000010000 */
[----:B------:R-:W-:Y:S01]  /*0ba0*/  FMUL.FTZ R46, R7, R46 ;  /* 0x0000002e072e7220 */ /* 0x000fe20000410000 */
[----:B------:R-:W0:Y:S01]  /*0bb0*/  MUFU.RCP R42, R42 ;  /* 0x0000002a002a7308 */ /* 0x000e220000001000 */
[----:B------:R-:W-:Y:S02]  /*0bc0*/  FADD.FTZ R28, R19, R28 ;  /* 0x0000001c131c7221 */ /* 0x000fe40000010000 */
[----:B------:R-:W-:-:S02]  /*0bd0*/  FFMA.FTZ R26, R26, R35, 9.9999999392252902908e-09 ;  /* 0x322bcc771a1a7423 */ /* 0x000fc40000010023 */
[C---:B------:R-:W-:Y:S01]  /*0be0*/  FADD.FTZ R19, R46.reuse, R21 ;  /* 0x000000152e137221 */ /* 0x040fe20000010000 */
[----:B------:R-:W1:Y:S01]  /*0bf0*/  MUFU.RCP R44, R44 ;  /* 0x0000002c002c7308 */ /* 0x000e620000001000 */
[----:B------:R-:W-:Y:S02]  /*0c00*/  FMNMX.FTZ R31, R31, R20, PT ;  /* 0x000000141f1f7209 */ /* 0x000fe40003810000 */
[----:B------:R-:W-:Y:S01]  /*0c10*/  FFMA.FTZ R30, R19, R35, 9.9999999392252902908e-09 ;  /* 0x322bcc77131e7423 */ /* 0x000fe20000010023 */
[----:B------:R-:W2:Y:S01]  /*0c20*/  MUFU.RCP R26, R26 ;  /* 0x0000001a001a7308 */ /* 0x000ea20000001000 */
[----:B------:R-:W-:Y:S01]  /*0c30*/  FFMA.FTZ R40, R41, -R4, R40 ;  /* 0x8000000429287223 */ /* 0x000fe20000010028 */
[----:B------:R-:W-:Y:S01]  /*0c40*/  FMNMX.FTZ R46, R46, R21, PT ;  /* 0x000000152e2e7209 */ /* 0x000fe20003810000 */
[----:B------:R-:W-:Y:S02]  /*0c50*/  FMUL.FTZ R28, R28, c[0x0][0x19c] ;  /* 0x000067001c1c7a20 */ /* 0x000fe40000410000 */
[----:B------:R-:W-:Y:S01]  /*0c60*/  FFMA.FTZ R29, R40, R40, -R29 ;  /* 0x00000028281d7223 */ /* 0x000fe2000001081d */
[----:B------:R-:W3:Y:S01]  /*0c70*/  MUFU.RCP R30, R30 ;  /* 0x0000001e001e7308 */ /* 0x000ee20000001000 */
[----:B------:R-:W-:-:S02]  /*0c80*/  FFMA.FTZ R27, R27, -R4, R32 ;  /* 0x800000041b1b7223 */ /* 0x000fc40000010020 */
[----:B------:R-:W-:Y:S02]  /*0c90*/  FADD.FTZ R31, R20, R31 ;  /* 0x0000001f141f7221 */ /* 0x000fe40000010000 */
[----:B0-----:R-:W-:Y:S02]  /*0ca0*/  FFMA.FTZ R29, R29, R42, R0 ;  /* 0x0000002a1d1d7223 */ /* 0x001fe40000010000 */
[----:B------:R-:W-:Y:S02]  /*0cb0*/  FFMA.FTZ R28, R27, R27, -R28 ;  /* 0x0000001b1b1c7223 */ /* 0x000fe4000001081c */
[----:B------:R-:W-:Y:S02]  /*0cc0*/  FFMA.FTZ R24, R25, -R4, R24 ;  /* 0x8000000419187223 */ /* 0x000fe40000010018 */
[----:B------:R-:W-:Y:S02]  /*0cd0*/  FMUL.FTZ R31, R31, c[0x0][0x19c] ;  /* 0x000067001f1f7a20 */ /* 0x000fe40000410000 */
[----:B------:R-:W-:-:S02]  /*0ce0*/  FADD.FTZ R46, R21, R46 ;  /* 0x0000002e152e7221 */ /* 0x000fc40000010000 */
[----:B-1----:R-:W-:Y:S02]  /*0cf0*/  FFMA.FTZ R28, R28, R44, R29 ;  /* 0x0000002c1c1c7223 */ /* 0x002fe4000001001d */
[----:B------:R-:W-:Y:S02]  /*0d00*/  FFMA.FTZ R31, R24, R24, -R31 ;  /* 0x00000018181f7223 */ /* 0x000fe4000001081f */
[----:B------:R-:W-:Y:S02]  /*0d10*/  FFMA.FTZ R22, R22, -R4, R23 ;  /* 0x8000000416167223 */ /* 0x000fe40000010017 */
[----:B------:R-:W-:Y:S02]  /*0d20*/  FMUL.FTZ R19, R46, c[0x0][0x19c] ;  /* 0x000067002e137a20 */ /* 0x000fe40000410000 */
[----:B--2---:R-:W-:Y:S02]  /*0d30*/  FFMA.FTZ R26, R31, R26, R28 ;  /* 0x0000001a1f1a7223 */ /* 0x004fe4000001001c */
[----:B------:R-:W-:-:S02]  /*0d40*/  FFMA.FTZ R19, R22, R22, -R19 ;  /* 0x0000001616137223 */ /* 0x000fc40000010813 */
[C---:B------:R-:W-:Y:S02]  /*0d50*/  IMAD.WIDE R22, R12.reuse, c[0x0][0x194], R8 ;  /* 0x000065000c167a25 */ /* 0x040fe400078e0208 */
[----:B------:R-:W-:Y:S02]  /*0d60*/  IMAD.WIDE R24, R12, c[0x0][0x194], R10 ;  /* 0x000065000c187a25 */ /* 0x000fe400078e020a */
[----:B---3--:R-:W-:Y:S01]  /*0d70*/  FFMA.FTZ R0, R19, R30, R26 ;  /* 0x0000001e13007223 */ /* 0x008fe2000001001a */
[----:B------:R-:W-:Y:S07]  /*0d80*/  @!P2 BRA `(.L_x_279) ;  /* 0xfffffb400000a947 */ /* 0x000fee000383ffff */
.L_x_278:
[----:B------:R-:W-:-:S04]  /*0d90*/  IADD3 R8, R6, -R13, RZ ;  /* 0x8000000d06087210 */ /* 0x000fc80007ffe0ff */
[----:B------:R-:W-:-:S12]  /*0da0*/  ISETP.GT.AND P2, PT, R8, 0x1, PT ;  /* 0x000000010800780c */ /* 0x000fd80003f44270 */
[----:B------:R-:W-:Y:S05]  /*0db0*/  @!P2 BRA `(.L_x_280) ;  /* 0x000002700000a947 */ /* 0x000fea0003800000 */
[C---:B------:R-:W-:Y:S02]  /*0dc0*/  IMAD.WIDE R8, R12.reuse, c[0x0][0x194], R22 ;  /* 0x000065000c087a25 */ /* 0x040fe400078e0216 */
[C---:B------:R-:W-:Y:S01]  /*0dd0*/  IMAD.WIDE R10, R12.reuse, c[0x0][0x194], R24 ;  /* 0x000065000c0a7a25 */ /* 0x040fe200078e0218 */
[----:B------:R-:W2:Y:S04]  /*0de0*/  LDG.E.CONSTANT.SYS R22, [R22] ;  /* 0x0000000016167381 */ /* 0x000ea800001e6900 */
[----:B------:R-:W3:Y:S04]  /*0df0*/  LDG.E.CONSTANT.SYS R25, [R24] ;  /* 0x0000000018197381 */ /* 0x000ee800001e6900 */
[----:B------:R-:W4:Y:S04]  /*0e00*/  LDG.E.CONSTANT.SYS R28, [R8] ;  /* 0x00000000081c7381 */ /* 0x000f2800001e6900 */
[----:B------:R-:W5:Y:S01]  /*0e10*/  LDG.E.CONSTANT.SYS R29, [R10] ;  /* 0x000000000a1d7381 */ /* 0x000f6200001e6900 */
[----:B------:R-:W-:-:S02]  /*0e20*/  IMAD.WIDE R20, R12, c[0x0][0x194], R16 ;  /* 0x000065000c147a25 */ /* 0x000fc400078e0210 */
[----:B------:R-:W-:Y:S01]  /*0e30*/  IMAD.WIDE R18, R12, c[0x0][0x194], R14 ;  /* 0x000065000c127a25 */ /* 0x000fe200078e020e */
[----:B------:R-:W5:Y:S04]  /*0e40*/  LDG.E.CONSTANT.SYS R17, [R16] ;  /* 0x0000000010117381 */ /* 0x000f6800001e6900 */
[----:B------:R0:W5:Y:S04]  /*0e50*/  LDG.E.CONSTANT.SYS R14, [R14] ;  /* 0x000000000e0e7381 */ /* 0x00016800001e6900 */
[----:B------:R-:W5:Y:S04]  /*0e60*/  LDG.E.CONSTANT.SYS R27, [R20] ;  /* 0x00000000141b7381 */ /* 0x000f6800001e6900 */
[----:B------:R-:W5:Y:S01]  /*0e70*/  LDG.E.CONSTANT.SYS R26, [R18] ;  /* 0x00000000121a7381 */ /* 0x000f6200001e6900 */
[----:B------:R-:W-:-:S02]  /*0e80*/  MOV R30, c[0x0][0x1a0] ;  /* 0x00006800001e7a02 */ /* 0x000fc40000000f00 */
[----:B------:R-:W-:Y:S02]  /*0e90*/  PLOP3.LUT P0, PT, PT, PT, PT, 0x8, 0x0 ;  /* 0x000000000000781c */ /* 0x000fe40003f0e170 */
[----:B------:R-:W-:Y:S01]  /*0ea0*/  IADD3 R13, R13, 0x2, RZ ;  /* 0x000000020d0d7810 */ /* 0x000fe20007ffe0ff */
[----:B--2---:R-:W-:-:S04]  /*0eb0*/  FMUL.FTZ R22, R7, R22 ;  /* 0x0000001607167220 */ /* 0x004fc80000410000 */
[C---:B---3--:R-:W-:Y:S01]  /*0ec0*/  FADD.FTZ R23, R22.reuse, R25 ;  /* 0x0000001916177221 */ /* 0x048fe20000010000 */
[----:B------:R-:W-:Y:S01]  /*0ed0*/  FMNMX.FTZ R22, R22, R25, PT ;  /* 0x0000001916167209 */ /* 0x000fe20003810000 */
[----:B----4-:R-:W-:Y:S02]  /*0ee0*/  FMUL.FTZ R28, R7, R28 ;  /* 0x0000001c071c7220 */ /* 0x010fe40000410000 */
[-C--:B------:R-:W-:Y:S02]  /*0ef0*/  FFMA.FTZ R23, R23, R30.reuse, 9.9999999392252902908e-09 ;  /* 0x322bcc7717177423 */ /* 0x080fe4000001001e */
[C---:B-----5:R-:W-:Y:S01]  /*0f00*/  FADD.FTZ R24, R28.reuse, R29 ;  /* 0x0000001d1c187221 */ /* 0x060fe20000010000 */
[----:B------:R-:W-:Y:S01]  /*0f10*/  FMNMX.FTZ R28, R28, R29, PT ;  /* 0x0000001d1c1c7209 */ /* 0x000fe20003810000 */
[----:B------:R-:W-:Y:S02]  /*0f20*/  FADD.FTZ R22, R25, R22 ;  /* 0x0000001619167221 */ /* 0x000fe40000010000 */
[----:B------:R-:W-:Y:S01]  /*0f30*/  FFMA.FTZ R24, R24, R30, 9.9999999392252902908e-09 ;  /* 0x322bcc7718187423 */ /* 0x000fe2000001001e */
[----:B------:R-:W1:Y:S01]  /*0f40*/  MUFU.RCP R23, R23 ;  /* 0x0000001700177308 */ /* 0x000e620000001000 */
[----:B0-----:R-:W-:-:S02]  /*0f50*/  FMUL.FTZ R15, R22, c[0x0][0x19c] ;  /* 0x00006700160f7a20 */ /* 0x001fc40000410000 */
[----:B------:R-:W-:Y:S02]  /*0f60*/  FFMA.FTZ R14, R17, -R4, R14 ;  /* 0x80000004110e7223 */ /* 0x000fe4000001000e */
[----:B------:R0:W2:Y:S01]  /*0f70*/  MUFU.RCP R30, R24 ;  /* 0x00000018001e7308 */ /* 0x0000a20000001000 */
[----:B------:R-:W-:Y:S02]  /*0f80*/  FADD.FTZ R28, R29, R28 ;  /* 0x0000001c1d1c7221 */ /* 0x000fe40000010000 */
[----:B------:R-:W-:Y:S02]  /*0f90*/  FFMA.FTZ R15, R14, R14, -R15 ;  /* 0x0000000e0e0f7223 */ /* 0x000fe4000001080f */
[----:B------:R-:W-:Y:S02]  /*0fa0*/  FMUL.FTZ R17, R28, c[0x0][0x19c] ;  /* 0x000067001c117a20 */ /* 0x000fe40000410000 */
[----:B------:R-:W-:Y:S02]  /*0fb0*/  FFMA.FTZ R26, R27, -R4, R26 ;  /* 0x800000041b1a7223 */ /* 0x000fe4000001001a */
[----:B0-----:R-:W-:-:S02]  /*0fc0*/  IMAD.WIDE R24, R12, c[0x0][0x194], R10 ;  /* 0x000065000c187a25 */ /* 0x001fc400078e020a */
[----:B-1----:R-:W-:Y:S02]  /*0fd0*/  FFMA.FTZ R0, R15, R23, R0 ;  /* 0x000000170f007223 */ /* 0x002fe40000010000 */
[----:B------:R-:W-:Y:S02]  /*0fe0*/  FFMA.FTZ R27, R26, R26, -R17 ;  /* 0x0000001a1a1b7223 */ /* 0x000fe40000010811 */
[C---:B------:R-:W-:Y:S02]  /*0ff0*/  IMAD.WIDE R16, R12.reuse, c[0x0][0x194], R20 ;  /* 0x000065000c107a25 */ /* 0x040fe400078e0214 */
[C---:B------:R-:W-:Y:S02]  /*1000*/  IMAD.WIDE R14, R12.reuse, c[0x0][0x194], R18 ;  /* 0x000065000c0e7a25 */ /* 0x040fe400078e0212 */
[----:B------:R-:W-:Y:S02]  /*1010*/  IMAD.WIDE R22, R12, c[0x0][0x194], R8 ;  /* 0x000065000c167a25 */ /* 0x000fe400078e0208 */
[----:B--2---:R-:W-:-:S08]  /*1020*/  FFMA.FTZ R0, R27, R30, R0 ;  /* 0x0000001e1b007223 */ /* 0x004fd00000010000 */
.L_x_280:
[----:B------:R-:W-:-:S12]  /*1030*/  ISETP.LT.OR P0, PT, R13, R6, P0 ;  /* 0x000000060d00720c */ /* 0x000fd80000701670 */
[----:B------:R-:W2:Y:S04]  /*1040*/  @P0 LDG.E.CONSTANT.SYS R22, [R22] ;  /* 0x0000000016160381 */ /* 0x000ea800001e6900 */
[----:B------:R-:W3:Y:S04]  /*1050*/  @P0 LDG.E.CONSTANT.SYS R24, [R24] ;  /* 0x0000000018180381 */ /* 0x000ee800001e6900 */
[----:B------:R-:W4:Y:S04]  /*1060*/  @P0 LDG.E.CONSTANT.SYS R17, [R16] ;  /* 0x0000000010110381 */ /* 0x000f2800001e6900 */
[----:B------:R-:W4:Y:S01]  /*1070*/  @P0 LDG.E.CONSTANT.SYS R14, [R14] ;  /* 0x000000000e0e0381 */ /* 0x000f2200001e6900 */
[----:B------:R-:W0:Y:S01]  /*1080*/  @P1 I2F R6, R6 ;  /* 0x0000000600061306 */ /* 0x000e220000201400 */
[----:B------:R-:W-:Y:S01]  /*1090*/  @P0 MOV R9, c[0x0][0x1a0] ;  /* 0x0000680000090a02 */ /* 0x000fe20000000f00 */
[----:B--2---:R-:W-:-:S04]  /*10a0*/  @P0 FMUL.FTZ R7, R7, R22 ;  /* 0x0000001607070220 */ /* 0x004fc80000410000 */
[C---:B---3--:R-:W-:Y:S01]  /*10b0*/  @P0 FADD.FTZ R8, R7.reuse, R24 ;  /* 0x0000001807080221 */ /* 0x048fe20000010000 */
[----:B------:R-:W-:-:S03]  /*10c0*/  @P0 FMNMX.FTZ R7, R7, R24, PT ;  /* 0x0000001807070209 */ /* 0x000fc60003810000 */
[----:B------:R-:W-:Y:S02]  /*10d0*/  @P0 FFMA.FTZ R8, R8, R9, 9.9999999392252902908e-09 ;  /* 0x322bcc7708080423 */ /* 0x000fe40000010009 */
[----:B------:R-:W-:Y:S01]  /*10e0*/  @P0 FADD.FTZ R7, R24, R7 ;  /* 0x0000000718070221 */ /* 0x000fe20000010000 */
[----:B0-----:R-:W-:Y:S01]  /*10f0*/  @P1 MUFU.RCP R9, R6 ;  /* 0x0000000600091308 */ /* 0x001fe20000001000 */
[----:B----4-:R-:W-:Y:S02]  /*1100*/  @P0 FFMA.FTZ R17, R17, -R4, R14 ;  /* 0x8000000411110223 */ /* 0x010fe4000001000e */
[----:B------:R-:W0:Y:S01]  /*1110*/  @P0 MUFU.RCP R8, R8 ;  /* 0x0000000800080308 */ /* 0x000e220000001000 */
[----:B------:R-:W-:-:S04]  /*1120*/  @P0 FMUL.FTZ R4, R7, c[0x0][0x19c] ;  /* 0x0000670007040a20 */ /* 0x000fc80000410000 */
[----:B------:R-:W-:Y:S01]  /*1130*/  @P0 FFMA.FTZ R17, R17, R17, -R4 ;  /* 0x0000001111110223 */ /* 0x000fe20000010804 */
[----:B------:R-:W-:-:S04]  /*1140*/  IADD3 R4, P2, R5, R2, RZ ;  /* 0x0000000205047210 */ /* 0x000fc80007f5e0ff */
[----:B------:R-:W-:Y:S01]  /*1150*/  LEA.HI.X.SX32 R3, R5, R3, 0x1, P2 ;  /* 0x0000000305037211 */ /* 0x000fe200010f0eff */
[----:B0-----:R-:W-:Y:S01]  /*1160*/  @P0 FFMA.FTZ R0, R17, R8, R0 ;  /* 0x0000000811000223 */ /* 0x001fe20000010000 */
[----:B------:R-:W-:-:S03]  /*1170*/  LEA R2, P0, R4, c[0x0][0x178], 0x2 ;  /* 0x00005e0004027a11 */ /* 0x000fc600078010ff */
[----:B------:R-:W-:Y:S01]  /*1180*/  @P1 FMUL.FTZ R0, R0, R9 ;  /* 0x0000000900001220 */ /* 0x000fe20000410000 */
[----:B------:R-:W-:-:S08]  /*1190*/  LEA.HI.X R3, R4, c[0x0][0x17c], R3, 0x2, P0 ;  /* 0x00005f0004037a11 */ /* 0x000fd000000f1403 */
[----:B------:R-:W-:Y:S01]  /*11a0*/  STG.E.SYS [R2], R0 ;  /* 0x0000000002007386 */ /* 0x000fe2000010e900 */
[----:B------:R-:W-:Y:S05]  /*11b0*/  EXIT ;  /* 0x000000000000794d */ /* 0x000fea0003800000 */
.L_x_281:
[----:B------:R-:W-:-:S00]  /*11c0*/  BRA `(.L_x_281) ;  /* 0xfffffff000007947 */ /* 0x000fc0000383ffff */
[----:B------:R-:W-:-:S00]  /*11d0*/  NOP ;  /* 0x0000000000007918 */ /* 0x000fc00000000000 */
[----:B------:R-:W-:-:S00]  /*11e0*/  NOP ;  /* 0x0000000000007918 */ /* 0x000fc00000000000 */
[----:B------:R-:W-:-:S00]  /*11f0*/  NOP ;  /* 0x0000000000007918 */ /* 0x000fc00000000000 */
.L_x_611:


//--------------------- .text.kernel_cuda_filter_construct_transform --------------------------
	.section	.text.kernel_cuda_filter_construct_transform,"ax",@progbits
	.sectioninfo	@"SHI_REGISTERS=50"
	.align	128
        .global         kernel_cuda_filter_construct_transform
        .type           kernel_cuda_filter_construct_transform,@function
        .size           kernel_cuda_filter_construct_transform,(.L_x_612 - kernel_cuda_filter_construct_transform)
        .other          kernel_cuda_filter_construct_transform,@"STO_CUDA_ENTRY STV_DEFAULT"
kernel_cuda_filter_construct_transform:
.text.kernel_cuda_filter_construct_transform:
[----:B------:R-:W-:-:S08]  /*0000*/  MOV R1, c[0x0][0x28] ;  /* 0x00000a0000017a02 */ /* 0x000fd00000000f00 */
[----:B------:R-:W0:Y:S01]  /*0010*/  S2R R2, SR_CTAID.Y ;  /* 0x0000000000027919 */ /* 0x000e220000002600 */
[----:B------:R-:W-:-:S03]  /*0020*/  IADD3 R1, R1, -0x240, RZ ;  /* 0xfffffdc001017810 */ /* 0x000fc60007ffe0ff */
        /* <DEDUP_REMOVED lines=8> */
[----:B------:R-:W0:Y:S01]  /*00b0*/  LDC.U8 R0, c[0x0][0x1b0] ;  /* 0x00006c00ff007b82 */ /* 0x000e220000000000 */
[----:B------:R-:W-:Y:S02]  /*00c0*/  ULDC UR4, c[0x0][0x168] ;  /* 0x00005a0000047ab9 */ /* 0x000fe40000000800 */
[----:B------:R-:W-:Y:S01]  /*00d0*/  UIADD3 UR4, UP0, UR4, 0xac, URZ ;  /* 0x000000ac04047890 */ /* 0x000fe2000ff1e03f */
[----:B------:R-:W-:Y:S01]  /*00e0*/  IMAD.MOV.U32 R29, RZ, RZ, 0xa ;  /* 0x0000000aff1d7424 */ /* 0x000fe200078e00ff */
[----:B------:R-:W-:Y:S02]  /*00f0*/  ULDC UR5, c[0x0][0x16c] ;  /* 0x00005b0000057ab9 */ /* 0x000fe40000000800 */
[----:B------:R-:W-:Y:S01]  /*0100*/  UIADD3.X UR5, URZ, UR5, URZ, UP0, !UPT ;  /* 0x000000053f057290 */ /* 0x000fe200087fe43f */
[----:B------:R-:W-:Y:S02]  /*0110*/  IADD3 R3, R23, c[0x0][0x180], RZ ;  /* 0x0000600017037a10 */ /* 0x000fe40007ffe0ff */
[----:B------:R-:W-:-:S06]  /*0120*/  IADD3 R4, R2, c[0x0][0x184], RZ ;  /* 0x0000610002047a10 */ /* 0x000fcc0007ffe0ff */
[----:B------:R-:W5:Y:S01]  /*0130*/  LDG.E.SYS R30, [UR4] ;  /* 0x00000004ff1e7981 */ /* 0x000f62000c1ee900 */
[----:B------:R-:W-:Y:S01]  /*0140*/  ULDC UR4, c[0x0][0x1a0] ;  /* 0x0000680000047ab9 */ /* 0x000fe20000000800 */
[----:B------:R-:W-:Y:S01]  /*0150*/  PLOP3.LUT P0, PT, PT, PT, PT, 0x80, 0x0 ;  /* 0x000000000000781c */ /* 0x000fe20003f0f070 */
[----:B------:R-:W-:Y:S01]  /*0160*/  UIADD3 UR4, UR4, 0x1, URZ ;  /* 0x0000000104047890 */ /* 0x000fe2000fffe03f */
[----:B------:R-:W-:Y:S01]  /*0170*/  IMAD.MOV.U32 R6, RZ, RZ, RZ ;  /* 0x000000ffff067224 */ /* 0x000fe200078e00ff */
[----:B------:R-:W-:Y:S02]  /*0180*/  ULDC UR6, c[0x0][0x188] ;  /* 0x0000620000067ab9 */ /* 0x000fe40000000800 */
[----:B------:R-:W-:Y:S01]  /*0190*/  ULDC UR5, c[0x0][0x18c] ;  /* 0x0000630000057ab9 */ /* 0x000fe20000000800 */
[----:B0-----:R-:W-:Y:S01]  /*01a0*/  PRMT R0, R0, 0x8880, RZ ;  /* 0x0000888000007816 */ /* 0x001fe200000000ff */
[----:B------:R-:W-:Y:S01]  /*01b0*/  UIMAD UR5, UR6, UR5, URZ ;  /* 0x00000005060572a4 */ /* 0x000fe2000f8e023f */
[----:B------:R-:W-:-:S02]  /*01c0*/  IADD3 R26, R3, UR4, RZ ;  /* 0x00000004031a7c10 */ /* 0x000fc4000fffe0ff */
[----:B------:R-:W-:Y:S02]  /*01d0*/  PRMT R0, R0, 0x7710, RZ ;  /* 0x0000771000007816 */ /* 0x000fe400000000ff */
[----:B------:R-:W-:Y:S02]  /*01e0*/  IADD3 R25, R4, UR4, RZ ;  /* 0x0000000404197c10 */ /* 0x000fe4000fffe0ff */
[----:B------:R-:W-:-:S04]  /*01f0*/  LOP3.LUT R0, R0, 0xff, RZ, 0xc0, !PT ;  /* 0x000000ff00007812 */ /* 0x000fc800078ec0ff */
[----:B------:R-:W-:Y:S02]  /*0200*/  ISETP.NE.AND P1, PT, R0, RZ, PT ;  /* 0x000000ff0000720c */ /* 0x000fe40003f25270 */
[----:B------:R-:W-:Y:S02]  /*0210*/  MOV R0, R1 ;  /* 0x0000000100007202 */ /* 0x000fe40000000f00 */
[----:B------:R-:W-:-:S04]  /*0220*/  SEL R29, R29, 0xb, !P1 ;  /* 0x0000000b1d1d7807 */ /* 0x000fc80004800000 */
[----:B------:R-:W-:-:S12]  /*0230*/  ISETP.GT.AND P2, PT, R29, 0x3, PT ;  /* 0x000000031d00780c */ /* 0x000fd80003f44270 */
[----:B------:R-:W-:Y:S05]  /*0240*/  @!P2 BRA `(.L_x_282) ;  /* 0x000000800000a947 */ /* 0x000fea0003800000 */
[----:B------:R-:W-:Y:S02]  /*0250*/  PLOP3.LUT P0, PT, PT, PT, PT, 0x8, 0x0 ;  /* 0x000000000000781c */ /* 0x000fe40003f0e170 */
[----:B------:R-:W-:-:S10]  /*0260*/  IADD3 R5, R29, -0x3, RZ ;  /* 0xfffffffd1d057810 */ /* 0x000fd40007ffe0ff */
.L_x_283:
[----:B------:R-:W-:Y:S01]  /*0270*/  IADD3 R6, R6, 0x4, RZ ;  /* 0x0000000406067810 */ /* 0x000fe20007ffe0ff */
[----:B------:R-:W-:Y:S03]  /*0280*/  STL.64 [R0], RZ ;  /* 0x000000ff00007387 */ /* 0x000fe60000100a00 */
[----:B------:R-:W-:Y:S01]  /*0290*/  ISETP.GE.AND P2, PT, R6, R5, PT ;  /* 0x000000050600720c */ /* 0x000fe20003f46270 */
[----:B------:R0:W-:Y:S02]  /*02a0*/  STL.64 [R0+0x8], RZ ;  /* 0x000008ff00007387 */ /* 0x0001e40000100a00 */
[----:B0-----:R-:W-:-:S09]  /*02b0*/  IADD3 R0, R0, 0x10, RZ ;  /* 0x0000001000007810 */ /* 0x001fd20007ffe0ff */
[----:B------:R-:W-:Y:S05]  /*02c0*/  @!P2 BRA `(.L_x_283) ;  /* 0xffffffa00000a947 */ /* 0x000fea000383ffff */
.L_x_282:
[----:B------:R-:W-:Y:S01]  /*02d0*/  IADD3 R5, R29, -R6, RZ ;  /* 0x800000061d057210 */ /* 0x000fe20007ffe0ff */
[----:B------:R-:W-:Y:S01]  /*02e0*/  IMAD R24, R7, c[0x0][0x0], R24 ;  /* 0x0000000007187a24 */ /* 0x000fe200078e0218 */
[----:B------:R-:W-:Y:S01]  /*02f0*/  IADD3 R27, R3, -c[0x0][0x1a0], RZ ;  /* 0x80006800031b7a10 */ /* 0x000fe20007ffe0ff */
[----:B------:R-:W-:Y:S01]  /*0300*/  IMAD.MOV.U32 R3, RZ, RZ, c[0x0][0x190] ;  /* 0x00006400ff037624 */ /* 0x000fe200078e00ff */
[----:B------:R-:W-:Y:S01]  /*0310*/  ISETP.GT.AND P2, PT, R5, 0x1, PT ;  /* 0x000000010500780c */ /* 0x000fe20003f44270 */
[----:B------:R-:W-:Y:S01]  /*0320*/  IMAD R23, R2, c[0x0][0x188], R23 ;  /* 0x0000620002177a24 */ /* 0x000fe200078e0217 */
[----:B------:R-:W-:Y:S01]  /*0330*/  IADD3 R28, R4, -c[0x0][0x1a0], RZ ;  /* 0x80006800041c7a10 */ /* 0x000fe20007ffe0ff */
[----:B------:R-:W-:Y:S01]  /*0340*/  IMAD R20, R24, 0x2c, RZ ;  /* 0x0000002c18147824 */ /* 0x000fe200078e02ff */
[----:B------:R-:W-:Y:S02]  /*0350*/  IMNMX R27, R27, c[0x0][0x190], !PT ;  /* 0x000064001b1b7a17 */ /* 0x000fe40007800200 */
[----:B------:R-:W-:-:S02]  /*0360*/  IMNMX R28, R28, c[0x0][0x194], !PT ;  /* 0x000065001c1c7a17 */ /* 0x000fc40007800200 */
[----:B------:R-:W-:Y:S02]  /*0370*/  IMNMX R25, R25, c[0x0][0x19c], PT ;  /* 0x0000670019197a17 */ /* 0x000fe40003800200 */
[----:B------:R-:W-:Y:S02]  /*0380*/  IMNMX R26, R26, c[0x0][0x198], PT ;  /* 0x000066001a1a7a17 */ /* 0x000fe40003800200 */
[----:B------:R-:W-:Y:S01]  /*0390*/  @P2 PLOP3.LUT P0, PT, PT, PT, PT, 0x8, 0x0 ;  /* 0x000000000000281c */ /* 0x000fe20003f0e170 */
[----:B------:R0:W-:Y:S01]  /*03a0*/  @P2 STL.64 [R0], RZ ;  /* 0x000000ff00002387 */ /* 0x0001e20000100a00 */
[----:B------:R-:W-:Y:S01]  /*03b0*/  @P2 IADD3 R6, R6, 0x2, RZ ;  /* 0x0000000206062810 */ /* 0x000fe20007ffe0ff */
[----:B------:R-:W-:Y:S01]  /*03c0*/  IMAD.IADD R5, R26, 0x1, -R27 ;  /* 0x000000011a057824 */ /* 0x000fe200078e0a1b */
[----:B------:R-:W-:Y:S02]  /*03d0*/  IADD3 R4, -R28, R25, RZ ;  /* 0x000000191c047210 */ /* 0x000fe40007ffe1ff */
[----:B------:R-:W-:-:S02]  /*03e0*/  IADD3 R3, -R3, 0x3, RZ ;  /* 0x0000000303037810 */ /* 0x000fc40007ffe1ff */
[----:B0-----:R-:W-:Y:S01]  /*03f0*/  @P2 IADD3 R0, R0, 0x8, RZ ;  /* 0x0000000800002810 */ /* 0x001fe20007ffe0ff */
[----:B------:R-:W-:Y:S01]  /*0400*/  IMAD R5, R4, R5, RZ ;  /* 0x0000000504057224 */ /* 0x000fe200078e02ff */
[----:B------:R-:W-:Y:S02]  /*0410*/  IADD3 R3, R3, c[0x0][0x198], RZ ;  /* 0x0000660003037a10 */ /* 0x000fe40007ffe0ff */
[----:B------:R-:W-:Y:S01]  /*0420*/  ISETP.LT.OR P0, PT, R6, R29, P0 ;  /* 0x0000001d0600720c */ /* 0x000fe20000701670 */
[----:B-----5:R-:W-:Y:S01]  /*0430*/  IMAD R14, R5, R30, RZ ;  /* 0x0000001e050e7224 */ /* 0x020fe200078e02ff */
[C---:B------:R-:W-:Y:S02]  /*0440*/  IADD3 R22, R1.reuse, 0x2c, RZ ;  /* 0x0000002c01167810 */ /* 0x040fe40007ffe0ff */
[----:B------:R-:W-:Y:S02]  /*0450*/  IADD3 R21, R1, 0x58, RZ ;  /* 0x0000005801157810 */ /* 0x000fe40007ffe0ff */
[----:B------:R-:W-:-:S06]  /*0460*/  LOP3.LUT R17, R3, 0xfffffffc, RZ, 0xc0, !PT ;  /* 0xfffffffc03117812 */ /* 0x000fcc00078ec0ff */
[----:B------:R0:W-:Y:S01]  /*0470*/  @P0 STL [R0], RZ ;  /* 0x000000ff00000387 */ /* 0x0001e20000100800 */
[----:B------:R-:W-:-:S12]  /*0480*/  ISETP.GE.AND P0, PT, R30, 0x1, PT ;  /* 0x000000011e00780c */ /* 0x000fd80003f06270 */
[----:B------:R-:W-:Y:S05]  /*0490*/  @!P0 BRA `(.L_x_284) ;  /* 0x0000053000008947 */ /* 0x000fea0003800000 */
[----:B0-----:R-:W-:Y:S01]  /*04a0*/  MOV R0, c[0x0][0x1a8] ;  /* 0x00006a0000007a02 */ /* 0x001fe20000000f00 */
[----:B------:R-:W-:Y:S01]  /*04b0*/  IMAD.MOV.U32 R19, RZ, RZ, RZ ;  /* 0x000000ffff137224 */ /* 0x000fe200078e00ff */
[----:B------:R-:W-:Y:S02]  /*04c0*/  IADD3 R15, -R26, R27, R17 ;  /* 0x0000001b1a0f7210 */ /* 0x000fe40007ffe111 */
[----:B------:R-:W-:Y:S02]  /*04d0*/  IADD3 R18, R28, -c[0x0][0x194], RZ ;  /* 0x800065001c127a10 */ /* 0x000fe40007ffe0ff */
[----:B------:R-:W-:Y:S02]  /*04e0*/  IADD3 R2, R27, -c[0x0][0x190], RZ ;  /* 0x800064001b027a10 */ /* 0x000fe40007ffe0ff */
[----:B------:R-:W-:Y:S02]  /*04f0*/  SHF.R.S32.HI R3, RZ, 0x1f, R0 ;  /* 0x0000001fff037819 */ /* 0x000fe40000011400 */
[----:B------:R-:W-:Y:S01]  /*0500*/  SHF.R.S32.HI R4, RZ, 0x1f, R15 ;  /* 0x0000001fff047819 */ /* 0x000fe2000001140f */
[----:B------:R-:W-:Y:S01]  /*0510*/  IMAD R18, R17, R18, R2 ;  /* 0x0000001211127224 */ /* 0x000fe200078e0202 */
[----:B------:R-:W-:-:S02]  /*0520*/  SHF.L.U64.HI R16, R0, 0x2, R3 ;  /* 0x0000000200107819 */ /* 0x000fc40000010203 */
[----:B------:R-:W-:-:S08]  /*0530*/  SHF.L.U64.HI R31, R15, 0x2, R4 ;  /* 0x000000020f1f7819 */ /* 0x000fd00000010204 */
.L_x_292:
[----:B------:R-:W-:Y:S01]  /*0540*/  ISETP.GT.AND P0, PT, R25, R28, PT ;  /* 0x0000001c1900720c */ /* 0x000fe20003f04270 */
[----:B------:R-:W-:Y:S11]  /*0550*/  BSSY B0, `(.L_x_285) ;  /* 0x0000044000007945 */ /* 0x000ff60003800000 */
[----:B01----:R-:W-:Y:S05]  /*0560*/  @!P0 BRA `(.L_x_286) ;  /* 0x0000042000008947 */ /* 0x003fea0003800000 */
[----:B------:R-:W-:-:S05]  /*0570*/  MOV R3, 0x4 ;  /* 0x0000000400037802 */ /* 0x000fca0000000f00 */
[----:B------:R-:W-:-:S10]  /*0580*/  IMAD.WIDE R4, R19, R3, c[0x0][0x168] ;  /* 0x00005a0013047625 */ /* 0x000fd400078e0203 */
[----:B------:R-:W2:Y:S01]  /*0590*/  LDG.E.SYS R4, [R4+0x6c] ;  /* 0x00006c0004047381 */ /* 0x000ea200001ee900 */
[----:B------:R-:W-:Y:S02]  /*05a0*/  IMAD R2, R19, c[0x0][0x1ac], R18 ;  /* 0x00006b0013027a24 */ /* 0x000fe400078e0212 */
[----:B------:R-:W-:Y:S02]  /*05b0*/  IMAD.MOV.U32 R36, RZ, RZ, R28 ;  /* 0x000000ffff247224 */ /* 0x000fe400078e001c */
[----:B------:R-:W-:-:S06]  /*05c0*/  IMAD.WIDE R2, R2, R3, c[0x0][0x160] ;  /* 0x0000580002027625 */ /* 0x000fcc00078e0203 */
[----:B------:R-:W-:Y:S01]  /*05d0*/  IMAD.MOV.U32 R38, RZ, RZ, R2 ;  /* 0x000000ffff267224 */ /* 0x000fe200078e0002 */
[----:B------:R-:W-:Y:S01]  /*05e0*/  MOV R35, R3 ;  /* 0x0000000300237202 */ /* 0x000fe20000000f00 */
[----:B--2---:R0:W1:Y:S07]  /*05f0*/  I2F R45, R4 ;  /* 0x00000004002d7306 */ /* 0x00406e0000201400 */
.L_x_291:
[----:B------:R-:W-:Y:S01]  /*0600*/  ISETP.GT.AND P0, PT, R26, R27, PT ;  /* 0x0000001b1a00720c */ /* 0x000fe20003f04270 */
[----:B------:R-:W-:Y:S11]  /*0610*/  BSSY B1, `(.L_x_287) ;  /* 0x0000032000017945 */ /* 0x000ff60003800000 */
[----:B01----:R-:W-:Y:S05]  /*0620*/  @!P0 BRA `(.L_x_288) ;  /* 0x0000030000008947 */ /* 0x003fea0003800000 */
[----:B------:R-:W-:-:S08]  /*0630*/  MOV R37, R27 ;  /* 0x0000001b00257202 */ /* 0x000fd00000000f00 */
.L_x_290:
[----:B------:R-:W-:Y:S01]  /*0640*/  LEA R32, P0, R0, R38, 0x2 ;  /* 0x0000002600207211 */ /* 0x000fe200078010ff */
[----:B------:R-:W-:Y:S01]  /*0650*/  IMAD.MOV.U32 R34, RZ, RZ, R38 ;  /* 0x000000ffff227224 */ /* 0x000fe200078e0026 */
[----:B------:R-:W-:-:S03]  /*0660*/  MOV R3, 0x4 ;  /* 0x0000000400037802 */ /* 0x000fc60000000f00 */
[----:B------:R-:W-:-:S04]  /*0670*/  IMAD.X R33, R35, 0x1, R16, P0 ;  /* 0x0000000123217824 */ /* 0x000fc800000e0610 */
[C---:B------:R-:W-:Y:S01]  /*0680*/  IMAD.WIDE R12, R3.reuse, c[0x0][0x1a8], R32 ;  /* 0x00006a00030c7a25 */ /* 0x040fe200078e0220 */
[----:B------:R-:W2:Y:S04]  /*0690*/  LDG.E.CONSTANT.SYS R34, [R34] ;  /* 0x0000000022227381 */ /* 0x000ea800001e6900 */
[----:B------:R2:W3:Y:S03]  /*06a0*/  LDG.E.CONSTANT.SYS R43, [R32] ;  /* 0x00000000202b7381 */ /* 0x0004e600001e6900 */
[C---:B------:R-:W-:Y:S02]  /*06b0*/  IMAD.WIDE R10, R3.reuse, c[0x0][0x1a8], R12 ;  /* 0x00006a00030a7a25 */ /* 0x040fe400078e020c */
[----:B------:R-:W4:Y:S06]  /*06c0*/  LDG.E.CONSTANT.SYS R13, [R12] ;  /* 0x000000000c0d7381 */ /* 0x000f2c00001e6900 */
[----:B------:R-:W-:-:S02]  /*06d0*/  IMAD.WIDE R8, R3, c[0x0][0x1a8], R10 ;  /* 0x00006a0003087a25 */ /* 0x000fc400078e020a */
[----:B------:R-:W5:Y:S06]  /*06e0*/  LDG.E.CONSTANT.SYS R11, [R10] ;  /* 0x000000000a0b7381 */ /* 0x000f6c00001e6900 */
[C---:B------:R-:W-:Y:S02]  /*06f0*/  IMAD.WIDE R6, R3.reuse, c[0x0][0x1a8], R8 ;  /* 0x00006a0003067a25 */ /* 0x040fe400078e0208 */
[----:B------:R-:W5:Y:S06]  /*0700*/  LDG.E.CONSTANT.SYS R9, [R8] ;  /* 0x0000000008097381 */ /* 0x000f6c00001e6900 */
[----:B0-----:R-:W-:-:S02]  /*0710*/  IMAD.WIDE R4, R3, c[0x0][0x1a8], R6 ;  /* 0x00006a0003047a25 */ /* 0x001fc400078e0206 */
[----:B------:R-:W5:Y:S06]  /*0720*/  LDG.E.CONSTANT.SYS R7, [R6] ;  /* 0x0000000006077381 */ /* 0x000f6c00001e6900 */
[----:B------:R-:W-:Y:S02]  /*0730*/  IMAD.WIDE R2, R3, c[0x0][0x1a8], R4 ;  /* 0x00006a0003027a25 */ /* 0x000fe400078e0204 */
[----:B------:R-:W5:Y:S08]  /*0740*/  LDG.E.CONSTANT.SYS R5, [R4] ;  /* 0x0000000004057381 */ /* 0x000f7000001e6900 */
[----:B------:R0:W5:Y:S01]  /*0750*/  LDG.E.CONSTANT.SYS R3, [R2] ;  /* 0x0000000002037381 */ /* 0x00016200001e6900 */
[----:B------:R-:W1:Y:S01]  /*0760*/  I2F R39, R36 ;  /* 0x0000002400277306 */ /* 0x000e620000201400 */
[----:B------:R-:W0:Y:S02]  /*0770*/  I2F R41, R37 ;  /* 0x0000002500297306 */ /* 0x000e240000201400 */
[----:B-1----:R1:W-:Y:S04]  /*0780*/  @P1 STS [R20+0x28], R45 ;  /* 0x0000282d14001388 */ /* 0x0023e80000000800 */
[----:B------:R1:W-:Y:S04]  /*0790*/  STS [R20+0x4], R39 ;  /* 0x0000042714007388 */ /* 0x0003e80000000800 */
[----:B0-----:R1:W-:Y:S01]  /*07a0*/  STS [R20], R41 ;  /* 0x0000002914007388 */ /* 0x0013e20000000800 */
[----:B------:R-:W-:-:S02]  /*07b0*/  IADD3 R37, R37, 0x1, RZ ;  /* 0x0000000125257810 */ /* 0x000fc40007ffe0ff */
[----:B------:R-:W-:Y:S02]  /*07c0*/  MOV R2, RZ ;  /* 0x000000ff00027202 */ /* 0x000fe40000000f00 */
[----:B------:R-:W-:Y:S01]  /*07d0*/  ISETP.GE.AND P2, PT, R37, R26, PT ;  /* 0x0000001a2500720c */ /* 0x000fe20003f46270 */
[----:B--2---:R-:W-:Y:S01]  /*07e0*/  FADD.FTZ R33, |R34|, -RZ ;  /* 0x800000ff22217221 */ /* 0x004fe20000010200 */
[----:B---3--:R1:W-:Y:S07]  /*07f0*/  STS [R20+0xc], R43 ;  /* 0x00000c2b14007388 */ /* 0x0083ee0000000800 */
[----:B------:R1:W-:Y:S04]  /*0800*/  STS [R20+0x8], R33 ;  /* 0x0000082114007388 */ /* 0x0003e80000000800 */
[----:B----4-:R1:W-:Y:S04]  /*0810*/  STS [R20+0x10], R13 ;  /* 0x0000100d14007388 */ /* 0x0103e80000000800 */
[----:B-----5:R1:W-:Y:S04]  /*0820*/  STS [R20+0x14], R11 ;  /* 0x0000140b14007388 */ /* 0x0203e80000000800 */
[----:B------:R1:W-:Y:S04]  /*0830*/  STS [R20+0x18], R9 ;  /* 0x0000180914007388 */ /* 0x0003e80000000800 */
[----:B------:R1:W-:Y:S04]  /*0840*/  STS [R20+0x1c], R7 ;  /* 0x00001c0714007388 */ /* 0x0003e80000000800 */
[----:B------:R1:W-:Y:S04]  /*0850*/  STS [R20+0x20], R5 ;  /* 0x0000200514007388 */ /* 0x0003e80000000800 */
[----:B------:R1:W-:Y:S02]  /*0860*/  STS [R20+0x24], R3 ;  /* 0x0000240314007388 */ /* 0x0003e40000000800 */
.L_x_289:
[----:B0-----:R-:W-:-:S08]  /*0870*/  IMAD R4, R2, 0x4, R1 ;  /* 0x0000000402047824 */ /* 0x001fd000078e0201 */
[----:B-1----:R-:W2:Y:S01]  /*0880*/  LDL R5, [R4] ;  /* 0x0000000004057983 */ /* 0x002ea20000100800 */
[----:B------:R-:W-:Y:S01]  /*0890*/  IMAD R3, R24, 0xb, R2 ;  /* 0x0000000b18037824 */ /* 0x000fe200078e0202 */
[----:B------:R-:W-:-:S04]  /*08a0*/  IADD3 R2, R2, 0x1, RZ ;  /* 0x0000000102027810 */ /* 0x000fc80007ffe0ff */
[----:B------:R-:W-:-:S03]  /*08b0*/  ISETP.GE.AND P0, PT, R2, R29, PT ;  /* 0x0000001d0200720c */ /* 0x000fc60003f06270 */
[----:B------:R-:W2:Y:S02]  /*08c0*/  LDS.U R6, [R3.X4] ;  /* 0x0000000003067984 */ /* 0x000ea40000005800 */
[----:B--2---:R-:W-:-:S08]  /*08d0*/  FADD.FTZ R5, R5, R6 ;  /* 0x0000000605057221 */ /* 0x004fd00000010000 */
[----:B------:R0:W-:Y:S01]  /*08e0*/  STL [R4], R5 ;  /* 0x0000000504007387 */ /* 0x0001e20000100800 */
[----:B------:R-:W-:Y:S05]  /*08f0*/  @!P0 BRA `(.L_x_289) ;  /* 0xffffff7000008947 */ /* 0x000fea000383ffff */
[----:B------:R-:W-:-:S04]  /*0900*/  IADD3 R38, P0, R38, 0x4, RZ ;  /* 0x0000000426267810 */ /* 0x000fc80007f1e0ff */
[----:B------:R-:W-:Y:S01]  /*0910*/  IADD3.X R35, RZ, R35, RZ, P0, !PT ;  /* 0x00000023ff237210 */ /* 0x000fe200007fe4ff */
[----:B------:R-:W-:Y:S07]  /*0920*/  @!P2 BRA `(.L_x_290) ;  /* 0xfffffd100000a947 */ /* 0x000fee000383ffff */
.L_x_288:
[----:B------:R-:W-:Y:S05]  /*0930*/  BSYNC B1 ;  /* 0x0000000000017941 */ /* 0x000fea0003800000 */
.L_x_287:
[----:B------:R-:W-:Y:S02]  /*0940*/  IADD3 R36, R36, 0x1, RZ ;  /* 0x0000000124247810 */ /* 0x000fe40007ffe0ff */
[----:B------:R-:W-:Y:S02]  /*0950*/  LEA R38, P2, R15, R38, 0x2 ;  /* 0x000000260f267211 */ /* 0x000fe400078410ff */
[----:B------:R-:W-:-:S03]  /*0960*/  ISETP.GE.AND P0, PT, R36, R25, PT ;  /* 0x000000192400720c */ /* 0x000fc60003f06270 */
[----:B------:R-:W-:-:S09]  /*0970*/  IMAD.X R35, R31, 0x1, R35, P2 ;  /* 0x000000011f237824 */ /* 0x000fd200010e0623 */
[----:B------:R-:W-:Y:S05]  /*0980*/  @!P0 BRA `(.L_x_291) ;  /* 0xfffffc7000008947 */ /* 0x000fea000383ffff */
.L_x_286:
[----:B------:R-:W-:Y:S05]  /*0990*/  BSYNC B0 ;  /* 0x0000000000007941 */ /* 0x000fea0003800000 */
.L_x_285:
[----:B------:R-:W-:-:S04]  /*09a0*/  IADD3 R19, R19, 0x1, RZ ;  /* 0x0000000113137810 */ /* 0x000fc80007ffe0ff */
[----:B------:R-:W-:-:S12]  /*09b0*/  ISETP.GE.AND P0, PT, R19, R30, PT ;  /* 0x0000001e1300720c */ /* 0x000fd80003f06270 */
[----:B------:R-:W-:Y:S05]  /*09c0*/  @!P0 BRA `(.L_x_292) ;  /* 0xfffffb7000008947 */ /* 0x000fea000383ffff */
.L_x_284:
[----:B0-----:R-:W0:Y:S01]  /*09d0*/  I2F R14, R14 ;  /* 0x0000000e000e7306 */ /* 0x001e220000201400 */
[----:B------:R-:W-:Y:S01]  /*09e0*/  ISETP.GT.AND P3, PT, R29, 0x3, PT ;  /* 0x000000031d00780c */ /* 0x000fe20003f64270 */
[----:B------:R-:W-:Y:S01]  /*09f0*/  IMAD.MOV.U32 R4, RZ, RZ, RZ ;  /* 0x000000ffff047224 */ /* 0x000fe200078e00ff */
[----:B------:R-:W-:Y:S02]  /*0a00*/  PLOP3.LUT P0, PT, PT, PT, PT, 0x80, 0x0 ;  /* 0x000000000000781c */ /* 0x000fe40003f0f070 */
[----:B------:R-:W-:Y:S01]  /*0a10*/  MOV R0, R1 ;  /* 0x0000000100007202 */ /* 0x000fe20000000f00 */
[----:B0-----:R0:W2:Y:S07]  /*0a20*/  MUFU.RCP R2, R14 ;  /* 0x0000000e00027308 */ /* 0x0010ae0000001000 */
[----:B------:R-:W-:Y:S05]  /*0a30*/  @!P3 BRA `(.L_x_293) ;  /* 0x000001200000b947 */ /* 0x000fea0003800000 */
[----:B------:R-:W-:Y:S02]  /*0a40*/  PLOP3.LUT P0, PT, PT, PT, PT, 0x8, 0x0 ;  /* 0x000000000000781c */ /* 0x000fe40003f0e170 */
[----:B------:R-:W-:-:S10]  /*0a50*/  IADD3 R11, R29, -0x3, RZ ;  /* 0xfffffffd1d0b7810 */ /* 0x000fd40007ffe0ff */
.L_x_294:
[----:B------:R-:W3:Y:S04]  /*0a60*/  LDL R3, [R0] ;  /* 0x0000000000037983 */ /* 0x000ee80000100800 */
[----:B------:R-:W4:Y:S04]  /*0a70*/  LDL R5, [R0+0x4] ;  /* 0x0000040000057983 */ /* 0x000f280000100800 */
[----:B------:R-:W5:Y:S04]  /*0a80*/  LDL R7, [R0+0x8] ;  /* 0x0000080000077983 */ /* 0x000f680000100800 */
[----:B--2---:R-:W2:Y:S01]  /*0a90*/  LDL R9, [R0+0xc] ;  /* 0x00000c0000097983 */ /* 0x004ea20000100800 */
[----:B------:R-:W-:-:S04]  /*0aa0*/  IADD3 R4, R4, 0x4, RZ ;  /* 0x0000000404047810 */ /* 0x000fc80007ffe0ff */
[----:B------:R-:W-:Y:S01]  /*0ab0*/  ISETP.GE.AND P2, PT, R4, R11, PT ;  /* 0x0000000b0400720c */ /* 0x000fe20003f46270 */
[C---:B---3--:R-:W-:Y:S02]  /*0ac0*/  FMUL.FTZ R3, R2.reuse, R3 ;  /* 0x0000000302037220 */ /* 0x048fe40000410000 */
[C---:B----4-:R-:W-:Y:S02]  /*0ad0*/  FMUL.FTZ R5, R2.reuse, R5 ;  /* 0x0000000502057220 */ /* 0x050fe40000410000 */
[----:B-----5:R-:W-:-:S04]  /*0ae0*/  FMUL.FTZ R7, R2, R7 ;  /* 0x0000000702077220 */ /* 0x020fc80000410000 */
[----:B------:R-:W-:Y:S01]  /*0af0*/  STL [R0], R3 ;  /* 0x0000000300007387 */ /* 0x000fe20000100800 */
[----:B--2---:R-:W-:-:S03]  /*0b00*/  FMUL.FTZ R9, R2, R9 ;  /* 0x0000000902097220 */ /* 0x004fc60000410000 */
[----:B------:R-:W-:Y:S04]  /*0b10*/  STL [R0+0x4], R5 ;  /* 0x0000040500007387 */ /* 0x000fe80000100800 */
[----:B------:R-:W-:Y:S04]  /*0b20*/  STL [R0+0x8], R7 ;  /* 0x0000080700007387 */ /* 0x000fe80000100800 */
[----:B------:R2:W-:Y:S02]  /*0b30*/  STL [R0+0xc], R9 ;  /* 0x00000c0900007387 */ /* 0x0005e40000100800 */
[----:B--2---:R-:W-:Y:S01]  /*0b40*/  IADD3 R0, R0, 0x10, RZ ;  /* 0x0000001000007810 */ /* 0x004fe20007ffe0ff */
[----:B------:R-:W-:Y:S07]  /*0b50*/  @!P2 BRA `(.L_x_294) ;  /* 0xffffff000000a947 */ /* 0x000fee000383ffff */
.L_x_293:
[----:B------:R-:W-:-:S04]  /*0b60*/  IADD3 R3, R29, -R4, RZ ;  /* 0x800000041d037210 */ /* 0x000fc80007ffe0ff */
[----:B------:R-:W-:-:S12]  /*0b70*/  ISETP.GT.AND P2, PT, R3, 0x1, PT ;  /* 0x000000010300780c */ /* 0x000fd80003f44270 */
[----:B------:R-:W-:Y:S05]  /*0b80*/  @!P2 BRA `(.L_x_295) ;  /* 0x000000900000a947 */ /* 0x000fea0003800000 */
[----:B------:R-:W3:Y:S04]  /*0b90*/  LDL R3, [R0] ;  /* 0x0000000000037983 */ /* 0x000ee80000100800 */
[----:B------:R-:W4:Y:S01]  /*0ba0*/  LDL R5, [R0+0x4] ;  /* 0x0000040000057983 */ /* 0x000f220000100800 */
[----:B------:R-:W-:Y:S02]  /*0bb0*/  PLOP3.LUT P0, PT, PT, PT, PT, 0x8, 0x0 ;  /* 0x000000000000781c */ /* 0x000fe40003f0e170 */
[----:B------:R-:W-:Y:S01]  /*0bc0*/  IADD3 R4, R4, 0x2, RZ ;  /* 0x0000000204047810 */ /* 0x000fe20007ffe0ff */
[C---:B--23--:R-:W-:Y:S02]  /*0bd0*/  FMUL.FTZ R3, R2.reuse, R3 ;  /* 0x0000000302037220 */ /* 0x04cfe40000410000 */
[----:B----4-:R-:W-:-:S06]  /*0be0*/  FMUL.FTZ R5, R2, R5 ;  /* 0x0000000502057220 */ /* 0x010fcc0000410000 */
[----:B------:R-:W-:Y:S04]  /*0bf0*/  STL [R0], R3 ;  /* 0x0000000300007387 */ /* 0x000fe80000100800 */
[----:B------:R2:W-:Y:S02]  /*0c00*/  STL [R0+0x4], R5 ;  /* 0x0000040500007387 */ /* 0x0005e40000100800 */
[----:B--2---:R-:W-:-:S08]  /*0c10*/  IADD3 R0, R0, 0x8, RZ ;  /* 0x0000000800007810 */ /* 0x004fd00007ffe0ff */
.L_x_295:
[----:B------:R-:W-:Y:S01]  /*0c20*/  ISETP.LT.OR P2, PT, R4, R29, P0 ;  /* 0x0000001d0400720c */ /* 0x000fe20000741670 */
[----:B------:R-:W-:Y:S01]  /*0c30*/  IMAD.MOV.U32 R4, RZ, RZ, R22 ;  /* 0x000000ffff047224 */ /* 0x000fe200078e0016 */
[----:B------:R-:W-:-:S10]  /*0c40*/  PLOP3.LUT P0, PT, PT, PT, PT, 0x80, 0x0 ;  /* 0x000000000000781c */ /* 0x000fd40003f0f070 */
[----:B------:R-:W-:Y:S05]  /*0c50*/  @!P2 BRA `(.L_x_296) ;  /* 0x000000300000a947 */ /* 0x000fea0003800000 */
[----:B------:R-:W3:Y:S02]  /*0c60*/  LDL R3, [R0] ;  /* 0x0000000000037983 */ /* 0x000ee40000100800 */
[----:B--23--:R-:W-:-:S08]  /*0c70*/  FMUL.FTZ R3, R2, R3 ;  /* 0x0000000302037220 */ /* 0x00cfd00000410000 */
[----:B------:R2:W-:Y:S02]  /*0c80*/  STL [R0], R3 ;  /* 0x0000000300007387 */ /* 0x0005e40000100800 */
.L_x_296:
[----:B--2---:R-:W-:Y:S01]  /*0c90*/  MOV R0, RZ ;  /* 0x000000ff00007202 */ /* 0x004fe20000000f00 */
[----:B------:R-:W-:Y:S07]  /*0ca0*/  @!P3 BRA `(.L_x_297) ;  /* 0x000000a00000b947 */ /* 0x000fee0003800000 */
[----:B------:R-:W-:Y:S02]  /*0cb0*/  PLOP3.LUT P0, PT, PT, PT, PT, 0x8, 0x0 ;  /* 0x000000000000781c */ /* 0x000fe40003f0e170 */
[----:B------:R-:W-:-:S10]  /*0cc0*/  IADD3 R3, R29, -0x3, RZ ;  /* 0xfffffffd1d037810 */ /* 0x000fd40007ffe0ff */
.L_x_298:
[----:B------:R-:W-:Y:S01]  /*0cd0*/  IADD3 R0, R0, 0x4, RZ ;  /* 0x0000000400007810 */ /* 0x000fe20007ffe0ff */
[----:B------:R-:W-:Y:S03]  /*0ce0*/  STL [R4], RZ ;  /* 0x000000ff04007387 */ /* 0x000fe60000100800 */
[----:B------:R-:W-:Y:S01]  /*0cf0*/  ISETP.GE.AND P2, PT, R0, R3, PT ;  /* 0x000000030000720c */ /* 0x000fe20003f46270 */
[----:B------:R-:W-:Y:S04]  /*0d00*/  STL [R4+0x4], RZ ;  /* 0x000004ff04007387 */ /* 0x000fe80000100800 */
[----:B------:R-:W-:Y:S04]  /*0d10*/  STL [R4+0x8], RZ ;  /* 0x000008ff04007387 */ /* 0x000fe80000100800 */
[----:B------:R2:W-:Y:S02]  /*0d20*/  STL [R4+0xc], RZ ;  /* 0x00000cff04007387 */ /* 0x0005e40000100800 */
[----:B--2---:R-:W-:Y:S01]  /*0d30*/  IADD3 R4, R4, 0x10, RZ ;  /* 0x0000001004047810 */ /* 0x004fe20007ffe0ff */
[----:B------:R-:W-:Y:S07]  /*0d40*/  @!P2 BRA `(.L_x_298) ;  /* 0xffffff800000a947 */ /* 0x000fee000383ffff */
.L_x_297:
[----:B------:R-:W-:-:S05]  /*0d50*/  IMAD.IADD R2, R29, 0x1, -R0 ;  /* 0x000000011d027824 */ /* 0x000fca00078e0a00 */
[----:B------:R-:W-:-:S12]  /*0d60*/  ISETP.GT.AND P2, PT, R2, 0x1, PT ;  /* 0x000000010200780c */ /* 0x000fd80003f44270 */
[----:B------:R-:W-:Y:S01]  /*0d70*/  @P2 PLOP3.LUT P0, PT, PT, PT, PT, 0x8, 0x0 ;  /* 0x000000000000281c */ /* 0x000fe20003f0e170 */
[----:B------:R-:W-:Y:S01]  /*0d80*/  @P2 STL [R4], RZ ;  /* 0x000000ff04002387 */ /* 0x000fe20000100800 */
[----:B------:R-:W-:-:S03]  /*0d90*/  @P2 IADD3 R0, R0, 0x2, RZ ;  /* 0x0000000200002810 */ /* 0x000fc60007ffe0ff */
[----:B------:R2:W-:Y:S07]  /*0da0*/  @P2 STL [R4+0x4], RZ ;  /* 0x000004ff04002387 */ /* 0x0005ee0000100800 */
[----:B------:R-:W-:Y:S02]  /*0db0*/  ISETP.LT.OR P0, PT, R0, R29, P0 ;  /* 0x0000001d0000720c */ /* 0x000fe40000701670 */
[----:B--2---:R-:W-:-:S10]  /*0dc0*/  @P2 IADD3 R4, R4, 0x8, RZ ;  /* 0x0000000804042810 */ /* 0x004fd40007ffe0ff */
[----:B------:R2:W-:Y:S01]  /*0dd0*/  @P0 STL [R4], RZ ;  /* 0x000000ff04000387 */ /* 0x0005e20000100800 */
[----:B------:R-:W-:-:S12]  /*0de0*/  ISETP.GE.AND P0, PT, R30, 0x1, PT ;  /* 0x000000011e00780c */ /* 0x000fd80003f06270 */
[----:B------:R-:W-:Y:S05]  /*0df0*/  @!P0 BRA `(.L_x_299) ;  /* 0x0000060000008947 */ /* 0x000fea0003800000 */
[----:B--2---:R-:W-:-:S08]  /*0e00*/  MOV R31, RZ ;  /* 0x000000ff001f7202 */ /* 0x004fd00000000f00 */
.L_x_307:
[----:B------:R-:W-:Y:S01]  /*0e10*/  ISETP.GT.AND P0, PT, R25, R28, PT ;  /* 0x0000001c1900720c */ /* 0x000fe20003f04270 */
[----:B------:R-:W-:Y:S01]  /*0e20*/  BSSY B0, `(.L_x_300) ;  /* 0x000005a000007945 */ /* 0x000fe20003800000 */
[----:B------:R-:W-:Y:S02]  /*0e30*/  IADD3 R0, R28, -c[0x0][0x194], RZ ;  /* 0x800065001c007a10 */ /* 0x000fe40007ffe0ff */
[----:B--2---:R-:W-:-:S05]  /*0e40*/  IADD3 R2, R27, -c[0x0][0x190], RZ ;  /* 0x800064001b027a10 */ /* 0x004fca0007ffe0ff */
[----:B------:R-:W-:-:S03]  /*0e50*/  IMAD R0, R17, R0, R2 ;  /* 0x0000000011007224 */ /* 0x000fc600078e0202 */
[----:B01-3--:R-:W-:Y:S05]  /*0e60*/  @!P0 BRA `(.L_x_301) ;  /* 0x0000055000008947 */ /* 0x00bfea0003800000 */
[----:B------:R-:W-:-:S04]  /*0e70*/  IMAD.MOV.U32 R19, RZ, RZ, 0x4 ;  /* 0x00000004ff137424 */ /* 0x000fc800078e00ff */
[----:B------:R-:W-:-:S10]  /*0e80*/  IMAD.WIDE R2, R31, R19, c[0x0][0x168] ;  /* 0x00005a001f027625 */ /* 0x000fd400078e0213 */
[----:B------:R-:W2:Y:S01]  /*0e90*/  LDG.E.SYS R2, [R2+0x6c] ;  /* 0x00006c0002027381 */ /* 0x000ea200001ee900 */
[----:B------:R-:W-:Y:S01]  /*0ea0*/  IMAD R18, R31, c[0x0][0x1ac], R0 ;  /* 0x00006b001f127a24 */ /* 0x000fe200078e0200 */
[----:B------:R-:W-:-:S03]  /*0eb0*/  MOV R46, R28 ;  /* 0x0000001c002e7202 */ /* 0x000fc60000000f00 */
[----:B------:R-:W-:Y:S01]  /*0ec0*/  IMAD.WIDE R18, R18, R19, c[0x0][0x160] ;  /* 0x0000580012127625 */ /* 0x000fe200078e0213 */
[----:B--2---:R2:W3:Y:S07]  /*0ed0*/  I2F R44, R2 ;  /* 0x00000002002c7306 */ /* 0x0044ee0000201400 */
.L_x_306:
[----:B------:R-:W-:Y:S01]  /*0ee0*/  ISETP.GT.AND P0, PT, R26, R27, PT ;  /* 0x0000001b1a00720c */ /* 0x000fe20003f04270 */
[----:B------:R-:W-:Y:S11]  /*0ef0*/  BSSY B1, `(.L_x_302) ;  /* 0x0000047000017945 */ /* 0x000ff60003800000 */
[----:B0123--:R-:W-:Y:S05]  /*0f00*/  @!P0 BRA `(.L_x_303) ;  /* 0x0000045000008947 */ /* 0x00ffea0003800000 */
[----:B0-----:R-:W4:Y:S04]  /*0f10*/  LDL.64 R14, [R1] ;  /* 0x00000000010e7983 */ /* 0x001f280000100a00 */
[----:B--2---:R0:W5:Y:S04]  /*0f20*/  LDL.64 R2, [R1+0x8] ;  /* 0x0000080001027983 */ /* 0x0041680000100a00 */
[----:B------:R0:W5:Y:S04]  /*0f30*/  LDL.64 R4, [R1+0x10] ;  /* 0x0000100001047983 */ /* 0x0001680000100a00 */
[----:B------:R0:W5:Y:S04]  /*0f40*/  LDL.64 R6, [R1+0x18] ;  /* 0x0000180001067983 */ /* 0x0001680000100a00 */
[----:B------:R0:W5:Y:S01]  /*0f50*/  LDL.64 R8, [R1+0x20] ;  /* 0x0000200001087983 */ /* 0x0001620000100a00 */
[----:B------:R-:W4:Y:S02]  /*0f60*/  I2F R0, R46 ;  /* 0x0000002e00007306 */ /* 0x000f240000201400 */
[----:B----4-:R-:W-:-:S02]  /*0f70*/  FADD.FTZ R10, R0, -R15 ;  /* 0x8000000f000a7221 */ /* 0x010fc40000010000 */
[----:B------:R-:W-:Y:S02]  /*0f80*/  IMAD.MOV.U32 R0, RZ, RZ, R27 ;  /* 0x000000ffff007224 */ /* 0x000fe400078e001b */
[----:B0-----:R-:W-:-:S08]  /*0f90*/  FADD.FTZ R10, |R10|, -RZ ;  /* 0x800000ff0a0a7221 */ /* 0x001fd00000010200 */
.L_x_305:
[----:B------:R-:W-:Y:S01]  /*0fa0*/  MOV R43, 0x4 ;  /* 0x00000004002b7802 */ /* 0x000fe20000000f00 */
[----:B-1----:R-:W2:Y:S04]  /*0fb0*/  LDG.E.CONSTANT.SYS R45, [R18] ;  /* 0x00000000122d7381 */ /* 0x002ea800001e6900 */
[C---:B------:R-:W-:Y:S01]  /*0fc0*/  IMAD.WIDE R32, R43.reuse, c[0x0][0x1a8], R18 ;  /* 0x00006a002b207a25 */ /* 0x040fe200078e0212 */
[----:B------:R-:W4:Y:S07]  /*0fd0*/  @P1 LDL R47, [R1+0x28] ;  /* 0x00002800012f1983 */ /* 0x000f2e0000100800 */
[----:B------:R-:W-:-:S02]  /*0fe0*/  IMAD.WIDE R12, R43, c[0x0][0x1a8], R32 ;  /* 0x00006a002b0c7a25 */ /* 0x000fc400078e0220 */
[----:B0--3--:R0:W3:Y:S06]  /*0ff0*/  LDG.E.CONSTANT.SYS R32, [R32] ;  /* 0x0000000020207381 */ /* 0x0090ec00001e6900 */
[C---:B------:R-:W-:Y:S02]  /*1000*/  IMAD.WIDE R34, R43.reuse, c[0x0][0x1a8], R12 ;  /* 0x00006a002b227a25 */ /* 0x040fe400078e020c */
[----:B------:R3:W3:Y:S06]  /*1010*/  LDG.E.CONSTANT.SYS R13, [R12] ;  /* 0x000000000c0d7381 */ /* 0x0006ec00001e6900 */
[----:B------:R-:W-:-:S02]  /*1020*/  IMAD.WIDE R36, R43, c[0x0][0x1a8], R34 ;  /* 0x00006a002b247a25 */ /* 0x000fc400078e0222 */
[----:B------:R-:W3:Y:S06]  /*1030*/  LDG.E.CONSTANT.SYS R34, [R34] ;  /* 0x0000000022227381 */ /* 0x000eec00001e6900 */
[C---:B------:R-:W-:Y:S02]  /*1040*/  IMAD.WIDE R38, R43.reuse, c[0x0][0x1a8], R36 ;  /* 0x00006a002b267a25 */ /* 0x040fe400078e0224 */
[----:B------:R-:W3:Y:S06]  /*1050*/  LDG.E.CONSTANT.SYS R37, [R36] ;  /* 0x0000000024257381 */ /* 0x000eec00001e6900 */
[----:B------:R-:W-:-:S02]  /*1060*/  IMAD.WIDE R40, R43, c[0x0][0x1a8], R38 ;  /* 0x00006a002b287a25 */ /* 0x000fc400078e0226 */
[----:B------:R-:W3:Y:S06]  /*1070*/  LDG.E.CONSTANT.SYS R38, [R38] ;  /* 0x0000000026267381 */ /* 0x000eec00001e6900 */
[----:B------:R-:W-:Y:S02]  /*1080*/  IMAD.WIDE R42, R43, c[0x0][0x1a8], R40 ;  /* 0x00006a002b2a7a25 */ /* 0x000fe400078e0228 */
[----:B------:R-:W3:Y:S08]  /*1090*/  LDG.E.CONSTANT.SYS R15, [R40] ;  /* 0x00000000280f7381 */ /* 0x000ef000001e6900 */
[----:B------:R-:W3:Y:S01]  /*10a0*/  LDG.E.CONSTANT.SYS R42, [R42] ;  /* 0x000000002a2a7381 */ /* 0x000ee200001e6900 */
[----:B------:R-:W1:Y:S03]  /*10b0*/  I2F R11, R0 ;  /* 0x00000000000b7306 */ /* 0x000e660000201400 */
[----:B------:R0:W-:Y:S01]  /*10c0*/  STS [R20+0x4], R10 ;  /* 0x0000040a14007388 */ /* 0x0001e20000000800 */
[----:B-1----:R-:W-:-:S04]  /*10d0*/  FADD.FTZ R11, -R14, R11 ;  /* 0x0000000b0e0b7221 */ /* 0x002fc80000010100 */
[----:B------:R-:W-:-:S08]  /*10e0*/  FADD.FTZ R11, |R11|, -RZ ;  /* 0x800000ff0b0b7221 */ /* 0x000fd00000010200 */
[----:B------:R1:W-:Y:S01]  /*10f0*/  STS [R20], R11 ;  /* 0x0000000b14007388 */ /* 0x0003e20000000800 */
[----:B------:R-:W-:Y:S01]  /*1100*/  IADD3 R0, R0, 0x1, RZ ;  /* 0x0000000100007810 */ /* 0x000fe20007ffe0ff */
[----:B0-----:R-:W-:-:S03]  /*1110*/  IMAD.MOV.U32 R33, RZ, RZ, RZ ;  /* 0x000000ffff217224 */ /* 0x001fc600078e00ff */
[----:B------:R-:W-:Y:S01]  /*1120*/  ISETP.GE.AND P2, PT, R0, R26, PT ;  /* 0x0000001a0000720c */ /* 0x000fe20003f46270 */
[----:B--2--5:R-:W-:Y:S02]  /*1130*/  FADD.FTZ R45, -R2, |R45| ;  /* 0x4000002d022d7221 */ /* 0x024fe40000010100 */
[----:B----4-:R-:W-:Y:S02]  /*1140*/  @P1 FADD.FTZ R47, R44, -R47 ;  /* 0x8000002f2c2f1221 */ /* 0x010fe40000010000 */
[----:B---3--:R-:W-:Y:S02]  /*1150*/  FADD.FTZ R12, R32, -R3 ;  /* 0x80000003200c7221 */ /* 0x008fe40000010000 */
[----:B------:R-:W-:-:S04]  /*1160*/  FADD.FTZ R13, -R4, R13 ;  /* 0x0000000d040d7221 */ /* 0x000fc80000010100 */
[----:B------:R-:W-:-:S04]  /*1170*/  FMUL.FTZ R13, R13, R13 ;  /* 0x0000000d0d0d7220 */ /* 0x000fc80000410000 */
[----:B------:R-:W-:Y:S02]  /*1180*/  FFMA.FTZ R13, R12, R12, R13 ;  /* 0x0000000c0c0d7223 */ /* 0x000fe4000001000d */
[----:B------:R-:W-:Y:S02]  /*1190*/  FADD.FTZ R12, R34, -R5 ;  /* 0x80000005220c7221 */ /* 0x000fe40000010000 */
[----:B------:R-:W-:Y:S02]  /*11a0*/  FADD.FTZ R45, |R45|, -RZ ;  /* 0x800000ff2d2d7221 */ /* 0x000fe40000010200 */
[----:B------:R-:W-:Y:S02]  /*11b0*/  FADD.FTZ R37, -R6, R37 ;  /* 0x0000002506257221 */ /* 0x000fe40000010100 */
[----:B------:R-:W-:Y:S02]  /*11c0*/  FFMA.FTZ R13, R12, R12, R13 ;  /* 0x0000000c0c0d7223 */ /* 0x000fe4000001000d */
[----:B------:R-:W-:-:S02]  /*11d0*/  FADD.FTZ R37, |R37|, -RZ ;  /* 0x800000ff25257221 */ /* 0x000fc40000010200 */
[----:B------:R-:W-:Y:S02]  /*11e0*/  FADD.FTZ R16, -R8, R15 ;  /* 0x0000000f08107221 */ /* 0x000fe40000010100 */
[----:B------:R-:W-:Y:S02]  /*11f0*/  FADD.FTZ R15, R38, -R7 ;  /* 0x80000007260f7221 */ /* 0x000fe40000010000 */
[----:B------:R-:W-:-:S04]  /*1200*/  FMUL.FTZ R16, R16, R16 ;  /* 0x0000001010107220 */ /* 0x000fc80000410000 */
[----:B------:R-:W-:Y:S02]  /*1210*/  FFMA.FTZ R15, R15, R15, R16 ;  /* 0x0000000f0f0f7223 */ /* 0x000fe40000010010 */
[----:B------:R-:W-:Y:S02]  /*1220*/  FADD.FTZ R42, R42, -R9 ;  /* 0x800000092a2a7221 */ /* 0x000fe40000010000 */
[----:B------:R-:W-:Y:S02]  /*1230*/  @P1 FADD.FTZ R47, |R47|, -RZ ;  /* 0x800000ff2f2f1221 */ /* 0x000fe40000010200 */
[----:B------:R-:W-:Y:S01]  /*1240*/  FFMA.FTZ R15, R42, R42, R15 ;  /* 0x0000002a2a0f7223 */ /* 0x000fe2000001000f */
[----:B------:R1:W-:Y:S04]  /*1250*/  STS [R20+0xc], R13 ;  /* 0x00000c0d14007388 */ /* 0x0003e80000000800 */
[----:B------:R1:W-:Y:S04]  /*1260*/  STS [R20+0x10], R37 ;  /* 0x0000102514007388 */ /* 0x0003e80000000800 */
[----:B------:R1:W-:Y:S04]  /*1270*/  STS [R20+0x14], R15 ;  /* 0x0000140f14007388 */ /* 0x0003e80000000800 */
[----:B------:R1:W-:Y:S04]  /*1280*/  STS [R20+0x8], R45 ;  /* 0x0000082d14007388 */ /* 0x0003e80000000800 */
[----:B------:R1:W-:Y:S02]  /*1290*/  @P1 STS [R20+0x18], R47 ;  /* 0x0000182f14001388 */ /* 0x0003e40000000800 */
.L_x_304:
[----:B01----:R-:W-:-:S08]  /*12a0*/  LEA R11, R33, R22, 0x2 ;  /* 0x00000016210b7211 */ /* 0x003fd000078e10ff */
[----:B------:R-:W2:Y:S01]  /*12b0*/  LDL R13, [R11] ;  /* 0x000000000b0d7983 */ /* 0x000ea20000100800 */
[----:B------:R-:W-:Y:S01]  /*12c0*/  IMAD R12, R24, 0xb, R33 ;  /* 0x0000000b180c7824 */ /* 0x000fe200078e0221 */
[----:B------:R-:W-:-:S04]  /*12d0*/  IADD3 R33, R33, 0x1, RZ ;  /* 0x0000000121217810 */ /* 0x000fc80007ffe0ff */
[----:B------:R-:W-:-:S03]  /*12e0*/  ISETP.GE.AND P0, PT, R33, R29, PT ;  /* 0x0000001d2100720c */ /* 0x000fc60003f06270 */
[----:B------:R-:W2:Y:S02]  /*12f0*/  LDS.U R12, [R12.X4] ;  /* 0x000000000c0c7984 */ /* 0x000ea40000005800 */
[----:B--2---:R-:W-:-:S08]  /*1300*/  FMNMX.FTZ R16, R12, R13, !PT ;  /* 0x0000000d0c107209 */ /* 0x004fd00007810000 */
[----:B------:R0:W-:Y:S01]  /*1310*/  STL [R11], R16 ;  /* 0x000000100b007387 */ /* 0x0001e20000100800 */
[----:B------:R-:W-:Y:S05]  /*1320*/  @!P0 BRA `(.L_x_304) ;  /* 0xffffff7000008947 */ /* 0x000fea000383ffff */
[----:B------:R-:W-:-:S05]  /*1330*/  IADD3 R18, P0, R18, 0x4, RZ ;  /* 0x0000000412127810 */ /* 0x000fca0007f1e0ff */
[----:B------:R-:W-:Y:S01]  /*1340*/  IMAD.X R19, RZ, RZ, R19, P0 ;  /* 0x000000ffff137224 */ /* 0x000fe200000e0613 */
[----:B------:R-:W-:Y:S07]  /*1350*/  @!P2 BRA `(.L_x_305) ;  /* 0xfffffc400000a947 */ /* 0x000fee000383ffff */
.L_x_303:
[----:B------:R-:W-:Y:S05]  /*1360*/  BSYNC B1 ;  /* 0x0000000000017941 */ /* 0x000fea0003800000 */
.L_x_302:
[----:B------:R-:W-:Y:S02]  /*1370*/  IADD3 R46, R46, 0x1, RZ ;  /* 0x000000012e2e7810 */ /* 0x000fe40007ffe0ff */
[----:B------:R-:W-:Y:S02]  /*1380*/  IADD3 R3, -R26, R27, R17 ;  /* 0x0000001b1a037210 */ /* 0x000fe40007ffe111 */
[----:B------:R-:W-:-:S03]  /*1390*/  ISETP.GE.AND P0, PT, R46, R25, PT ;  /* 0x000000192e00720c */ /* 0x000fc60003f06270 */
[----:B------:R-:W-:-:S09]  /*13a0*/  IMAD.WIDE R18, R3, 0x4, R18 ;  /* 0x0000000403127825 */ /* 0x000fd200078e0212 */
[----:B------:R-:W-:Y:S05]  /*13b0*/  @!P0 BRA `(.L_x_306) ;  /* 0xfffffb2000008947 */ /* 0x000fea000383ffff */
.L_x_301:
[----:B------:R-:W-:Y:S05]  /*13c0*/  BSYNC B0 ;  /* 0x0000000000007941 */ /* 0x000fea0003800000 */
.L_x_300:
[----:B------:R-:W-:-:S04]  /*13d0*/  IADD3 R31, R31, 0x1, RZ ;  /* 0x000000011f1f7810 */ /* 0x000fc80007ffe0ff */
[----:B------:R-:W-:-:S12]  /*13e0*/  ISETP.GE.AND P0, PT, R31, R30, PT ;  /* 0x0000001e1f00720c */ /* 0x000fd80003f06270 */
[----:B------:R-:W-:Y:S05]  /*13f0*/  @!P0 BRA `(.L_x_307) ;  /* 0xfffffa1000008947 */ /* 0x000fea000383ffff */
.L_x_299:
[----:B--2---:R-:W2:Y:S04]  /*1400*/  LDL R7, [R1+0x40] ;  /* 0x0000400001077983 */ /* 0x004ea80000100800 */
[----:B------:R-:W4:Y:S04]  /*1410*/  LDL.64 R8, [R1+0x38] ;  /* 0x0000380001087983 */ /* 0x000f280000100a00 */
[----:B------:R-:W5:Y:S04]  /*1420*/  @P1 LDL R5, [R1+0x44] ;  /* 0x0000440001051983 */ /* 0x000f680000100800 */
[----:B---3--:R-:W3:Y:S04]  /*1430*/  LDL.64 R2, [R1+0x30] ;  /* 0x0000300001027983 */ /* 0x008ee80000100a00 */
[----:B------:R-:W3:Y:S01]  /*1440*/  LDL R0, [R1+0x2c] ;  /* 0x00002c0001007983 */ /* 0x000ee20000100800 */
[----:B------:R-:W-:Y:S01]  /*1450*/  MOV R12, RZ ;  /* 0x000000ff000c7202 */ /* 0x000fe20000000f00 */
[----:B--2---:R-:W2:Y:S01]  /*1460*/  MUFU.SQRT R4, R7 ;  /* 0x0000000700047308 */ /* 0x004ea20000002000 */
[----:B----4-:R-:W4:Y:S01]  /*1470*/  MUFU.SQRT R8, R8 ;  /* 0x0000000800087308 */ /* 0x010f220000002000 */
[----:B0-----:R-:W-:-:S02]  /*1480*/  FMNMX.FTZ R11, R9, 0.0099999997764825820923, !PT ;  /* 0x3c23d70a090b7809 */ /* 0x001fc40007810000 */
[----:B-----5:R-:W-:Y:S02]  /*1490*/  @P1 FMNMX.FTZ R9, R5, 0.0099999997764825820923, !PT ;  /* 0x3c23d70a05091809 */ /* 0x020fe40007810000 */
[----:B---3--:R-:W-:Y:S02]  /*14a0*/  FMNMX.FTZ R2, R2, 0.0099999997764825820923, !PT ;  /* 0x3c23d70a02027809 */ /* 0x008fe40007810000 */
[----:B------:R-:W-:Y:S02]  /*14b0*/  FMNMX.FTZ R3, R3, 0.0099999997764825820923, !PT ;  /* 0x3c23d70a03037809 */ /* 0x000fe40007810000 */
[----:B------:R-:W0:Y:S01]  /*14c0*/  @P1 MUFU.RCP R10, R9 ;  /* 0x00000009000a1308 */ /* 0x000e220000001000 */
[----:B--2---:R-:W-:Y:S02]  /*14d0*/  FMNMX.FTZ R4, R4, 0.0099999997764825820923, !PT ;  /* 0x3c23d70a04047809 */ /* 0x004fe40007810000 */
[----:B------:R-:W-:Y:S01]  /*14e0*/  FMNMX.FTZ R0, R0, 0.0099999997764825820923, !PT ;  /* 0x3c23d70a00007809 */ /* 0x000fe20007810000 */
[----:B------:R-:W-:Y:S01]  /*14f0*/  MUFU.RCP R2, R2 ;  /* 0x0000000200027308 */ /* 0x000fe20000001000 */
[----:B----4-:R-:W-:Y:S01]  /*1500*/  FMNMX.FTZ R6, R8, 0.0099999997764825820923, !PT ;  /* 0x3c23d70a08067809 */ /* 0x010fe20007810000 */
[----:B------:R-:W2:Y:S01]  /*1510*/  MUFU.RCP R3, R3 ;  /* 0x0000000300037308 */ /* 0x000ea20000001000 */
[----:B------:R-:W3:Y:S01]  /*1520*/  MUFU.RCP R4, R4 ;  /* 0x0000000400047308 */ /* 0x000ee20000001000 */
[----:B------:R-:W-:Y:S01]  /*1530*/  MUFU.RCP R8, R11 ;  /* 0x0000000b00087308 */ /* 0x000fe20000001000 */
[----:B------:R-:W-:Y:S02]  /*1540*/  MUFU.RCP R0, R0 ;  /* 0x0000000000007308 */ /* 0x000fe40000001000 */
[----:B------:R-:W4:Y:S01]  /*1550*/  MUFU.RCP R6, R6 ;  /* 0x0000000600067308 */ /* 0x000f220000001000 */
[----:B0-----:R0:W-:Y:S04]  /*1560*/  @P1 STL [R1+0x54], R10 ;  /* 0x0000540a01001387 */ /* 0x0011e80000100800 */
[----:B--2---:R0:W-:Y:S01]  /*1570*/  STL.64 [R1+0x30], R2 ;  /* 0x0000300201007387 */ /* 0x0041e20000100a00 */
[----:B---3--:R-:W-:-:S03]  /*1580*/  MOV R5, R4 ;  /* 0x0000000400057202 */ /* 0x008fc60000000f00 */
[----:B------:R0:W-:Y:S01]  /*1590*/  STL [R1+0x50], R4 ;  /* 0x0000500401007387 */ /* 0x0001e20000100800 */
[----:B----4-:R-:W-:-:S03]  /*15a0*/  IMAD.MOV.U32 R7, RZ, RZ, R6 ;  /* 0x000000ffff077224 */ /* 0x010fc600078e0006 */
[----:B------:R0:W-:Y:S04]  /*15b0*/  STL [R1+0x44], R8 ;  /* 0x0000440801007387 */ /* 0x0001e80000100800 */
[----:B------:R0:W-:Y:S04]  /*15c0*/  STL.64 [R1+0x48], R4 ;  /* 0x0000480401007387 */ /* 0x0001e80000100a00 */
[----:B------:R0:W-:Y:S04]  /*15d0*/  STL [R1+0x40], R6 ;  /* 0x0000400601007387 */ /* 0x0001e80000100800 */
[----:B------:R0:W-:Y:S04]  /*15e0*/  STL.64 [R1+0x38], R6 ;  /* 0x0000380601007387 */ /* 0x0001e80000100a00 */
[----:B------:R0:W-:Y:S02]  /*15f0*/  STL [R1+0x2c], R0 ;  /* 0x00002c0001007387 */ /* 0x0001e40000100800 */
.L_x_311:
[----:B------:R-:W-:-:S12]  /*1600*/  ISETP.GE.AND P0, PT, R12, RZ, PT ;  /* 0x000000ff0c00720c */ /* 0x000fd80003f06270 */
[----:B0-----:R-:W-:Y:S05]  /*1610*/  @!P0 BRA `(.L_x_308) ;  /* 0x000001a000008947 */ /* 0x001fea0003800000 */
[----:B0-----:R-:W-:Y:S01]  /*1620*/  IADD3 R0, R12, 0x1, RZ ;  /* 0x000000010c007810 */ /* 0x001fe20007ffe0ff */
[----:B------:R-:W-:Y:S01]  /*1630*/  IMAD.MOV.U32 R3, RZ, RZ, -0x1 ;  /* 0xffffffffff037424 */ /* 0x000fe200078e00ff */
[----:B------:R-:W-:Y:S02]  /*1640*/  PLOP3.LUT P0, PT, PT, PT, PT, 0x80, 0x0 ;  /* 0x000000000000781c */ /* 0x000fe40003f0f070 */
[----:B------:R-:W-:Y:S01]  /*1650*/  ISETP.GT.AND P2, PT, R0, 0x3, PT ;  /* 0x000000030000780c */ /* 0x000fe20003f44270 */
[----:B------:R-:W-:-:S04]  /*1660*/  IMAD R0, R29, R12, RZ ;  /* 0x0000000c1d007224 */ /* 0x000fc800078e02ff */
[----:B------:R-:W-:-:S07]  /*1670*/  IMAD R0, R0, 0x4, R21 ;  /* 0x0000000400007824 */ /* 0x000fce00078e0215 */
[----:B------:R-:W-:Y:S05]  /*1680*/  @!P2 BRA `(.L_x_309) ;  /* 0x000000a00000a947 */ /* 0x000fea0003800000 */
[----:B------:R-:W-:Y:S02]  /*1690*/  PLOP3.LUT P0, PT, PT, PT, PT, 0x8, 0x0 ;  /* 0x000000000000781c */ /* 0x000fe40003f0e170 */
[----:B------:R-:W-:-:S10]  /*16a0*/  IADD3 R2, R12, -0x3, RZ ;  /* 0xfffffffd0c027810 */ /* 0x000fd40007ffe0ff */
.L_x_310:
[----:B------:R-:W-:Y:S01]  /*16b0*/  IADD3 R3, R3, 0x4, RZ ;  /* 0x0000000403037810 */ /* 0x000fe20007ffe0ff */
[----:B------:R-:W-:Y:S03]  /*16c0*/  STL [R0], RZ ;  /* 0x000000ff00007387 */ /* 0x000fe60000100800 */
[----:B------:R-:W-:Y:S01]  /*16d0*/  ISETP.GE.AND P2, PT, R3, R2, PT ;  /* 0x000000020300720c */ /* 0x000fe20003f46270 */
[----:B------:R-:W-:Y:S04]  /*16e0*/  STL [R0+0x4], RZ ;  /* 0x000004ff00007387 */ /* 0x000fe80000100800 */
[----:B------:R-:W-:Y:S04]  /*16f0*/  STL [R0+0x8], RZ ;  /* 0x000008ff00007387 */ /* 0x000fe80000100800 */
[----:B------:R0:W-:Y:S02]  /*1700*/  STL [R0+0xc], RZ ;  /* 0x00000cff00007387 */ /* 0x0001e40000100800 */
[----:B0-----:R-:W-:Y:S01]  /*1710*/  IADD3 R0, R0, 0x10, RZ ;  /* 0x0000001000007810 */ /* 0x001fe20007ffe0ff */
[----:B------:R-:W-:Y:S07]  /*1720*/  @!P2 BRA `(.L_x_310) ;  /* 0xffffff800000a947 */ /* 0x000fee000383ffff */
.L_x_309:
[----:B------:R-:W-:-:S04]  /*1730*/  IADD3 R2, -R3, R12, RZ ;  /* 0x0000000c03027210 */ /* 0x000fc80007ffe1ff */
[----:B------:R-:W-:-:S12]  /*1740*/  ISETP.GT.AND P2, PT, R2, 0x1, PT ;  /* 0x000000010200780c */ /* 0x000fd80003f44270 */
[----:B------:R-:W-:Y:S01]  /*1750*/  @P2 PLOP3.LUT P0, PT, PT, PT, PT, 0x8, 0x0 ;  /* 0x000000000000281c */ /* 0x000fe20003f0e170 */
[----:B------:R-:W-:Y:S01]  /*1760*/  @P2 STL [R0], RZ ;  /* 0x000000ff00002387 */ /* 0x000fe20000100800 */
[----:B------:R-:W-:-:S03]  /*1770*/  @P2 IADD3 R3, R3, 0x2, RZ ;  /* 0x0000000203032810 */ /* 0x000fc60007ffe0ff */
[----:B------:R0:W-:Y:S07]  /*1780*/  @P2 STL [R0+0x4], RZ ;  /* 0x000004ff00002387 */ /* 0x0001ee0000100800 */
[----:B------:R-:W-:Y:S02]  /*1790*/  ISETP.LT.OR P0, PT, R3, R12, P0 ;  /* 0x0000000c0300720c */ /* 0x000fe40000701670 */
[----:B0-----:R-:W-:-:S10]  /*17a0*/  @P2 IADD3 R0, R0, 0x8, RZ ;  /* 0x0000000800002810 */ /* 0x001fd40007ffe0ff */
[----:B------:R0:W-:Y:S02]  /*17b0*/  @P0 STL [R0], RZ ;  /* 0x000000ff00000387 */ /* 0x0001e40000100800 */
.L_x_308:
[----:B------:R-:W-:-:S04]  /*17c0*/  IADD3 R12, R12, 0x1, RZ ;  /* 0x000000010c0c7810 */ /* 0x000fc80007ffe0ff */
[----:B------:R-:W-:-:S12]  /*17d0*/  ISETP.GE.AND P0, PT, R12, R29, PT ;  /* 0x0000001d0c00720c */ /* 0x000fd80003f06270 */
[----:B------:R-:W-:Y:S05]  /*17e0*/  @!P0 BRA `(.L_x_311) ;  /* 0xfffffe1000008947 */ /* 0x000fea000383ffff */
[----:B------:R-:W-:-:S12]  /*17f0*/  ISETP.GE.AND P0, PT, R30, 0x1, PT ;  /* 0x000000011e00780c */ /* 0x000fd80003f06270 */
[----:B------:R-:W-:Y:S05]  /*1800*/  @!P0 BRA `(.L_x_312) ;  /* 0x00000a1000008947 */ /* 0x000fea0003800000 */
[----:B0-----:R-:W-:Y:S01]  /*1810*/  IMAD.MOV.U32 R0, RZ, RZ, c[0x0][0x1a8] ;  /* 0x00006a00ff007624 */ /* 0x001fe200078e00ff */
[----:B------:R-:W-:Y:S02]  /*1820*/  IADD3 R18, -R26, R27, R17 ;  /* 0x0000001b1a127210 */ /* 0x000fe40007ffe111 */
[----:B------:R-:W-:Y:S02]  /*1830*/  IADD3 R2, R28, -c[0x0][0x194], RZ ;  /* 0x800065001c027a10 */ /* 0x000fe40007ffe0ff */
[----:B------:R-:W-:Y:S02]  /*1840*/  IADD3 R19, R27, -c[0x0][0x190], RZ ;  /* 0x800064001b137a10 */ /* 0x000fe40007ffe0ff */
[----:B------:R-:W-:Y:S02]  /*1850*/  SHF.R.S32.HI R3, RZ, 0x1f, R0 ;  /* 0x0000001fff037819 */ /* 0x000fe40000011400 */
[----:B------:R-:W-:Y:S01]  /*1860*/  SHF.R.S32.HI R33, RZ, 0x1f, R18 ;  /* 0x0000001fff217819 */ /* 0x000fe20000011412 */
[----:B------:R-:W-:Y:S01]  /*1870*/  IMAD R19, R17, R2, R19 ;  /* 0x0000000211137224 */ /* 0x000fe200078e0213 */
[----:B------:R-:W-:-:S02]  /*1880*/  MOV R31, RZ ;  /* 0x000000ff001f7202 */ /* 0x000fc40000000f00 */
[----:B------:R-:W-:Y:S02]  /*1890*/  SHF.L.U64.HI R32, R0, 0x2, R3 ;  /* 0x0000000200207819 */ /* 0x000fe40000010203 */
[----:B------:R-:W-:-:S08]  /*18a0*/  SHF.L.U64.HI R33, R18, 0x2, R33 ;  /* 0x0000000212217819 */ /* 0x000fd00000010221 */
.L_x_326:
[----:B------:R-:W-:Y:S01]  /*18b0*/  ISETP.GT.AND P0, PT, R25, R28, PT ;  /* 0x0000001c1900720c */ /* 0x000fe20003f04270 */
[----:B------:R-:W-:Y:S11]  /*18c0*/  BSSY B0, `(.L_x_313) ;  /* 0x0000092000007945 */ /* 0x000ff60003800000 */
[----:B012---:R-:W-:Y:S05]  /*18d0*/  @!P0 BRA `(.L_x_314) ;  /* 0x0000090000008947 */ /* 0x007fea0003800000 */
[----:B------:R-:W-:-:S04]  /*18e0*/  IMAD.MOV.U32 R17, RZ, RZ, 0x4 ;  /* 0x00000004ff117424 */ /* 0x000fc800078e00ff */
[----:B------:R-:W-:-:S10]  /*18f0*/  IMAD.WIDE R2, R31, R17, c[0x0][0x168] ;  /* 0x00005a001f027625 */ /* 0x000fd400078e0211 */
[----:B------:R-:W2:Y:S01]  /*1900*/  LDG.E.SYS R2, [R2+0x6c] ;  /* 0x00006c0002027381 */ /* 0x000ea200001ee900 */
[----:B------:R-:W-:Y:S01]  /*1910*/  IMAD R16, R31, c[0x0][0x1ac], R19 ;  /* 0x00006b001f107a24 */ /* 0x000fe200078e0213 */
[----:B------:R-:W-:-:S03]  /*1920*/  MOV R36, R28 ;  /* 0x0000001c00247202 */ /* 0x000fc60000000f00 */
[----:B------:R-:W-:Y:S01]  /*1930*/  IMAD.WIDE R16, R16, R17, c[0x0][0x160] ;  /* 0x0000580010107625 */ /* 0x000fe200078e0211 */
[----:B--2---:R0:W2:Y:S07]  /*1940*/  I2F R35, R2 ;  /* 0x0000000200237306 */ /* 0x0040ae0000201400 */
.L_x_325:
[----:B------:R-:W-:Y:S01]  /*1950*/  ISETP.GT.AND P0, PT, R26, R27, PT ;  /* 0x0000001b1a00720c */ /* 0x000fe20003f04270 */
[----:B------:R-:W-:Y:S11]  /*1960*/  BSSY B1, `(.L_x_315) ;  /* 0x0000082000017945 */ /* 0x000ff60003800000 */
[----:B012---:R-:W-:Y:S05]  /*1970*/  @!P0 BRA `(.L_x_316) ;  /* 0x0000080000008947 */ /* 0x007fea0003800000 */
[----:B------:R-:W-:-:S08]  /*1980*/  IMAD.MOV.U32 R37, RZ, RZ, R27 ;  /* 0x000000ffff257224 */ /* 0x000fd000078e001b */
.L_x_324:
[----:B0-----:R-:W-:Y:S01]  /*1990*/  LEA R2, P0, R0, R16, 0x2 ;  /* 0x0000001000027211 */ /* 0x001fe200078010ff */
[----:B------:R-:W-:Y:S01]  /*19a0*/  IMAD.MOV.U32 R15, RZ, RZ, 0x4 ;  /* 0x00000004ff0f7424 */ /* 0x000fe200078e00ff */
[----:B------:R-:W3:Y:S02]  /*19b0*/  LDG.E.CONSTANT.SYS R38, [R16] ;  /* 0x0000000010267381 */ /* 0x000ee400001e6900 */
[----:B------:R-:W-:-:S05]  /*19c0*/  IADD3.X R3, R17, R32, RZ, P0, !PT ;  /* 0x0000002011037210 */ /* 0x000fca00007fe4ff */
[----:B------:R-:W-:-:S03]  /*19d0*/  IMAD.WIDE R4, R15, c[0x0][0x1a8], R2 ;  /* 0x00006a000f047a25 */ /* 0x000fc600078e0202 */
[----:B------:R0:W4:Y:S05]  /*19e0*/  LDG.E.CONSTANT.SYS R43, [R2] ;  /* 0x00000000022b7381 */ /* 0x00012a00001e6900 */
[C---:B------:R-:W-:Y:S02]  /*19f0*/  IMAD.WIDE R6, R15.reuse, c[0x0][0x1a8], R4 ;  /* 0x00006a000f067a25 */ /* 0x040fe400078e0204 */
[----:B------:R-:W5:Y:S06]  /*1a00*/  LDG.E.CONSTANT.SYS R5, [R4] ;  /* 0x0000000004057381 */ /* 0x000f6c00001e6900 */
[----:B------:R-:W-:-:S02]  /*1a10*/  IMAD.WIDE R8, R15, c[0x0][0x1a8], R6 ;  /* 0x00006a000f087a25 */ /* 0x000fc400078e0206 */
[----:B--2---:R-:W2:Y:S06]  /*1a20*/  LDG.E.CONSTANT.SYS R7, [R6] ;  /* 0x0000000006077381 */ /* 0x004eac00001e6900 */
[C---:B------:R-:W-:Y:S02]  /*1a30*/  IMAD.WIDE R10, R15.reuse, c[0x0][0x1a8], R8 ;  /* 0x00006a000f0a7a25 */ /* 0x040fe400078e0208 */
[----:B------:R-:W2:Y:S06]  /*1a40*/  LDG.E.CONSTANT.SYS R9, [R8] ;  /* 0x0000000008097381 */ /* 0x000eac00001e6900 */
[----:B------:R-:W-:-:S02]  /*1a50*/  IMAD.WIDE R12, R15, c[0x0][0x1a8], R10 ;  /* 0x00006a000f0c7a25 */ /* 0x000fc400078e020a */
[----:B------:R-:W2:Y:S06]  /*1a60*/  LDG.E.CONSTANT.SYS R11, [R10] ;  /* 0x000000000a0b7381 */ /* 0x000eac00001e6900 */
[----:B------:R-:W-:Y:S02]  /*1a70*/  IMAD.WIDE R14, R15, c[0x0][0x1a8], R12 ;  /* 0x00006a000f0e7a25 */ /* 0x000fe400078e020c */
[----:B------:R-:W2:Y:S08]  /*1a80*/  LDG.E.CONSTANT.SYS R13, [R12] ;  /* 0x000000000c0d7381 */ /* 0x000eb000001e6900 */
[----:B------:R-:W2:Y:S01]  /*1a90*/  LDG.E.CONSTANT.SYS R15, [R14] ;  /* 0x000000000e0f7381 */ /* 0x000ea200001e6900 */
[----:B------:R-:W1:Y:S01]  /*1aa0*/  I2F R39, R36 ;  /* 0x0000002400277306 */ /* 0x000e620000201400 */
[----:B------:R-:W0:Y:S02]  /*1ab0*/  I2F R41, R37 ;  /* 0x0000002500297306 */ /* 0x000e240000201400 */
[----:B------:R0:W-:Y:S04]  /*1ac0*/  @P1 STS [R20+0x28], R35 ;  /* 0x0000282314001388 */ /* 0x0001e80000000800 */
[----:B-1----:R1:W-:Y:S04]  /*1ad0*/  STS [R20+0x4], R39 ;  /* 0x0000042714007388 */ /* 0x0023e80000000800 */
[----:B0-----:R1:W-:Y:S01]  /*1ae0*/  STS [R20], R41 ;  /* 0x0000002914007388 */ /* 0x0013e20000000800 */
[----:B------:R-:W-:-:S02]  /*1af0*/  IADD3 R37, R37, 0x1, RZ ;  /* 0x0000000125257810 */ /* 0x000fc40007ffe0ff */
[----:B------:R-:W-:Y:S02]  /*1b00*/  MOV R2, RZ ;  /* 0x000000ff00027202 */ /* 0x000fe40000000f00 */
[----:B------:R-:W-:Y:S01]  /*1b10*/  ISETP.GE.AND P2, PT, R37, R26, PT ;  /* 0x0000001a2500720c */ /* 0x000fe20003f46270 */
[----:B---3--:R-:W-:-:S08]  /*1b20*/  FADD.FTZ R3, |R38|, -RZ ;  /* 0x800000ff26037221 */ /* 0x008fd00000010200 */
[----:B------:R1:W-:Y:S04]  /*1b30*/  STS [R20+0x8], R3 ;  /* 0x0000080314007388 */ /* 0x0003e80000000800 */
[----:B----4-:R1:W-:Y:S04]  /*1b40*/  STS [R20+0xc], R43 ;  /* 0x00000c2b14007388 */ /* 0x0103e80000000800 */
[----:B-----5:R1:W-:Y:S04]  /*1b50*/  STS [R20+0x10], R5 ;  /* 0x0000100514007388 */ /* 0x0203e80000000800 */
[----:B--2---:R1:W-:Y:S04]  /*1b60*/  STS [R20+0x14], R7 ;  /* 0x0000140714007388 */ /* 0x0043e80000000800 */
[----:B------:R1:W-:Y:S04]  /*1b70*/  STS [R20+0x18], R9 ;  /* 0x0000180914007388 */ /* 0x0003e80000000800 */
[----:B------:R1:W-:Y:S04]  /*1b80*/  STS [R20+0x1c], R11 ;  /* 0x00001c0b14007388 */ /* 0x0003e80000000800 */
[----:B------:R1:W-:Y:S04]  /*1b90*/  STS [R20+0x20], R13 ;  /* 0x0000200d14007388 */ /* 0x0003e80000000800 */
[----:B------:R1:W-:Y:S02]  /*1ba0*/  STS [R20+0x24], R15 ;  /* 0x0000240f14007388 */ /* 0x0003e40000000800 */
.L_x_317:
[----:B-1----:R-:W-:-:S08]  /*1bb0*/  IMAD R3, R2, 0x4, R1 ;  /* 0x0000000402037824 */ /* 0x002fd000078e0201 */
[----:B------:R-:W2:Y:S01]  /*1bc0*/  LDL R6, [R3] ;  /* 0x0000000003067983 */ /* 0x000ea20000100800 */
[----:B0-----:R-:W-:Y:S01]  /*1bd0*/  IMAD R4, R24, 0xb, R2 ;  /* 0x0000000b18047824 */ /* 0x001fe200078e0202 */
[----:B------:R-:W-:-:S04]  /*1be0*/  IADD3 R2, R2, 0x1, RZ ;  /* 0x0000000102027810 */ /* 0x000fc80007ffe0ff */
[----:B------:R-:W-:-:S03]  /*1bf0*/  ISETP.GE.AND P0, PT, R2, R29, PT ;  /* 0x0000001d0200720c */ /* 0x000fc60003f06270 */
[----:B------:R-:W2:Y:S02]  /*1c00*/  LDS.U R5, [R4.X4] ;  /* 0x0000000004057984 */ /* 0x000ea40000005800 */
[----:B--2---:R-:W-:-:S08]  /*1c10*/  FADD.FTZ R5, R5, -R6 ;  /* 0x8000000605057221 */ /* 0x004fd00000010000 */
[----:B------:R0:W-:Y:S01]  /*1c20*/  STS [R4.X4], R5 ;  /* 0x0000000504007388 */ /* 0x0001e20000004800 */
[----:B------:R-:W-:Y:S05]  /*1c30*/  @!P0 BRA `(.L_x_317) ;  /* 0xffffff7000008947 */ /* 0x000fea000383ffff */
[----:B------:R-:W-:Y:S02]  /*1c40*/  MOV R3, RZ ;  /* 0x000000ff00037202 */ /* 0x000fe40000000f00 */
[----:B------:R-:W-:-:S03]  /*1c50*/  PLOP3.LUT P0, PT, PT, PT, PT, 0x80, 0x0 ;  /* 0x000000000000781c */ /* 0x000fc60003f0f070 */
[----:B------:R-:W-:-:S05]  /*1c60*/  IMAD.IADD R2, R29, 0x1, -R3 ;  /* 0x000000011d027824 */ /* 0x000fca00078e0a03 */
[----:B------:R-:W-:-:S12]  /*1c70*/  ISETP.GT.AND P3, PT, R2, 0x3, PT ;  /* 0x000000030200780c */ /* 0x000fd80003f64270 */
[----:B------:R-:W-:Y:S05]  /*1c80*/  @!P3 BRA `(.L_x_318) ;  /* 0x000001e00000b947 */ /* 0x000fea0003800000 */
[----:B------:R-:W-:Y:S02]  /*1c90*/  PLOP3.LUT P0, PT, PT, PT, PT, 0x8, 0x0 ;  /* 0x000000000000781c */ /* 0x000fe40003f0e170 */
[----:B------:R-:W-:-:S10]  /*1ca0*/  IADD3 R12, R29, -0x3, RZ ;  /* 0xfffffffd1d0c7810 */ /* 0x000fd40007ffe0ff */
.L_x_319:
[C---:B0-----:R-:W-:Y:S02]  /*1cb0*/  IADD3 R5, R3.reuse, 0x1, RZ ;  /* 0x0000000103057810 */ /* 0x041fe40007ffe0ff */
[C---:B------:R-:W-:Y:S02]  /*1cc0*/  IADD3 R9, R3.reuse, 0x3, RZ ;  /* 0x0000000303097810 */ /* 0x040fe40007ffe0ff */
[----:B------:R-:W-:Y:S01]  /*1cd0*/  IADD3 R7, R3, 0x2, RZ ;  /* 0x0000000203077810 */ /* 0x000fe20007ffe0ff */
[--C-:B------:R-:W-:Y:S01]  /*1ce0*/  IMAD R6, R5, 0x4, R22.reuse ;  /* 0x0000000405067824 */ /* 0x100fe200078e0216 */
[-C--:B------:R-:W-:Y:S01]  /*1cf0*/  LEA R2, R3, R22.reuse, 0x2 ;  /* 0x0000001603027211 */ /* 0x080fe200078e10ff */
[----:B------:R-:W-:Y:S01]  /*1d00*/  IMAD R10, R9, 0x4, R22 ;  /* 0x00000004090a7824 */ /* 0x000fe200078e0216 */
[----:B------:R-:W-:-:S05]  /*1d10*/  LEA R8, R7, R22, 0x2 ;  /* 0x0000001607087211 */ /* 0x000fca00078e10ff */
[----:B------:R-:W2:Y:S04]  /*1d20*/  LDL R6, [R6] ;  /* 0x0000000006067983 */ /* 0x000ea80000100800 */
[----:B------:R-:W3:Y:S04]  /*1d30*/  LDL R2, [R2] ;  /* 0x0000000002027983 */ /* 0x000ee80000100800 */
[----:B------:R-:W4:Y:S04]  /*1d40*/  LDL R8, [R8] ;  /* 0x0000000008087983 */ /* 0x000f280000100800 */
[----:B------:R-:W5:Y:S01]  /*1d50*/  LDL R10, [R10] ;  /* 0x000000000a0a7983 */ /* 0x000f620000100800 */
[----:B------:R-:W-:-:S08]  /*1d60*/  IMAD R4, R24, 0xb, R3 ;  /* 0x0000000b18047824 */ /* 0x000fd000078e0203 */
[----:B------:R-:W-:Y:S04]  /*1d70*/  LDS.U R5, [R4.X4] ;  /* 0x0000000004057984 */ /* 0x000fe80000005800 */
[----:B------:R-:W2:Y:S04]  /*1d80*/  LDS.U R7, [R4.X4+0x4] ;  /* 0x0000040004077984 */ /* 0x000ea80000005800 */
[----:B------:R-:W4:Y:S04]  /*1d90*/  LDS.U R9, [R4.X4+0x8] ;  /* 0x0000080004097984 */ /* 0x000f280000005800 */
[----:B------:R-:W5:Y:S01]  /*1da0*/  LDS.U R11, [R4.X4+0xc] ;  /* 0x00000c00040b7984 */ /* 0x000f620000005800 */
[----:B------:R-:W-:-:S04]  /*1db0*/  IADD3 R3, R3, 0x4, RZ ;  /* 0x0000000403037810 */ /* 0x000fc80007ffe0ff */
[----:B------:R-:W-:Y:S01]  /*1dc0*/  ISETP.GE.AND P3, PT, R3, R12, PT ;  /* 0x0000000c0300720c */ /* 0x000fe20003f66270 */
[----:B--2---:R-:W-:Y:S02]  /*1dd0*/  FMUL.FTZ R7, R7, R6 ;  /* 0x0000000607077220 */ /* 0x004fe40000410000 */
[----:B---3--:R-:W-:Y:S02]  /*1de0*/  FMUL.FTZ R5, R5, R2 ;  /* 0x0000000205057220 */ /* 0x008fe40000410000 */
[----:B----4-:R-:W-:Y:S02]  /*1df0*/  FMUL.FTZ R9, R9, R8 ;  /* 0x0000000809097220 */ /* 0x010fe40000410000 */
[----:B-----5:R-:W-:-:S04]  /*1e00*/  FMUL.FTZ R11, R11, R10 ;  /* 0x0000000a0b0b7220 */ /* 0x020fc80000410000 */
[----:B------:R0:W-:Y:S04]  /*1e10*/  STS [R4.X4], R5 ;  /* 0x0000000504007388 */ /* 0x0001e80000004800 */
[----:B------:R0:W-:Y:S04]  /*1e20*/  STS [R4.X4+0x4], R7 ;  /* 0x0000040704007388 */ /* 0x0001e80000004800 */
[----:B------:R0:W-:Y:S04]  /*1e30*/  STS [R4.X4+0x8], R9 ;  /* 0x0000080904007388 */ /* 0x0001e80000004800 */
[----:B------:R0:W-:Y:S01]  /*1e40*/  STS [R4.X4+0xc], R11 ;  /* 0x00000c0b04007388 */ /* 0x0001e20000004800 */
[----:B------:R-:W-:Y:S05]  /*1e50*/  @!P3 BRA `(.L_x_319) ;  /* 0xfffffe500000b947 */ /* 0x000fea000383ffff */
[----:B------:R-:W-:-:S08]  /*1e60*/  MOV R34, RZ ;  /* 0x000000ff00227202 */ /* 0x000fd00000000f00 */
.L_x_318:
[----:B------:R-:W-:-:S05]  /*1e70*/  IMAD.IADD R2, R29, 0x1, -R3 ;  /* 0x000000011d027824 */ /* 0x000fca00078e0a03 */
[----:B------:R-:W-:-:S12]  /*1e80*/  ISETP.GT.AND P3, PT, R2, 0x1, PT ;  /* 0x000000010200780c */ /* 0x000fd80003f64270 */
[----:B------:R-:W-:Y:S05]  /*1e90*/  @!P3 BRA `(.L_x_320) ;  /* 0x000000f00000b947 */ /* 0x000fea0003800000 */
[C---:B0-----:R-:W-:Y:S02]  /*1ea0*/  IADD3 R5, R3.reuse, 0x1, RZ ;  /* 0x0000000103057810 */ /* 0x041fe40007ffe0ff */
[----:B------:R-:W-:-:S03]  /*1eb0*/  LEA R2, R3, R22, 0x2 ;  /* 0x0000001603027211 */ /* 0x000fc600078e10ff */
[----:B------:R-:W-:-:S05]  /*1ec0*/  IMAD R6, R5, 0x4, R22 ;  /* 0x0000000405067824 */ /* 0x000fca00078e0216 */
[----:B------:R-:W2:Y:S04]  /*1ed0*/  LDL R2, [R2] ;  /* 0x0000000002027983 */ /* 0x000ea80000100800 */
[----:B------:R-:W3:Y:S01]  /*1ee0*/  LDL R6, [R6] ;  /* 0x0000000006067983 */ /* 0x000ee20000100800 */
[----:B------:R-:W-:Y:S01]  /*1ef0*/  IMAD R4, R24, 0xb, R3 ;  /* 0x0000000b18047824 */ /* 0x000fe200078e0203 */
[----:B------:R-:W-:Y:S02]  /*1f00*/  PLOP3.LUT P0, PT, PT, PT, PT, 0x8, 0x0 ;  /* 0x000000000000781c */ /* 0x000fe40003f0e170 */
[----:B------:R-:W-:Y:S02]  /*1f10*/  MOV R34, RZ ;  /* 0x000000ff00227202 */ /* 0x000fe40000000f00 */
[----:B------:R-:W-:-:S03]  /*1f20*/  IADD3 R3, R3, 0x2, RZ ;  /* 0x0000000203037810 */ /* 0x000fc60007ffe0ff */
[----:B------:R-:W2:Y:S04]  /*1f30*/  LDS.U R5, [R4.X4] ;  /* 0x0000000004057984 */ /* 0x000ea80000005800 */
[----:B------:R-:W3:Y:S01]  /*1f40*/  LDS.U R7, [R4.X4+0x4] ;  /* 0x0000040004077984 */ /* 0x000ee20000005800 */
[----:B--2---:R-:W-:Y:S02]  /*1f50*/  FMUL.FTZ R5, R5, R2 ;  /* 0x0000000205057220 */ /* 0x004fe40000410000 */
[----:B---3--:R-:W-:-:S06]  /*1f60*/  FMUL.FTZ R7, R7, R6 ;  /* 0x0000000607077220 */ /* 0x008fcc0000410000 */
[----:B------:R0:W-:Y:S04]  /*1f70*/  STS [R4.X4], R5 ;  /* 0x0000000504007388 */ /* 0x0001e80000004800 */
[----:B------:R0:W-:Y:S02]  /*1f80*/  STS [R4.X4+0x4], R7 ;  /* 0x0000040704007388 */ /* 0x0001e40000004800 */
.L_x_320:
[----:B------:R-:W-:-:S12]  /*1f90*/  ISETP.LT.OR P0, PT, R3, R29, P0 ;  /* 0x0000001d0300720c */ /* 0x000fd80000701670 */
[----:B------:R-:W-:Y:S05]  /*1fa0*/  @!P0 BRA `(.L_x_321) ;  /* 0x0000007000008947 */ /* 0x000fea0003800000 */
[----:B------:R-:W-:-:S08]  /*1fb0*/  IMAD R2, R3, 0x4, R22 ;  /* 0x0000000403027824 */ /* 0x000fd000078e0216 */
[----:B0-----:R-:W2:Y:S01]  /*1fc0*/  LDL R5, [R2] ;  /* 0x0000000002057983 */ /* 0x001ea20000100800 */
[----:B------:R-:W-:Y:S01]  /*1fd0*/  IMAD R3, R24, 0xb, R3 ;  /* 0x0000000b18037824 */ /* 0x000fe200078e0203 */
[----:B------:R-:W-:-:S07]  /*1fe0*/  MOV R34, RZ ;  /* 0x000000ff00227202 */ /* 0x000fce0000000f00 */
[----:B------:R-:W2:Y:S02]  /*1ff0*/  LDS.U R4, [R3.X4] ;  /* 0x0000000003047984 */ /* 0x000ea40000005800 */
[----:B--2---:R-:W-:-:S08]  /*2000*/  FMUL.FTZ R4, R4, R5 ;  /* 0x0000000504047220 */ /* 0x004fd00000410000 */
[----:B------:R0:W-:Y:S02]  /*2010*/  STS [R3.X4], R4 ;  /* 0x0000000403007388 */ /* 0x0001e40000004800 */
.L_x_321:
[----:B------:R-:W-:-:S12]  /*2020*/  ISETP.GE.AND P0, PT, R34, RZ, PT ;  /* 0x000000ff2200720c */ /* 0x000fd80003f06270 */
[----:B------:R-:W-:Y:S05]  /*2030*/  @!P0 BRA `(.L_x_322) ;  /* 0x000000e000008947 */ /* 0x000fea0003800000 */
[----:B------:R-:W-:Y:S02]  /*2040*/  IMAD R2, R24, 0xb, R34 ;  /* 0x0000000b18027824 */ /* 0x000fe400078e0222 */
[----:B------:R-:W-:Y:S02]  /*2050*/  IMAD R8, R29, R34, RZ ;  /* 0x000000221d087224 */ /* 0x000fe400078e02ff */
[----:B0-----:R-:W-:-:S04]  /*2060*/  IMAD.MOV.U32 R3, RZ, RZ, RZ ;  /* 0x000000ffff037224 */ /* 0x001fc800078e00ff */
[----:B------:R0:W1:Y:S04]  /*2070*/  LDS.U R6, [R2.X4] ;  /* 0x0000000002067984 */ /* 0x0000680000005800 */
.L_x_323:
[----:B0-----:R-:W-:-:S05]  /*2080*/  IADD3 R2, R8, R3, RZ ;  /* 0x0000000308027210 */ /* 0x001fca0007ffe0ff */
[----:B------:R-:W-:-:S08]  /*2090*/  IMAD R4, R2, 0x4, R21 ;  /* 0x0000000402047824 */ /* 0x000fd000078e0215 */
[----:B------:R-:W2:Y:S01]  /*20a0*/  LDL R5, [R4] ;  /* 0x0000000004057983 */ /* 0x000ea20000100800 */
[----:B------:R-:W-:Y:S01]  /*20b0*/  IMAD R2, R24, 0xb, R3 ;  /* 0x0000000b18027824 */ /* 0x000fe200078e0203 */
[C---:B------:R-:W-:Y:S02]  /*20c0*/  ISETP.GE.AND P0, PT, R3.reuse, R34, PT ;  /* 0x000000220300720c */ /* 0x040fe40003f06270 */
[----:B------:R-:W-:-:S05]  /*20d0*/  IADD3 R3, R3, 0x1, RZ ;  /* 0x0000000103037810 */ /* 0x000fca0007ffe0ff */
[----:B------:R-:W2:Y:S02]  /*20e0*/  LDS.U R2, [R2.X4] ;  /* 0x0000000002027984 */ /* 0x000ea40000005800 */
[----:B-12---:R-:W-:-:S08]  /*20f0*/  FFMA.FTZ R5, R6, R2, R5 ;  /* 0x0000000206057223 */ /* 0x006fd00000010005 */
[----:B------:R0:W-:Y:S01]  /*2100*/  STL [R4], R5 ;  /* 0x0000000504007387 */ /* 0x0001e20000100800 */
[----:B------:R-:W-:Y:S05]  /*2110*/  @!P0 BRA `(.L_x_323) ;  /* 0xffffff6000008947 */ /* 0x000fea000383ffff */
.L_x_322:
[----:B------:R-:W-:-:S04]  /*2120*/  IADD3 R34, R34, 0x1, RZ ;  /* 0x0000000122227810 */ /* 0x000fc80007ffe0ff */
[----:B------:R-:W-:-:S12]  /*2130*/  ISETP.GE.AND P0, PT, R34, R29, PT ;  /* 0x0000001d2200720c */ /* 0x000fd80003f06270 */
[----:B0-----:R-:W-:Y:S05]  /*2140*/  @!P0 BRA `(.L_x_321) ;  /* 0xfffffed000008947 */ /* 0x001fea000383ffff */
[----:B------:R-:W-:-:S04]  /*2150*/  IADD3 R16, P0, R16, 0x4, RZ ;  /* 0x0000000410107810 */ /* 0x000fc80007f1e0ff */
[----:B------:R-:W-:Y:S01]  /*2160*/  IADD3.X R17, RZ, R17, RZ, P0, !PT ;  /* 0x00000011ff117210 */ /* 0x000fe200007fe4ff */
[----:B------:R-:W-:Y:S07]  /*2170*/  @!P2 BRA `(.L_x_324) ;  /* 0xfffff8100000a947 */ /* 0x000fee000383ffff */
.L_x_316:
[----:B------:R-:W-:Y:S05]  /*2180*/  BSYNC B1 ;  /* 0x0000000000017941 */ /* 0x000fea0003800000 */
.L_x_315:
[----:B------:R-:W-:Y:S02]  /*2190*/  IADD3 R36, R36, 0x1, RZ ;  /* 0x0000000124247810 */ /* 0x000fe40007ffe0ff */
[----:B------:R-:W-:Y:S02]  /*21a0*/  LEA R16, P2, R18, R16, 0x2 ;  /* 0x0000001012107211 */ /* 0x000fe400078410ff */
[----:B------:R-:W-:-:S03]  /*21b0*/  ISETP.GE.AND P0, PT, R36, R25, PT ;  /* 0x000000192400720c */ /* 0x000fc60003f06270 */
[----:B------:R-:W-:-:S09]  /*21c0*/  IMAD.X R17, R33, 0x1, R17, P2 ;  /* 0x0000000121117824 */ /* 0x000fd200010e0611 */
[----:B------:R-:W-:Y:S05]  /*21d0*/  @!P0 BRA `(.L_x_325) ;  /* 0xfffff77000008947 */ /* 0x000fea000383ffff */
.L_x_314:
[----:B------:R-:W-:Y:S05]  /*21e0*/  BSYNC B0 ;  /* 0x0000000000007941 */ /* 0x000fea0003800000 */
.L_x_313:
[----:B------:R-:W-:-:S04]  /*21f0*/  IADD3 R31, R31, 0x1, RZ ;  /* 0x000000011f1f7810 */ /* 0x000fc80007ffe0ff */
[----:B------:R-:W-:-:S12]  /*2200*/  ISETP.GE.AND P0, PT, R31, R30, PT ;  /* 0x0000001e1f00720c */ /* 0x000fd80003f06270 */
[----:B------:R-:W-:Y:S05]  /*2210*/  @!P0 BRA `(.L_x_326) ;  /* 0xfffff69000008947 */ /* 0x000fea000383ffff */
.L_x_312:
[----:B0-----:R-:W-:Y:S01]  /*2220*/  IMAD R2, R29, UR5, RZ ;  /* 0x000000051d027c24 */ /* 0x001fe2000f8e02ff */
[----:B------:R-:W-:-:S08]  /*2230*/  MOV R0, RZ ;  /* 0x000000ff00007202 */ /* 0x000fd00000000f00 */
.L_x_330:
[----:B------:R-:W-:Y:S01]  /*2240*/  ISETP.GT.AND P1, PT, R29, 0x3, PT ;  /* 0x000000031d00780c */ /* 0x000fe20003f24270 */
[----:B------:R-:W-:Y:S01]  /*2250*/  IMAD R12, R2, R0, RZ ;  /* 0x00000000020c7224 */ /* 0x000fe200078e02ff */
[----:B------:R-:W-:Y:S01]  /*2260*/  PLOP3.LUT P0, PT, PT, PT, PT, 0x80, 0x0 ;  /* 0x000000000000781c */ /* 0x000fe20003f0f070 */
[----:B0-----:R-:W-:Y:S01]  /*2270*/  IMAD.MOV R3, RZ, RZ, -R0 ;  /* 0x000000ffff037224 */ /* 0x001fe200078e0a00 */
[----:B------:R-:W-:Y:S02]  /*2280*/  IADD3 R0, R0, 0x1, RZ ;  /* 0x0000000100007810 */ /* 0x000fe40007ffe0ff */
[----:B------:R-:W-:-:S06]  /*2290*/  MOV R14, RZ ;  /* 0x000000ff000e7202 */ /* 0x000fcc0000000f00 */
[----:B------:R-:W-:Y:S05]  /*22a0*/  @!P1 BRA `(.L_x_327) ;  /* 0x0000022000009947 */ /* 0x000fea0003800000 */
[----:B------:R-:W-:Y:S02]  /*22b0*/  PLOP3.LUT P0, PT, PT, PT, PT, 0x8, 0x0 ;  /* 0x000000000000781c */ /* 0x000fe40003f0e170 */
[----:B------:R-:W-:-:S10]  /*22c0*/  IADD3 R31, R29, -0x3, RZ ;  /* 0xfffffffd1d1f7810 */ /* 0x000fd40007ffe0ff */
.L_x_328:
[----:B0-----:R-:W-:Y:S02]  /*22d0*/  IADD3 R6, R12, UR5, RZ ;  /* 0x000000050c067c10 */ /* 0x001fe4000fffe0ff */
[----:B------:R-:W-:Y:S02]  /*22e0*/  IADD3 R4, R3, 0x1, RZ ;  /* 0x0000000103047810 */ /* 0x000fe40007ffe0ff */
[----:B------:R-:W-:Y:S01]  /*22f0*/  IADD3 R8, R6, UR5, RZ ;  /* 0x0000000506087c10 */ /* 0x000fe2000fffe0ff */
[C---:B------:R-:W-:Y:S01]  /*2300*/  IMAD.IADD R6, R23.reuse, 0x1, R6 ;  /* 0x0000000117067824 */ /* 0x040fe200078e0206 */
[----:B------:R-:W-:Y:S01]  /*2310*/  ISETP.EQ.AND P2, PT, R4, RZ, PT ;  /* 0x000000ff0400720c */ /* 0x000fe20003f42270 */
[----:B------:R-:W-:Y:S01]  /*2320*/  IMAD.IADD R4, R23, 0x1, R12 ;  /* 0x0000000117047824 */ /* 0x000fe200078e020c */
[----:B------:R-:W-:-:S02]  /*2330*/  IADD3 R12, R8, UR5, RZ ;  /* 0x00000005080c7c10 */ /* 0x000fc4000fffe0ff */
[----:B------:R-:W-:Y:S02]  /*2340*/  IADD3 R5, R3, 0x2, RZ ;  /* 0x0000000203057810 */ /* 0x000fe40007ffe0ff */
[----:B------:R-:W-:Y:S01]  /*2350*/  MOV R11, 0x4 ;  /* 0x00000004000b7802 */ /* 0x000fe20000000f00 */
[----:B------:R-:W-:Y:S01]  /*2360*/  IMAD.IADD R10, R23, 0x1, R12 ;  /* 0x00000001170a7824 */ /* 0x000fe200078e020c */
[----:B------:R-:W-:Y:S02]  /*2370*/  IADD3 R7, R3, 0x3, RZ ;  /* 0x0000000303077810 */ /* 0x000fe40007ffe0ff */
[----:B------:R-:W-:Y:S02]  /*2380*/  IADD3 R8, R23, R8, RZ ;  /* 0x0000000817087210 */ /* 0x000fe40007ffe0ff */
[----:B------:R-:W-:Y:S02]  /*2390*/  ISETP.EQ.AND P1, PT, R3, RZ, PT ;  /* 0x000000ff0300720c */ /* 0x000fe40003f22270 */
[----:B------:R-:W-:Y:S01]  /*23a0*/  ISETP.EQ.AND P3, PT, R5, RZ, PT ;  /* 0x000000ff0500720c */ /* 0x000fe20003f62270 */
[-C--:B------:R-:W-:Y:S01]  /*23b0*/  IMAD.WIDE R4, R4, R11.reuse, c[0x0][0x170] ;  /* 0x00005c0004047625 */ /* 0x080fe200078e020b */
[----:B------:R-:W-:Y:S01]  /*23c0*/  ISETP.EQ.AND P4, PT, R7, RZ, PT ;  /* 0x000000ff0700720c */ /* 0x000fe20003f82270 */
[-C--:B------:R-:W-:Y:S01]  /*23d0*/  IMAD.WIDE R6, R6, R11.reuse, c[0x0][0x170] ;  /* 0x00005c0006067625 */ /* 0x080fe200078e020b */
[----:B------:R-:W-:Y:S01]  /*23e0*/  SEL R13, RZ, 0x3f800000, !P1 ;  /* 0x3f800000ff0d7807 */ /* 0x000fe20004800000 */
[-C--:B------:R-:W-:Y:S01]  /*23f0*/  IMAD.WIDE R8, R8, R11.reuse, c[0x0][0x170] ;  /* 0x00005c0008087625 */ /* 0x080fe200078e020b */
[----:B------:R-:W-:Y:S01]  /*2400*/  SEL R15, RZ, 0x3f800000, !P2 ;  /* 0x3f800000ff0f7807 */ /* 0x000fe20005000000 */
[----:B------:R-:W-:Y:S01]  /*2410*/  IMAD.WIDE R10, R10, R11, c[0x0][0x170] ;  /* 0x00005c000a0a7625 */ /* 0x000fe200078e020b */
[----:B------:R-:W-:-:S02]  /*2420*/  SEL R17, RZ, 0x3f800000, !P3 ;  /* 0x3f800000ff117807 */ /* 0x000fc40005800000 */
[----:B------:R-:W-:Y:S02]  /*2430*/  SEL R19, RZ, 0x3f800000, !P4 ;  /* 0x3f800000ff137807 */ /* 0x000fe40006000000 */
[----:B------:R0:W-:Y:S01]  /*2440*/  STG.E.SYS [R4], R13 ;  /* 0x0000000d04007386 */ /* 0x0001e2000010e900 */
[----:B------:R-:W-:Y:S02]  /*2450*/  IADD3 R14, R14, 0x4, RZ ;  /* 0x000000040e0e7810 */ /* 0x000fe40007ffe0ff */
[----:B------:R-:W-:Y:S01]  /*2460*/  IADD3 R12, R12, UR5, RZ ;  /* 0x000000050c0c7c10 */ /* 0x000fe2000fffe0ff */
[----:B------:R0:W-:Y:S01]  /*2470*/  STG.E.SYS [R6], R15 ;  /* 0x0000000f06007386 */ /* 0x0001e2000010e900 */
[----:B------:R-:W-:Y:S02]  /*2480*/  ISETP.GE.AND P1, PT, R14, R31, PT ;  /* 0x0000001f0e00720c */ /* 0x000fe40003f26270 */
[----:B------:R-:W-:Y:S01]  /*2490*/  IADD3 R3, R3, 0x4, RZ ;  /* 0x0000000403037810 */ /* 0x000fe20007ffe0ff */
[----:B------:R0:W-:Y:S04]  /*24a0*/  STG.E.SYS [R8], R17 ;  /* 0x0000001108007386 */ /* 0x0001e8000010e900 */
[----:B------:R0:W-:Y:S05]  /*24b0*/  STG.E.SYS [R10], R19 ;  /* 0x000000130a007386 */ /* 0x0001ea000010e900 */
[----:B------:R-:W-:Y:S05]  /*24c0*/  @!P1 BRA `(.L_x_328) ;  /* 0xfffffe0000009947 */ /* 0x000fea000383ffff */
.L_x_327:
[----:B0-----:R-:W-:Y:S02]  /*24d0*/  IADD3 R4, R29, -R14, RZ ;  /* 0x8000000e1d047210 */ /* 0x001fe40007ffe0ff */
[----:B------:R-:W-:-:S02]  /*24e0*/  ISETP.GE.AND P1, PT, R0, R29, PT ;  /* 0x0000001d0000720c */ /* 0x000fc40003f26270 */
[----:B------:R-:W-:-:S12]  /*24f0*/  ISETP.GT.AND P2, PT, R4, 0x1, PT ;  /* 0x000000010400780c */ /* 0x000fd80003f44270 */
[----:B------:R-:W-:Y:S05]  /*2500*/  @!P2 BRA `(.L_x_329) ;  /* 0x000001100000a947 */ /* 0x000fea0003800000 */
[----:B------:R-:W-:Y:S01]  /*2510*/  IADD3 R8, R12, UR5, RZ ;  /* 0x000000050c087c10 */ /* 0x000fe2000fffe0ff */
[----:B------:R-:W-:Y:S01]  /*2520*/  IMAD.IADD R4, R23, 0x1, R12 ;  /* 0x0000000117047824 */ /* 0x000fe200078e020c */
[----:B------:R-:W-:Y:S02]  /*2530*/  MOV R7, 0x4 ;  /* 0x0000000400077802 */ /* 0x000fe40000000f00 */
[----:B------:R-:W-:Y:S01]  /*2540*/  IADD3 R5, R3, 0x1, RZ ;  /* 0x0000000103057810 */ /* 0x000fe20007ffe0ff */
[----:B------:R-:W-:Y:S01]  /*2550*/  IMAD.IADD R6, R23, 0x1, R8 ;  /* 0x0000000117067824 */ /* 0x000fe200078e0208 */
[----:B------:R-:W-:Y:S02]  /*2560*/  ISETP.EQ.AND P0, PT, R3, RZ, PT ;  /* 0x000000ff0300720c */ /* 0x000fe40003f02270 */
[----:B------:R-:W-:Y:S01]  /*2570*/  ISETP.EQ.AND P2, PT, R5, RZ, PT ;  /* 0x000000ff0500720c */ /* 0x000fe20003f42270 */
[-C--:B------:R-:W-:Y:S01]  /*2580*/  IMAD.WIDE R4, R4, R7.reuse, c[0x0][0x170] ;  /* 0x00005c0004047625 */ /* 0x080fe200078e0207 */
[----:B------:R-:W-:Y:S01]  /*2590*/  SEL R9, RZ, 0x3f800000, !P0 ;  /* 0x3f800000ff097807 */ /* 0x000fe20004000000 */
[----:B------:R-:W-:Y:S01]  /*25a0*/  IMAD.WIDE R6, R6, R7, c[0x0][0x170] ;  /* 0x00005c0006067625 */ /* 0x000fe200078e0207 */
[----:B------:R-:W-:-:S02]  /*25b0*/  SEL R11, RZ, 0x3f800000, !P2 ;  /* 0x3f800000ff0b7807 */ /* 0x000fc40005000000 */
[----:B------:R-:W-:Y:S02]  /*25c0*/  PLOP3.LUT P0, PT, PT, PT, PT, 0x8, 0x0 ;  /* 0x000000000000781c */ /* 0x000fe40003f0e170 */
[----:B------:R-:W-:Y:S02]  /*25d0*/  IADD3 R14, R14, 0x2, RZ ;  /* 0x000000020e0e7810 */ /* 0x000fe40007ffe0ff */
[----:B------:R-:W-:Y:S01]  /*25e0*/  IADD3 R3, R3, 0x2, RZ ;  /* 0x0000000203037810 */ /* 0x000fe20007ffe0ff */
[----:B------:R0:W-:Y:S01]  /*25f0*/  STG.E.SYS [R4], R9 ;  /* 0x0000000904007386 */ /* 0x0001e2000010e900 */
[----:B------:R-:W-:-:S03]  /*2600*/  IADD3 R12, R8, UR5, RZ ;  /* 0x00000005080c7c10 */ /* 0x000fc6000fffe0ff */
[----:B------:R0:W-:Y:S05]  /*2610*/  STG.E.SYS [R6], R11 ;  /* 0x0000000b06007386 */ /* 0x0001ea000010e900 */
.L_x_329:
[----:B------:R-:W-:-:S12]  /*2620*/  ISETP.LT.OR P0, PT, R14, R29, P0 ;  /* 0x0000001d0e00720c */ /* 0x000fd80000701670 */
[----:B0-----:R-:W-:Y:S01]  /*2630*/  @P0 IADD3 R4, R23, R12, RZ ;  /* 0x0000000c17040210 */ /* 0x001fe20007ffe0ff */
[----:B------:R-:W-:Y:S01]  /*2640*/  @P0 IMAD.MOV.U32 R5, RZ, RZ, 0x4 ;  /* 0x00000004ff050424 */ /* 0x000fe200078e00ff */
[----:B------:R-:W-:-:S03]  /*2650*/  @P0 ISETP.EQ.AND P2, PT, R3, RZ, PT ;  /* 0x000000ff0300020c */ /* 0x000fc60003f42270 */
[----:B------:R-:W-:Y:S01]  /*2660*/  @P0 IMAD.WIDE R4, R4, R5, c[0x0][0x170] ;  /* 0x00005c0004040625 */ /* 0x000fe200078e0205 */
[----:B------:R-:W-:-:S09]  /*2670*/  @P0 SEL R3, RZ, 0x3f800000, !P2 ;  /* 0x3f800000ff030807 */ /* 0x000fd20005000000 */
[----:B------:R0:W-:Y:S01]  /*2680*/  @P0 STG.E.SYS [R4], R3 ;  /* 0x0000000304000386 */ /* 0x0001e2000010e900 */
[----:B------:R-:W-:Y:S05]  /*2690*/  @!P1 BRA `(.L_x_330) ;  /* 0xfffffba000009947 */ /* 0x000fea000383ffff */
[----:B0-----:R-:W-:Y:S01]  /*26a0*/  IMAD R3, R29, R29, RZ ;  /* 0x0000001d1d037224 */ /* 0x001fe200078e02ff */
[----:B------:R-:W-:Y:S01]  /*26b0*/  MOV R0, 0x1 ;  /* 0x0000000100007802 */ /* 0x000fe20000000f00 */
[----:B------:R-:W-:-:S04]  /*26c0*/  IMAD.MOV.U32 R4, RZ, RZ, RZ ;  /* 0x000000ffff047224 */ /* 0x000fc800078e00ff */
[----:B------:R-:W0:Y:S04]  /*26d0*/  I2F R3, R3 ;  /* 0x0000000300037306 */ /* 0x000e280000201400 */
.L_x_335:
[----:B------:R-:W-:-:S12]  /*26e0*/  ISETP.GE.AND P0, PT, R0, 0x1, PT ;  /* 0x000000010000780c */ /* 0x000fd80003f06270 */
[----:B--2---:R-:W-:Y:S05]  /*26f0*/  @!P0 BRA `(.L_x_331) ;  /* 0x0000022000008947 */ /* 0x004fea0003800000 */
[----:B------:R-:W-:Y:S01]  /*2700*/  ISETP.GT.AND P1, PT, R0, 0x3, PT ;  /* 0x000000030000780c */ /* 0x000fe20003f24270 */
[----:B------:R-:W-:Y:S01]  /*2710*/  IMAD R6, R29, R0, RZ ;  /* 0x000000001d067224 */ /* 0x000fe200078e02ff */
[----:B------:R-:W-:Y:S02]  /*2720*/  PLOP3.LUT P0, PT, PT, PT, PT, 0x80, 0x0 ;  /* 0x000000000000781c */ /* 0x000fe40003f0f070 */
[----:B------:R-:W-:Y:S01]  /*2730*/  MOV R5, RZ ;  /* 0x000000ff00057202 */ /* 0x000fe20000000f00 */
[----:B------:R-:W-:-:S07]  /*2740*/  IMAD R8, R6, 0x4, R21 ;  /* 0x0000000406087824 */ /* 0x000fce00078e0215 */
[----:B------:R-:W-:Y:S05]  /*2750*/  @!P1 BRA `(.L_x_332) ;  /* 0x000000e000009947 */ /* 0x000fea0003800000 */
[----:B------:R-:W-:Y:S02]  /*2760*/  PLOP3.LUT P0, PT, PT, PT, PT, 0x8, 0x0 ;  /* 0x000000000000781c */ /* 0x000fe40003f0e170 */
[----:B------:R-:W-:-:S10]  /*2770*/  IADD3 R10, R0, -0x3, RZ ;  /* 0xfffffffd000a7810 */ /* 0x000fd40007ffe0ff */
.L_x_333:
[----:B------:R3:W4:Y:S04]  /*2780*/  LDL R7, [R8] ;  /* 0x0000000008077983 */ /* 0x0007280000100800 */
[----:B------:R3:W5:Y:S04]  /*2790*/  LDL R6, [R8+0x4] ;  /* 0x0000040008067983 */ /* 0x0007680000100800 */
[----:B--2---:R3:W2:Y:S04]  /*27a0*/  LDL R9, [R8+0x8] ;  /* 0x0000080008097983 */ /* 0x0046a80000100800 */
[----:B------:R3:W2:Y:S01]  /*27b0*/  LDL R11, [R8+0xc] ;  /* 0x00000c00080b7983 */ /* 0x0006a20000100800 */
[----:B------:R-:W-:-:S04]  /*27c0*/  IADD3 R5, R5, 0x4, RZ ;  /* 0x0000000405057810 */ /* 0x000fc80007ffe0ff */
[----:B------:R-:W-:Y:S02]  /*27d0*/  ISETP.GE.AND P1, PT, R5, R10, PT ;  /* 0x0000000a0500720c */ /* 0x000fe40003f26270 */
[----:B---3--:R-:W-:Y:S01]  /*27e0*/  IADD3 R8, R8, 0x10, RZ ;  /* 0x0000001008087810 */ /* 0x008fe20007ffe0ff */
[----:B----4-:R-:W-:-:S04]  /*27f0*/  FADD.FTZ R7, |R7|, R4 ;  /* 0x0000000407077221 */ /* 0x010fc80000010200 */
[----:B-----5:R-:W-:-:S04]  /*2800*/  FADD.FTZ R6, R7, |R6| ;  /* 0x4000000607067221 */ /* 0x020fc80000010000 */
[----:B--2---:R-:W-:-:S04]  /*2810*/  FADD.FTZ R6, R6, |R9| ;  /* 0x4000000906067221 */ /* 0x004fc80000010000 */
[----:B------:R-:W-:Y:S01]  /*2820*/  FADD.FTZ R4, R6, |R11| ;  /* 0x4000000b06047221 */ /* 0x000fe20000010000 */
[----:B------:R-:W-:Y:S07]  /*2830*/  @!P1 BRA `(.L_x_333) ;  /* 0xffffff4000009947 */ /* 0x000fee000383ffff */
.L_x_332:
[----:B------:R-:W-:-:S05]  /*2840*/  IMAD.IADD R6, R0, 0x1, -R5 ;  /* 0x0000000100067824 */ /* 0x000fca00078e0a05 */
[----:B------:R-:W-:-:S12]  /*2850*/  ISETP.GT.AND P1, PT, R6, 0x1, PT ;  /* 0x000000010600780c */ /* 0x000fd80003f24270 */
[----:B------:R-:W-:Y:S05]  /*2860*/  @!P1 BRA `(.L_x_334) ;  /* 0x0000007000009947 */ /* 0x000fea0003800000 */
[----:B------:R3:W4:Y:S04]  /*2870*/  LDL R7, [R8] ;  /* 0x0000000008077983 */ /* 0x0007280000100800 */
[----:B------:R3:W5:Y:S01]  /*2880*/  LDL R9, [R8+0x4] ;  /* 0x0000040008097983 */ /* 0x0007620000100800 */
[----:B------:R-:W-:Y:S02]  /*2890*/  PLOP3.LUT P0, PT, PT, PT, PT, 0x8, 0x0 ;  /* 0x000000000000781c */ /* 0x000fe40003f0e170 */
[----:B------:R-:W-:Y:S02]  /*28a0*/  IADD3 R5, R5, 0x2, RZ ;  /* 0x0000000205057810 */ /* 0x000fe40007ffe0ff */
[----:B---3--:R-:W-:Y:S01]  /*28b0*/  IADD3 R8, R8, 0x8, RZ ;  /* 0x0000000808087810 */ /* 0x008fe20007ffe0ff */
[----:B----4-:R-:W-:-:S04]  /*28c0*/  FADD.FTZ R4, R4, |R7| ;  /* 0x4000000704047221 */ /* 0x010fc80000010000 */
[----:B-----5:R-:W-:-:S08]  /*28d0*/  FADD.FTZ R4, R4, |R9| ;  /* 0x4000000904047221 */ /* 0x020fd00000010000 */
.L_x_334:
[----:B------:R-:W-:-:S12]  /*28e0*/  ISETP.LT.OR P0, PT, R5, R0, P0 ;  /* 0x000000000500720c */ /* 0x000fd80000701670 */
[----:B------:R-:W-:Y:S05]  /*28f0*/  @!P0 BRA `(.L_x_331) ;  /* 0x0000002000008947 */ /* 0x000fea0003800000 */
[----:B------:R-:W3:Y:S02]  /*2900*/  LDL R5, [R8] ;  /* 0x0000000008057983 */ /* 0x000ee40000100800 */
[----:B---3--:R-:W-:-:S08]  /*2910*/  FADD.FTZ R4, R4, |R5| ;  /* 0x4000000504047221 */ /* 0x008fd00000010000 */
.L_x_331:
[----:B------:R-:W-:-:S04]  /*2920*/  IADD3 R0, R0, 0x1, RZ ;  /* 0x0000000100007810 */ /* 0x000fc80007ffe0ff */
[----:B------:R-:W-:-:S12]  /*2930*/  ISETP.GE.AND P0, PT, R0, R29, PT ;  /* 0x0000001d0000720c */ /* 0x000fd80003f06270 */
[----:B------:R-:W-:Y:S05]  /*2940*/  @!P0 BRA `(.L_x_335) ;  /* 0xfffffd9000008947 */ /* 0x000fea000383ffff */
[----:B------:R-:W-:Y:S01]  /*2950*/  FSETP.GEU.FTZ.AND P0, PT, R4, 1.0000000116860974231e-07, PT ;  /* 0x33d6bf950400780b */ /* 0x000fe20003f1e000 */
[----:B------:R-:W-:Y:S11]  /*2960*/  BSSY B0, `(.L_x_336) ;  /* 0x0000827000007945 */ /* 0x000ff60003800000 */
[----:B------:R-:W-:Y:S05]  /*2970*/  @!P0 BRA `(.L_x_337) ;  /* 0x0000825000008947 */ /* 0x000fea0003800000 */
[----:B0-----:R-:W0:Y:S01]  /*2980*/  MUFU.RCP R6, R3 ;  /* 0x0000000300067308 */ /* 0x001e220000001000 */
[----:B------:R-:W-:Y:S01]  /*2990*/  FMUL.FTZ R11, R4, 0.20000000298023223877 ;  /* 0x3e4ccccd040b7820 */ /* 0x000fe20000410000 */
[----:B------:R-:W-:-:S02]  /*29a0*/  IADD3 R0, R1, 0x5c, RZ ;  /* 0x0000005c01007810 */ /* 0x000fc40007ffe0ff */
[----:B------:R-:W-:Y:S01]  /*29b0*/  MOV R4, 0x1 ;  /* 0x0000000100047802 */ /* 0x000fe20000000f00 */
[----:B0-----:R-:W-:-:S08]  /*29c0*/  FMUL.FTZ R11, R11, R6 ;  /* 0x000000060b0b7220 */ /* 0x001fd00000410000 */
.L_x_353:
[----:B------:R-:W-:-:S12]  /*29d0*/  ISETP.GE.AND P0, PT, R4, 0x1, PT ;  /* 0x000000010400780c */ /* 0x000fd80003f06270 */
[----:B0-2---:R-:W-:Y:S05]  /*29e0*/  @!P0 BRA `(.L_x_338) ;  /* 0x00000ce000008947 */ /* 0x005fea0003800000 */
[----:B------:R-:W-:Y:S01]  /*29f0*/  IADD3 R10, R4, 0x1, RZ ;  /* 0x00000001040a7810 */ /* 0x000fe20007ffe0ff */
[----:B------:R-:W-:Y:S01]  /*2a00*/  IMAD R9, R29, R4, RZ ;  /* 0x000000041d097224 */ /* 0x000fe200078e02ff */
[----:B------:R-:W-:-:S03]  /*2a10*/  MOV R8, RZ ;  /* 0x000000ff00087202 */ /* 0x000fc60000000f00 */
[----:B------:R-:W-:Y:S02]  /*2a20*/  IMAD R7, R29, R10, RZ ;  /* 0x0000000a1d077224 */ /* 0x000fe400078e02ff */
[C---:B------:R-:W-:Y:S02]  /*2a30*/  IMAD.IADD R12, R9.reuse, 0x1, R4 ;  /* 0x00000001090c7824 */ /* 0x040fe400078e0204 */
[--C-:B------:R-:W-:Y:S01]  /*2a40*/  IMAD R6, R9, 0x4, R21.reuse ;  /* 0x0000000409067824 */ /* 0x100fe200078e0215 */
[----:B------:R-:W-:Y:S01]  /*2a50*/  IADD3 R13, R7, R4, RZ ;  /* 0x00000004070d7210 */ /* 0x000fe20007ffe0ff */
[----:B------:R-:W-:Y:S02]  /*2a60*/  IMAD R5, R9, UR5, RZ ;  /* 0x0000000509057c24 */ /* 0x000fe4000f8e02ff */
[----:B------:R-:W-:-:S08]  /*2a70*/  IMAD R12, R12, 0x4, R21 ;  /* 0x000000040c0c7824 */ /* 0x000fd000078e0215 */
.L_x_352:
[----:B------:R-:W-:-:S05]  /*2a80*/  IMAD.IADD R14, R9, 0x1, R8 ;  /* 0x00000001090e7824 */ /* 0x000fca00078e0208 */
[----:B0-----:R-:W-:-:S08]  /*2a90*/  LEA R18, R14, R21, 0x2 ;  /* 0x000000150e127211 */ /* 0x001fd000078e10ff */
[----:B------:R-:W3:Y:S01]  /*2aa0*/  LDL R32, [R18] ;  /* 0x0000000012207983 */ /* 0x000ee20000100800 */
[----:B------:R-:W-:Y:S01]  /*2ab0*/  BSSY B1, `(.L_x_339) ;  /* 0x00000be000017945 */ /* 0x000fe20003800000 */
[C---:B---3--:R-:W-:Y:S02]  /*2ac0*/  FSETP.NEU.FTZ.AND P0, PT, R32.reuse, RZ, PT ;  /* 0x000000ff2000720b */ /* 0x048fe40003f1d000 */
[----:B------:R-:W-:-:S04]  /*2ad0*/  FSETP.GEU.FTZ.AND P1, PT, |R32|, R11, PT ;  /* 0x0000000b2000720b */ /* 0x000fc80003f3e200 */
[----:B------:R-:W-:-:S12]  /*2ae0*/  PLOP3.LUT P0, PT, P0, P1, PT, 0x2a, 0x0 ;  /* 0x000000000000781c */ /* 0x000fd80000702572 */
[----:B--2---:R-:W-:Y:S05]  /*2af0*/  @P0 BRA `(.L_x_340) ;  /* 0x00000b9000000947 */ /* 0x004fea0003800000 */
[----:B------:R-:W-:Y:S01]  /*2b00*/  IMAD R14, R29, R8, RZ ;  /* 0x000000081d0e7224 */ /* 0x000fe200078e02ff */
[----:B------:R-:W3:Y:S03]  /*2b10*/  LDL R31, [R12] ;  /* 0x000000000c1f7983 */ /* 0x000ee60000100800 */
[----:B------:R-:W-:-:S05]  /*2b20*/  IMAD.IADD R16, R14, 0x1, R8 ;  /* 0x000000010e107824 */ /* 0x000fca00078e0208 */
[----:B------:R-:W-:-:S08]  /*2b30*/  LEA R19, R16, R21, 0x2 ;  /* 0x0000001510137211 */ /* 0x000fd000078e10ff */
[----:B------:R-:W3:Y:S01]  /*2b40*/  LDL R15, [R19] ;  /* 0x00000000130f7983 */ /* 0x000ee20000100800 */
[----:B------:R-:W-:Y:S01]  /*2b50*/  BSSY B2, `(.L_x_341) ;  /* 0x0000010000027945 */ /* 0x000fe20003800000 */
[----:B---3--:R-:W-:-:S04]  /*2b60*/  FADD.FTZ R17, R31, -R15 ;  /* 0x8000000f1f117221 */ /* 0x008fc80000010000 */
[----:B------:R-:W-:-:S05]  /*2b70*/  FMUL.FTZ R15, |R17|, 9.9999997171806853657e-10 ;  /* 0x3089705f110f7820 */ /* 0x000fca0000410200 */
[----:B------:R-:W-:-:S12]  /*2b80*/  FSETP.GT.FTZ.AND P0, PT, |R32|, R15, PT ;  /* 0x0000000f2000720b */ /* 0x000fd80003f14200 */
[----:B------:R-:W0:Y:S02]  /*2b90*/  @!P0 MUFU.RCP R20, R17 ;  /* 0x0000001100148308 */ /* 0x000e240000001000 */
[----:B0-----:R-:W-:Y:S01]  /*2ba0*/  @!P0 FMUL.FTZ R20, R32, R20 ;  /* 0x0000001420148220 */ /* 0x001fe20000410000 */
[----:B------:R-:W-:Y:S07]  /*2bb0*/  @!P0 BRA `(.L_x_342) ;  /* 0x0000009000008947 */ /* 0x000fee0003800000 */
[----:B------:R-:W0:Y:S01]  /*2bc0*/  MUFU.RCP R16, R32 ;  /* 0x0000002000107308 */ /* 0x000e220000001000 */
[----:B------:R-:W-:-:S04]  /*2bd0*/  FMUL.FTZ R15, R17, 0.5 ;  /* 0x3f000000110f7820 */ /* 0x000fc80000410000 */
[----:B0-----:R-:W-:-:S04]  /*2be0*/  FMUL.FTZ R15, R15, R16 ;  /* 0x000000100f0f7220 */ /* 0x001fc80000410000 */
[C---:B------:R-:W-:Y:S01]  /*2bf0*/  FFMA.FTZ R16, R15.reuse, R15, 1 ;  /* 0x3f8000000f107423 */ /* 0x040fe2000001000f */
[----:B------:R-:W-:-:S05]  /*2c00*/  FSETP.GEU.FTZ.AND P0, PT, R15, RZ, PT ;  /* 0x000000ff0f00720b */ /* 0x000fca0003f1e000 */
[----:B------:R-:W0:Y:S02]  /*2c10*/  MUFU.SQRT R16, R16 ;  /* 0x0000001000107308 */ /* 0x000e240000002000 */
[----:B0-----:R-:W-:-:S06]  /*2c20*/  FADD.FTZ R17, |R15|, R16 ;  /* 0x000000100f117221 */ /* 0x001fcc0000010200 */
[----:B------:R-:W0:Y:S02]  /*2c30*/  MUFU.RCP R20, R17 ;  /* 0x0000001100147308 */ /* 0x000e240000001000 */
[----:B0-----:R-:W-:-:S08]  /*2c40*/  @!P0 FADD.FTZ R20, -R20, -RZ ;  /* 0x800000ff14148221 */ /* 0x001fd00000010100 */
.L_x_342:
[----:B------:R-:W-:Y:S05]  /*2c50*/  BSYNC B2 ;  /* 0x0000000000027941 */ /* 0x000fea0003800000 */
.L_x_341:
[----:B------:R-:W-:-:S08]  /*2c60*/  FFMA.FTZ R17, R32, R20, R31 ;  /* 0x0000001420117223 */ /* 0x000fd0000001001f */
[----:B------:R0:W-:Y:S04]  /*2c70*/  STL [R12], R17 ;  /* 0x000000110c007387 */ /* 0x0001e80000100800 */
[----:B------:R-:W3:Y:S01]  /*2c80*/  LDL R31, [R19] ;  /* 0x00000000131f7983 */ /* 0x000ee20000100800 */
[----:B------:R-:W-:Y:S01]  /*2c90*/  FFMA.FTZ R24, R20, R20, 1 ;  /* 0x3f80000014187423 */ /* 0x000fe20000010014 */
[----:B------:R-:W-:Y:S01]  /*2ca0*/  ISETP.GE.AND P0, PT, R8, 0x1, PT ;  /* 0x000000010800780c */ /* 0x000fe20003f06270 */
[----:B------:R-:W-:-:S04]  /*2cb0*/  IMAD.MOV.U32 R16, RZ, RZ, RZ ;  /* 0x000000ffff107224 */ /* 0x000fc800078e00ff */
[----:B------:R-:W4:Y:S01]  /*2cc0*/  MUFU.RSQ R15, R24 ;  /* 0x00000018000f7308 */ /* 0x000f220000001400 */
[-C--:B---3--:R-:W-:Y:S02]  /*2cd0*/  FFMA.FTZ R32, -R32, R20.reuse, R31 ;  /* 0x0000001420207223 */ /* 0x088fe4000001011f */
[C---:B----4-:R-:W-:Y:S02]  /*2ce0*/  FADD.FTZ R31, R15.reuse, 1 ;  /* 0x3f8000000f1f7421 */ /* 0x050fe40000010000 */
[----:B------:R-:W-:-:S04]  /*2cf0*/  FMUL.FTZ R15, R15, R20 ;  /* 0x000000140f0f7220 */ /* 0x000fc80000410000 */
[----:B------:R3:W-:Y:S01]  /*2d00*/  STL [R19], R32 ;  /* 0x0000002013007387 */ /* 0x0007e20000100800 */
[----:B------:R-:W0:Y:S03]  /*2d10*/  MUFU.RCP R34, R31 ;  /* 0x0000001f00227308 */ /* 0x000e260000001000 */
[----:B------:R3:W-:Y:S01]  /*2d20*/  STL [R18], RZ ;  /* 0x000000ff12007387 */ /* 0x0007e20000100800 */
[----:B0-----:R-:W-:Y:S01]  /*2d30*/  FMUL.FTZ R17, R15, R34 ;  /* 0x000000220f117220 */ /* 0x001fe20000410000 */
[----:B------:R-:W-:Y:S07]  /*2d40*/  @!P0 BRA `(.L_x_343) ;  /* 0x0000055000008947 */ /* 0x000fee0003800000 */
[----:B---3--:R-:W-:Y:S01]  /*2d50*/  ISETP.GT.AND P1, PT, R8, 0x3, PT ;  /* 0x000000030800780c */ /* 0x008fe20003f24270 */
[----:B------:R-:W-:Y:S01]  /*2d60*/  IMAD R19, R14, 0x4, R21 ;  /* 0x000000040e137824 */ /* 0x000fe200078e0215 */
[----:B------:R-:W-:Y:S01]  /*2d70*/  PLOP3.LUT P0, PT, PT, PT, PT, 0x80, 0x0 ;  /* 0x000000000000781c */ /* 0x000fe20003f0f070 */
[----:B------:R-:W-:Y:S01]  /*2d80*/  IMAD.MOV.U32 R18, RZ, RZ, R6 ;  /* 0x000000ffff127224 */ /* 0x000fe200078e0006 */
[----:B------:R-:W-:-:S08]  /*2d90*/  MOV R31, RZ ;  /* 0x000000ff001f7202 */ /* 0x000fd00000000f00 */
[----:B------:R-:W-:Y:S05]  /*2da0*/  @!P1 BRA `(.L_x_344) ;  /* 0x000002b000009947 */ /* 0x000fea0003800000 */
[----:B------:R-:W-:Y:S02]  /*2db0*/  PLOP3.LUT P0, PT, PT, PT, PT, 0x8, 0x0 ;  /* 0x000000000000781c */ /* 0x000fe40003f0e170 */
[----:B------:R-:W-:-:S10]  /*2dc0*/  IADD3 R36, R8, -0x3, RZ ;  /* 0xfffffffd08247810 */ /* 0x000fd40007ffe0ff */
.L_x_345:
[----:B------:R-:W3:Y:S04]  /*2dd0*/  LDL R20, [R19] ;  /* 0x0000000013147983 */ /* 0x000ee80000100800 */
[----:B------:R-:W3:Y:S02]  /*2de0*/  LDL R24, [R18] ;  /* 0x0000000012187983 */ /* 0x000ee40000100800 */
[----:B---3--:R-:W-:-:S04]  /*2df0*/  FFMA.FTZ R32, R17, R20, R24 ;  /* 0x0000001411207223 */ /* 0x008fc80000010018 */
[----:B------:R-:W-:-:S08]  /*2e00*/  FFMA.FTZ R32, -R15, R32, R20 ;  /* 0x000000200f207223 */ /* 0x000fd00000010114 */
[----:B------:R0:W-:Y:S04]  /*2e10*/  STL [R19], R32 ;  /* 0x0000002013007387 */ /* 0x0001e80000100800 */
[----:B------:R-:W3:Y:S01]  /*2e20*/  LDL R33, [R18] ;  /* 0x0000000012217983 */ /* 0x000ee20000100800 */
[----:B------:R-:W-:-:S03]  /*2e30*/  FFMA.FTZ R20, -R17, R24, R20 ;  /* 0x0000001811147223 */ /* 0x000fc60000010114 */
[----:B------:R-:W4:Y:S01]  /*2e40*/  LDL R24, [R18+0x4] ;  /* 0x0000040012187983 */ /* 0x000f220000100800 */
[----:B---3--:R-:W-:-:S08]  /*2e50*/  FFMA.FTZ R33, R15, R20, R33 ;  /* 0x000000140f217223 */ /* 0x008fd00000010021 */
[----:B------:R3:W-:Y:S04]  /*2e60*/  STL [R18], R33 ;  /* 0x0000002112007387 */ /* 0x0007e80000100800 */
[----:B------:R-:W4:Y:S02]  /*2e70*/  LDL R20, [R19+0x4] ;  /* 0x0000040013147983 */ /* 0x000f240000100800 */
[----:B----4-:R-:W-:-:S04]  /*2e80*/  FFMA.FTZ R34, R17, R20, R24 ;  /* 0x0000001411227223 */ /* 0x010fc80000010018 */
[----:B------:R-:W-:-:S08]  /*2e90*/  FFMA.FTZ R34, -R15, R34, R20 ;  /* 0x000000220f227223 */ /* 0x000fd00000010114 */
[----:B------:R4:W-:Y:S04]  /*2ea0*/  STL [R19+0x4], R34 ;  /* 0x0000042213007387 */ /* 0x0009e80000100800 */
[----:B--2---:R-:W2:Y:S01]  /*2eb0*/  LDL R35, [R18+0x4] ;  /* 0x0000040012237983 */ /* 0x004ea20000100800 */
[----:B------:R-:W-:-:S03]  /*2ec0*/  FFMA.FTZ R20, -R17, R24, R20 ;  /* 0x0000001811147223 */ /* 0x000fc60000010114 */
[----:B------:R-:W0:Y:S01]  /*2ed0*/  LDL R24, [R18+0x8] ;  /* 0x0000080012187983 */ /* 0x000e220000100800 */
[----:B--2---:R-:W-:-:S08]  /*2ee0*/  FFMA.FTZ R35, R15, R20, R35 ;  /* 0x000000140f237223 */ /* 0x004fd00000010023 */
[----:B------:R2:W-:Y:S04]  /*2ef0*/  STL [R18+0x4], R35 ;  /* 0x0000042312007387 */ /* 0x0005e80000100800 */
[----:B------:R-:W0:Y:S02]  /*2f00*/  LDL R20, [R19+0x8] ;  /* 0x0000080013147983 */ /* 0x000e240000100800 */
[----:B0-----:R-:W-:-:S04]  /*2f10*/  FFMA.FTZ R32, R17, R20, R24 ;  /* 0x0000001411207223 */ /* 0x001fc80000010018 */
[----:B------:R-:W-:-:S08]  /*2f20*/  FFMA.FTZ R32, -R15, R32, R20 ;  /* 0x000000200f207223 */ /* 0x000fd00000010114 */
[----:B------:R-:W-:Y:S04]  /*2f30*/  STL [R19+0x8], R32 ;  /* 0x0000082013007387 */ /* 0x000fe80000100800 */
[----:B---3--:R-:W3:Y:S01]  /*2f40*/  LDL R33, [R18+0x8] ;  /* 0x0000080012217983 */ /* 0x008ee20000100800 */
[----:B------:R-:W-:-:S03]  /*2f50*/  FFMA.FTZ R20, -R17, R24, R20 ;  /* 0x0000001811147223 */ /* 0x000fc60000010114 */
[----:B------:R-:W4:Y:S01]  /*2f60*/  LDL R24, [R18+0xc] ;  /* 0x00000c0012187983 */ /* 0x000f220000100800 */
[----:B---3--:R-:W-:-:S08]  /*2f70*/  FFMA.FTZ R33, R15, R20, R33 ;  /* 0x000000140f217223 */ /* 0x008fd00000010021 */
[----:B------:R-:W-:Y:S04]  /*2f80*/  STL [R18+0x8], R33 ;  /* 0x0000082112007387 */ /* 0x000fe80000100800 */
[----:B------:R-:W4:Y:S02]  /*2f90*/  LDL R20, [R19+0xc] ;  /* 0x00000c0013147983 */ /* 0x000f240000100800 */
[----:B----4-:R-:W-:-:S04]  /*2fa0*/  FFMA.FTZ R34, R17, R20, R24 ;  /* 0x0000001411227223 */ /* 0x010fc80000010018 */
[----:B------:R-:W-:-:S08]  /*2fb0*/  FFMA.FTZ R34, -R15, R34, R20 ;  /* 0x000000220f227223 */ /* 0x000fd00000010114 */
[----:B------:R0:W-:Y:S04]  /*2fc0*/  STL [R19+0xc], R34 ;  /* 0x00000c2213007387 */ /* 0x0001e80000100800 */
[----:B--2---:R-:W2:Y:S01]  /*2fd0*/  LDL R35, [R18+0xc] ;  /* 0x00000c0012237983 */ /* 0x004ea20000100800 */
[----:B------:R-:W-:Y:S01]  /*2fe0*/  IADD3 R31, R31, 0x4, RZ ;  /* 0x000000041f1f7810 */ /* 0x000fe20007ffe0ff */
[----:B------:R-:W-:-:S03]  /*2ff0*/  FFMA.FTZ R20, -R17, R24, R20 ;  /* 0x0000001811147223 */ /* 0x000fc60000010114 */
[----:B------:R-:W-:Y:S02]  /*3000*/  ISETP.GE.AND P1, PT, R31, R36, PT ;  /* 0x000000241f00720c */ /* 0x000fe40003f26270 */
[----:B0-----:R-:W-:Y:S01]  /*3010*/  IADD3 R19, R19, 0x10, RZ ;  /* 0x0000001013137810 */ /* 0x001fe20007ffe0ff */
[----:B--2---:R-:W-:-:S08]  /*3020*/  FFMA.FTZ R35, R15, R20, R35 ;  /* 0x000000140f237223 */ /* 0x004fd00000010023 */
[----:B------:R0:W-:Y:S02]  /*3030*/  STL [R18+0xc], R35 ;  /* 0x00000c2312007387 */ /* 0x0001e40000100800 */
[----:B0-----:R-:W-:Y:S01]  /*3040*/  IADD3 R18, R18, 0x10, RZ ;  /* 0x0000001012127810 */ /* 0x001fe20007ffe0ff */
[----:B------:R-:W-:Y:S07]  /*3050*/  @!P1 BRA `(.L_x_345) ;  /* 0xfffffd7000009947 */ /* 0x000fee000383ffff */
.L_x_344:
[----:B------:R-:W-:-:S04]  /*3060*/  IADD3 R20, -R31, R8, RZ ;  /* 0x000000081f147210 */ /* 0x000fc80007ffe1ff */
[----:B------:R-:W-:-:S12]  /*3070*/  ISETP.GT.AND P1, PT, R20, 0x1, PT ;  /* 0x000000011400780c */ /* 0x000fd80003f24270 */
[----:B------:R-:W-:Y:S05]  /*3080*/  @!P1 BRA `(.L_x_346) ;  /* 0x0000016000009947 */ /* 0x000fea0003800000 */
[----:B------:R-:W3:Y:S04]  /*3090*/  LDL R20, [R19] ;  /* 0x0000000013147983 */ /* 0x000ee80000100800 */
[----:B------:R-:W3:Y:S02]  /*30a0*/  LDL R24, [R18] ;  /* 0x0000000012187983 */ /* 0x000ee40000100800 */
[----:B---3--:R-:W-:-:S04]  /*30b0*/  FFMA.FTZ R32, R17, R20, R24 ;  /* 0x0000001411207223 */ /* 0x008fc80000010018 */
[----:B------:R-:W-:-:S08]  /*30c0*/  FFMA.FTZ R32, -R15, R32, R20 ;  /* 0x000000200f207223 */ /* 0x000fd00000010114 */
[----:B------:R-:W-:Y:S04]  /*30d0*/  STL [R19], R32 ;  /* 0x0000002013007387 */ /* 0x000fe80000100800 */
[----:B------:R-:W3:Y:S01]  /*30e0*/  LDL R33, [R18] ;  /* 0x0000000012217983 */ /* 0x000ee20000100800 */
[----:B------:R-:W-:-:S03]  /*30f0*/  FFMA.FTZ R20, -R17, R24, R20 ;  /* 0x0000001811147223 */ /* 0x000fc60000010114 */
[----:B------:R-:W4:Y:S01]  /*3100*/  LDL R24, [R18+0x4] ;  /* 0x0000040012187983 */ /* 0x000f220000100800 */
[----:B---3--:R-:W-:-:S08]  /*3110*/  FFMA.FTZ R33, R15, R20, R33 ;  /* 0x000000140f217223 */ /* 0x008fd00000010021 */
[----:B------:R-:W-:Y:S04]  /*3120*/  STL [R18], R33 ;  /* 0x0000002112007387 */ /* 0x000fe80000100800 */
[----:B------:R-:W4:Y:S02]  /*3130*/  LDL R20, [R19+0x4] ;  /* 0x0000040013147983 */ /* 0x000f240000100800 */
[----:B----4-:R-:W-:-:S04]  /*3140*/  FFMA.FTZ R34, R17, R20, R24 ;  /* 0x0000001411227223 */ /* 0x010fc80000010018 */
[----:B------:R-:W-:-:S08]  /*3150*/  FFMA.FTZ R34, -R15, R34, R20 ;  /* 0x000000220f227223 */ /* 0x000fd00000010114 */
[----:B------:R0:W-:Y:S04]  /*3160*/  STL [R19+0x4], R34 ;  /* 0x0000042213007387 */ /* 0x0001e80000100800 */
[----:B--2---:R-:W2:Y:S01]  /*3170*/  LDL R35, [R18+0x4] ;  /* 0x0000040012237983 */ /* 0x004ea20000100800 */
[----:B------:R-:W-:Y:S01]  /*3180*/  FFMA.FTZ R20, -R17, R24, R20 ;  /* 0x0000001811147223 */ /* 0x000fe20000010114 */
[----:B------:R-:W-:Y:S02]  /*3190*/  PLOP3.LUT P0, PT, PT, PT, PT, 0x8, 0x0 ;  /* 0x000000000000781c */ /* 0x000fe40003f0e170 */
[----:B------:R-:W-:Y:S02]  /*31a0*/  IADD3 R31, R31, 0x2, RZ ;  /* 0x000000021f1f7810 */ /* 0x000fe40007ffe0ff */
[----:B0-----:R-:W-:Y:S01]  /*31b0*/  IADD3 R19, R19, 0x8, RZ ;  /* 0x0000000813137810 */ /* 0x001fe20007ffe0ff */
[----:B--2---:R-:W-:-:S08]  /*31c0*/  FFMA.FTZ R35, R15, R20, R35 ;  /* 0x000000140f237223 */ /* 0x004fd00000010023 */
[----:B------:R0:W-:Y:S02]  /*31d0*/  STL [R18+0x4], R35 ;  /* 0x0000042312007387 */ /* 0x0001e40000100800 */
[----:B0-----:R-:W-:-:S08]  /*31e0*/  IADD3 R18, R18, 0x8, RZ ;  /* 0x0000000812127810 */ /* 0x001fd00007ffe0ff */
.L_x_346:
[----:B------:R-:W-:-:S12]  /*31f0*/  ISETP.LT.OR P0, PT, R31, R8, P0 ;  /* 0x000000081f00720c */ /* 0x000fd80000701670 */
[----:B------:R-:W-:Y:S05]  /*3200*/  @!P0 BRA `(.L_x_343) ;  /* 0x0000009000008947 */ /* 0x000fea0003800000 */
[----:B------:R-:W3:Y:S04]  /*3210*/  LDL R20, [R19] ;  /* 0x0000000013147983 */ /* 0x000ee80000100800 */
[----:B------:R-:W3:Y:S02]  /*3220*/  LDL R24, [R18] ;  /* 0x0000000012187983 */ /* 0x000ee40000100800 */
[----:B---3--:R-:W-:-:S04]  /*3230*/  FFMA.FTZ R31, R17, R20, R24 ;  /* 0x00000014111f7223 */ /* 0x008fc80000010018 */
[----:B------:R-:W-:-:S08]  /*3240*/  FFMA.FTZ R32, -R15, R31, R20 ;  /* 0x0000001f0f207223 */ /* 0x000fd00000010114 */
[----:B------:R0:W-:Y:S04]  /*3250*/  STL [R19], R32 ;  /* 0x0000002013007387 */ /* 0x0001e80000100800 */
[----:B------:R-:W3:Y:S01]  /*3260*/  LDL R31, [R18] ;  /* 0x00000000121f7983 */ /* 0x000ee20000100800 */
[----:B------:R-:W-:-:S04]  /*3270*/  FFMA.FTZ R20, -R17, R24, R20 ;  /* 0x0000001811147223 */ /* 0x000fc80000010114 */
[----:B---3--:R-:W-:-:S08]  /*3280*/  FFMA.FTZ R31, R15, R20, R31 ;  /* 0x000000140f1f7223 */ /* 0x008fd0000001001f */
[----:B------:R0:W-:Y:S02]  /*3290*/  STL [R18], R31 ;  /* 0x0000001f12007387 */ /* 0x0001e40000100800 */
.L_x_343:
[----:B0--3--:R-:W-:Y:S02]  /*32a0*/  IADD3 R19, R8, 0x1, RZ ;  /* 0x0000000108137810 */ /* 0x009fe40007ffe0ff */
[----:B------:R-:W-:Y:S02]  /*32b0*/  ISETP.GE.AND P1, PT, R10, R29, PT ;  /* 0x0000001d0a00720c */ /* 0x000fe40003f26270 */
[----:B------:R-:W-:-:S12]  /*32c0*/  ISETP.GE.AND P0, PT, R19, R4, PT ;  /* 0x000000041300720c */ /* 0x000fd80003f06270 */
[----:B------:R-:W-:Y:S05]  /*32d0*/  @P0 BRA `(.L_x_347) ;  /* 0x0000012000000947 */ /* 0x000fea0003800000 */
[--C-:B--2---:R-:W-:Y:S02]  /*32e0*/  IMAD.IADD R35, R9, 0x1, R8.reuse ;  /* 0x0000000109237824 */ /* 0x104fe400078e0208 */
[----:B------:R-:W-:Y:S02]  /*32f0*/  IMAD R18, R29, R19, R8 ;  /* 0x000000131d127224 */ /* 0x000fe400078e0208 */
[----:B------:R-:W-:-:S08]  /*3300*/  IMAD R35, R35, 0x4, R0 ;  /* 0x0000000423237824 */ /* 0x000fd000078e0200 */
.L_x_348:
[----:B------:R-:W-:Y:S01]  /*3310*/  LEA R20, R18, R21, 0x2 ;  /* 0x0000001512147211 */ /* 0x000fe200078e10ff */
[----:B------:R-:W2:Y:S07]  /*3320*/  LDL R31, [R35] ;  /* 0x00000000231f7983 */ /* 0x000eae0000100800 */
[----:B------:R-:W2:Y:S02]  /*3330*/  LDL R24, [R20] ;  /* 0x0000000014187983 */ /* 0x000ea40000100800 */
[----:B--2---:R-:W-:-:S04]  /*3340*/  FFMA.FTZ R32, R17, R24, R31 ;  /* 0x0000001811207223 */ /* 0x004fc8000001001f */
[----:B------:R-:W-:-:S08]  /*3350*/  FFMA.FTZ R33, -R15, R32, R24 ;  /* 0x000000200f217223 */ /* 0x000fd00000010118 */
[----:B------:R-:W-:Y:S04]  /*3360*/  STL [R20], R33 ;  /* 0x0000002114007387 */ /* 0x000fe80000100800 */
[----:B------:R-:W2:Y:S01]  /*3370*/  LDL R32, [R35] ;  /* 0x0000000023207983 */ /* 0x000ea20000100800 */
[----:B------:R-:W-:Y:S01]  /*3380*/  IADD3 R19, R19, 0x1, RZ ;  /* 0x0000000113137810 */ /* 0x000fe20007ffe0ff */
[----:B------:R-:W-:Y:S02]  /*3390*/  FFMA.FTZ R24, -R17, R31, R24 ;  /* 0x0000001f11187223 */ /* 0x000fe40000010118 */
[----:B------:R-:W-:Y:S01]  /*33a0*/  IMAD.IADD R18, R29, 0x1, R18 ;  /* 0x000000011d127824 */ /* 0x000fe200078e0212 */
[----:B------:R-:W-:Y:S01]  /*33b0*/  ISETP.GE.AND P0, PT, R19, R4, PT ;  /* 0x000000041300720c */ /* 0x000fe20003f06270 */
[----:B--2---:R-:W-:-:S08]  /*33c0*/  FFMA.FTZ R24, R15, R24, R32 ;  /* 0x000000180f187223 */ /* 0x004fd00000010020 */
[----:B------:R0:W-:Y:S02]  /*33d0*/  STL [R35], R24 ;  /* 0x0000001823007387 */ /* 0x0001e40000100800 */
[----:B0-----:R-:W-:Y:S01]  /*33e0*/  IADD3 R35, R35, 0x4, RZ ;  /* 0x0000000423237810 */ /* 0x001fe20007ffe0ff */
[----:B------:R-:W-:Y:S07]  /*33f0*/  @!P0 BRA `(.L_x_348) ;  /* 0xffffff1000008947 */ /* 0x000fee000383ffff */
.L_x_347:
[----:B------:R-:W-:Y:S05]  /*3400*/  @P1 BRA `(.L_x_349) ;  /* 0x0000013000001947 */ /* 0x000fea0003800000 */
[----:B------:R-:W-:Y:S01]  /*3410*/  IADD3 R18, R7, R8, RZ ;  /* 0x0000000807127210 */ /* 0x000fe20007ffe0ff */
[----:B------:R-:W-:Y:S01]  /*3420*/  IMAD.MOV.U32 R20, RZ, RZ, R13 ;  /* 0x000000ffff147224 */ /* 0x000fe200078e000d */
[----:B------:R-:W-:-:S08]  /*3430*/  MOV R24, R10 ;  /* 0x0000000a00187202 */ /* 0x000fd00000000f00 */
.L_x_350:
[----:B0-----:R-:W-:Y:S01]  /*3440*/  IMAD R19, R18, 0x4, R21 ;  /* 0x0000000412137824 */ /* 0x001fe200078e0215 */
[----:B------:R-:W-:-:S07]  /*3450*/  LEA R31, R20, R21, 0x2 ;  /* 0x00000015141f7211 */ /* 0x000fce00078e10ff */
[----:B------:R-:W3:Y:S04]  /*3460*/  LDL R32, [R19] ;  /* 0x0000000013207983 */ /* 0x000ee80000100800 */
[----:B------:R-:W3:Y:S02]  /*3470*/  LDL R33, [R31] ;  /* 0x000000001f217983 */ /* 0x000ee40000100800 */
[----:B---3--:R-:W-:-:S04]  /*3480*/  FFMA.FTZ R34, R17, R32, R33 ;  /* 0x0000002011227223 */ /* 0x008fc80000010021 */
[----:B------:R-:W-:-:S08]  /*3490*/  FFMA.FTZ R34, -R15, R34, R32 ;  /* 0x000000220f227223 */ /* 0x000fd00000010120 */
[----:B------:R0:W-:Y:S04]  /*34a0*/  STL [R19], R34 ;  /* 0x0000002213007387 */ /* 0x0001e80000100800 */
[----:B--2---:R-:W2:Y:S01]  /*34b0*/  LDL R35, [R31] ;  /* 0x000000001f237983 */ /* 0x004ea20000100800 */
[----:B------:R-:W-:Y:S01]  /*34c0*/  FFMA.FTZ R32, -R17, R33, R32 ;  /* 0x0000002111207223 */ /* 0x000fe20000010120 */
[----:B------:R-:W-:Y:S01]  /*34d0*/  IADD3 R24, R24, 0x1, RZ ;  /* 0x0000000118187810 */ /* 0x000fe20007ffe0ff */
[C---:B------:R-:W-:Y:S01]  /*34e0*/  IMAD.IADD R18, R29.reuse, 0x1, R18 ;  /* 0x000000011d127824 */ /* 0x040fe200078e0212 */
[----:B------:R-:W-:Y:S02]  /*34f0*/  IADD3 R20, R29, R20, RZ ;  /* 0x000000141d147210 */ /* 0x000fe40007ffe0ff */
[----:B------:R-:W-:Y:S01]  /*3500*/  ISETP.GE.AND P0, PT, R24, R29, PT ;  /* 0x0000001d1800720c */ /* 0x000fe20003f06270 */
[----:B--2---:R-:W-:-:S08]  /*3510*/  FFMA.FTZ R32, R15, R32, R35 ;  /* 0x000000200f207223 */ /* 0x004fd00000010023 */
[----:B------:R0:W-:Y:S03]  /*3520*/  STL [R31], R32 ;  /* 0x000000201f007387 */ /* 0x0001e60000100800 */
[----:B------:R-:W-:Y:S05]  /*3530*/  @!P0 BRA `(.L_x_350) ;  /* 0xffffff0000008947 */ /* 0x000fea000383ffff */
.L_x_349:
[----:B------:R-:W-:Y:S02]  /*3540*/  IMAD.MOV.U32 R20, RZ, RZ, R5 ;  /* 0x000000ffff147224 */ /* 0x000fe400078e0005 */
[----:B------:R-:W-:-:S08]  /*3550*/  IMAD R14, R14, UR5, RZ ;  /* 0x000000050e0e7c24 */ /* 0x000fd0000f8e02ff */
.L_x_351:
[C---:B0-----:R-:W-:Y:S01]  /*3560*/  IADD3 R18, R23.reuse, R14, RZ ;  /* 0x0000000e17127210 */ /* 0x041fe20007ffe0ff */
[----:B------:R-:W-:Y:S01]  /*3570*/  IMAD.MOV.U32 R33, RZ, RZ, 0x4 ;  /* 0x00000004ff217424 */ /* 0x000fe200078e00ff */
[----:B0-----:R-:W-:-:S03]  /*3580*/  IADD3 R32, R23, R20, RZ ;  /* 0x0000001417207210 */ /* 0x001fc60007ffe0ff */
[-C--:B------:R-:W-:Y:S02]  /*3590*/  IMAD.WIDE R18, R18, R33.reuse, c[0x0][0x170] ;  /* 0x00005c0012127625 */ /* 0x080fe400078e0221 */
[----:B------:R-:W-:-:S08]  /*35a0*/  IMAD.WIDE R32, R32, R33, c[0x0][0x170] ;  /* 0x00005c0020207625 */ /* 0x000fd000078e0221 */
[----:B------:R-:W3:Y:S04]  /*35b0*/  LDG.E.SYS R24, [R18] ;  /* 0x0000000012187381 */ /* 0x000ee800001ee900 */
[----:B------:R-:W3:Y:S02]  /*35c0*/  LDG.E.SYS R31, [R32] ;  /* 0x00000000201f7381 */ /* 0x000ee400001ee900 */
[----:B---3--:R-:W-:-:S04]  /*35d0*/  FFMA.FTZ R34, R17, R24, R31 ;  /* 0x0000001811227223 */ /* 0x008fc8000001001f */
[----:B--2---:R-:W-:-:S08]  /*35e0*/  FFMA.FTZ R35, -R15, R34, R24 ;  /* 0x000000220f237223 */ /* 0x004fd00000010118 */
[----:B------:R0:W-:Y:S04]  /*35f0*/  STG.E.SYS [R18], R35 ;  /* 0x0000002312007386 */ /* 0x0001e8000010e900 */
[----:B------:R-:W2:Y:S01]  /*3600*/  LDG.E.SYS R34, [R32] ;  /* 0x0000000020227381 */ /* 0x000ea200001ee900 */
[----:B------:R-:W-:Y:S01]  /*3610*/  FFMA.FTZ R24, -R17, R31, R24 ;  /* 0x0000001f11187223 */ /* 0x000fe20000010118 */
[----:B------:R-:W-:Y:S02]  /*3620*/  IADD3 R16, R16, 0x1, RZ ;  /* 0x0000000110107810 */ /* 0x000fe40007ffe0ff */
[----:B------:R-:W-:Y:S02]  /*3630*/  IADD3 R14, R14, UR5, RZ ;  /* 0x000000050e0e7c10 */ /* 0x000fe4000fffe0ff */
[----:B------:R-:W-:-:S02]  /*3640*/  ISETP.GE.AND P0, PT, R16, R29, PT ;  /* 0x0000001d1000720c */ /* 0x000fc40003f06270 */
[----:B------:R-:W-:Y:S01]  /*3650*/  IADD3 R20, R20, UR5, RZ ;  /* 0x0000000514147c10 */ /* 0x000fe2000fffe0ff */
[----:B--2---:R-:W-:-:S08]  /*3660*/  FFMA.FTZ R31, R15, R24, R34 ;  /* 0x000000180f1f7223 */ /* 0x004fd00000010022 */
[----:B------:R0:W-:Y:S01]  /*3670*/  STG.E.SYS [R32], R31 ;  /* 0x0000001f20007386 */ /* 0x0001e2000010e900 */
[----:B------:R-:W-:Y:S05]  /*3680*/  @!P0 BRA `(.L_x_351) ;  /* 0xfffffed000008947 */ /* 0x000fea000383ffff */
.L_x_340:
[----:B------:R-:W-:Y:S05]  /*3690*/  BSYNC B1 ;  /* 0x0000000000017941 */ /* 0x000fea0003800000 */
.L_x_339:
[----:B------:R-:W-:-:S04]  /*36a0*/  IADD3 R8, R8, 0x1, RZ ;  /* 0x0000000108087810 */ /* 0x000fc80007ffe0ff */
[----:B------:R-:W-:-:S12]  /*36b0*/  ISETP.GE.AND P0, PT, R8, R4, PT ;  /* 0x000000040800720c */ /* 0x000fd80003f06270 */
[----:B------:R-:W-:Y:S05]  /*36c0*/  @!P0 BRA `(.L_x_352) ;  /* 0xfffff3b000008947 */ /* 0x000fea000383ffff */
.L_x_338:
[----:B------:R-:W-:-:S04]  /*36d0*/  IADD3 R4, R4, 0x1, RZ ;  /* 0x0000000104047810 */ /* 0x000fc80007ffe0ff */
[----:B------:R-:W-:-:S12]  /*36e0*/  ISETP.GE.AND P0, PT, R4, R29, PT ;  /* 0x0000001d0400720c */ /* 0x000fd80003f06270 */
[----:B------:R-:W-:Y:S05]  /*36f0*/  @!P0 BRA `(.L_x_353) ;  /* 0xfffff2d000008947 */ /* 0x000fea000383ffff */
[----:B------:R-:W-:Y:S01]  /*3700*/  IMAD.MOV.U32 R4, RZ, RZ, 0x1 ;  /* 0x00000001ff047424 */ /* 0x000fe200078e00ff */
[----:B------:R-:W-:-:S08]  /*3710*/  MOV R5, RZ ;  /* 0x000000ff00057202 */ /* 0x000fd00000000f00 */
.L_x_358:
[----:B------:R-:W-:-:S12]  /*3720*/  ISETP.GE.AND P0, PT, R4, 0x1, PT ;  /* 0x000000010400780c */ /* 0x000fd80003f06270 */
[----:B--2---:R-:W-:Y:S05]  /*3730*/  @!P0 BRA `(.L_x_354) ;  /* 0x0000022000008947 */ /* 0x004fea0003800000 */
[----:B------:R-:W-:Y:S01]  /*3740*/  ISETP.GT.AND P1, PT, R4, 0x3, PT ;  /* 0x000000030400780c */ /* 0x000fe20003f24270 */
[----:B------:R-:W-:Y:S01]  /*3750*/  IMAD R6, R29, R4, RZ ;  /* 0x000000041d067224 */ /* 0x000fe200078e02ff */
[----:B------:R-:W-:Y:S01]  /*3760*/  PLOP3.LUT P0, PT, PT, PT, PT, 0x80, 0x0 ;  /* 0x000000000000781c */ /* 0x000fe20003f0f070 */
[----:B------:R-:W-:Y:S02]  /*3770*/  IMAD.MOV.U32 R7, RZ, RZ, RZ ;  /* 0x000000ffff077224 */ /* 0x000fe400078e00ff */
[----:B------:R-:W-:-:S07]  /*3780*/  IMAD R10, R6, 0x4, R21 ;  /* 0x00000004060a7824 */ /* 0x000fce00078e0215 */
[----:B------:R-:W-:Y:S05]  /*3790*/  @!P1 BRA `(.L_x_355) ;  /* 0x000000e000009947 */ /* 0x000fea0003800000 */
[----:B------:R-:W-:Y:S02]  /*37a0*/  PLOP3.LUT P0, PT, PT, PT, PT, 0x8, 0x0 ;  /* 0x000000000000781c */ /* 0x000fe40003f0e170 */
[----:B------:R-:W-:-:S10]  /*37b0*/  IADD3 R8, R4, -0x3, RZ ;  /* 0xfffffffd04087810 */ /* 0x000fd40007ffe0ff */
.L_x_356:
        /* <DEDUP_REMOVED lines=12> */
.L_x_355:
[----:B------:R-:W-:-:S04]  /*3880*/  IADD3 R6, -R7, R4, RZ ;  /* 0x0000000407067210 */ /* 0x000fc80007ffe1ff */
        /* <DEDUP_REMOVED lines=9> */
.L_x_357:
[----:B------:R-:W-:-:S12]  /*3920*/  ISETP.LT.OR P0, PT, R7, R4, P0 ;  /* 0x000000040700720c */ /* 0x000fd80000701670 */
[----:B------:R-:W-:Y:S05]  /*3930*/  @!P0 BRA `(.L_x_354) ;  /* 0x0000002000008947 */ /* 0x000fea0003800000 */
[----:B------:R-:W3:Y:S02]  /*3940*/  LDL R6, [R10] ;  /* 0x000000000a067983 */ /* 0x000ee40000100800 */
[----:B---3--:R-:W-:-:S08]  /*3950*/  FADD.FTZ R5, R5, |R6| ;  /* 0x4000000605057221 */ /* 0x008fd00000010000 */
.L_x_354:
[----:B------:R-:W-:-:S04]  /*3960*/  IADD3 R4, R4, 0x1, RZ ;  /* 0x0000000104047810 */ /* 0x000fc80007ffe0ff */
[----:B------:R-:W-:-:S12]  /*3970*/  ISETP.GE.AND P0, PT, R4, R29, PT ;  /* 0x0000001d0400720c */ /* 0x000fd80003f06270 */
[----:B------:R-:W-:Y:S05]  /*3980*/  @!P0 BRA `(.L_x_358) ;  /* 0xfffffd9000008947 */ /* 0x000fea000383ffff */
[----:B------:R-:W-:-:S12]  /*3990*/  FSETP.GEU.FTZ.AND P0, PT, R5, 1.0000000116860974231e-07, PT ;  /* 0x33d6bf950500780b */ /* 0x000fd80003f1e000 */
[----:B------:R-:W-:Y:S05]  /*39a0*/  @!P0 BRA `(.L_x_337) ;  /* 0x0000722000008947 */ /* 0x000fea0003800000 */
[----:B------:R-:W3:Y:S01]  /*39b0*/  MUFU.RCP R6, R3 ;  /* 0x0000000300067308 */ /* 0x000ee20000001000 */
[----:B------:R-:W-:Y:S02]  /*39c0*/  FMUL.FTZ R11, R5, 0.20000000298023223877 ;  /* 0x3e4ccccd050b7820 */ /* 0x000fe40000410000 */
[----:B------:R-:W-:Y:S02]  /*39d0*/  IMAD.MOV.U32 R4, RZ, RZ, 0x1 ;  /* 0x00000001ff047424 */ /* 0x000fe400078e00ff */
[----:B---3--:R-:W-:-:S08]  /*39e0*/  FMUL.FTZ R11, R11, R6 ;  /* 0x000000060b0b7220 */ /* 0x008fd00000410000 */
.L_x_374:
[----:B------:R-:W-:-:S12]  /*39f0*/  ISETP.GE.AND P0, PT, R4, 0x1, PT ;  /* 0x000000010400780c */ /* 0x000fd80003f06270 */
[----:B0-2---:R-:W-:Y:S05]  /*3a00*/  @!P0 BRA `(.L_x_359) ;  /* 0x00000ce000008947 */ /* 0x005fea0003800000 */
[-C--:B------:R-:W-:Y:S01]  /*3a10*/  IMAD R9, R29, R4.reuse, RZ ;  /* 0x000000041d097224 */ /* 0x080fe200078e02ff */
[----:B------:R-:W-:Y:S01]  /*3a20*/  IADD3 R10, R4, 0x1, RZ ;  /* 0x00000001040a7810 */ /* 0x000fe20007ffe0ff */
[----:B------:R-:W-:Y:S02]  /*3a30*/  IMAD.MOV.U32 R8, RZ, RZ, RZ ;  /* 0x000000ffff087224 */ /* 0x000fe400078e00ff */
[C---:B------:R-:W-:Y:S01]  /*3a40*/  IMAD R6, R9.reuse, 0x4, R21 ;  /* 0x0000000409067824 */ /* 0x040fe200078e0215 */
[----:B------:R-:W-:Y:S01]  /*3a50*/  IADD3 R12, R9, R4, RZ ;  /* 0x00000004090c7210 */ /* 0x000fe20007ffe0ff */
[----:B------:R-:W-:Y:S02]  /*3a60*/  IMAD R7, R29, R10, RZ ;  /* 0x0000000a1d077224 */ /* 0x000fe400078e02ff */
[----:B------:R-:W-:Y:S01]  /*3a70*/  IMAD R5, R9, UR5, RZ ;  /* 0x0000000509057c24 */ /* 0x000fe2000f8e02ff */
[----:B------:R-:W-:Y:S01]  /*3a80*/  LEA R12, R12, R21, 0x2 ;  /* 0x000000150c0c7211 */ /* 0x000fe200078e10ff */
[----:B------:R-:W-:-:S08]  /*3a90*/  IMAD.IADD R13, R7, 0x1, R4 ;  /* 0x00000001070d7824 */ /* 0x000fd000078e0204 */
.L_x_373:
[----:B------:R-:W-:-:S05]  /*3aa0*/  IADD3 R14, R9, R8, RZ ;  /* 0x00000008090e7210 */ /* 0x000fca0007ffe0ff */
[----:B0-----:R-:W-:-:S08]  /*3ab0*/  IMAD R18, R14, 0x4, R21 ;  /* 0x000000040e127824 */ /* 0x001fd000078e0215 */
[----:B------:R-:W3:Y:S01]  /*3ac0*/  LDL R32, [R18] ;  /* 0x0000000012207983 */ /* 0x000ee20000100800 */
[----:B------:R-:W-:Y:S01]  /*3ad0*/  BSSY B1, `(.L_x_360) ;  /* 0x00000be000017945 */ /* 0x000fe20003800000 */
[C---:B---3--:R-:W-:Y:S02]  /*3ae0*/  FSETP.NEU.FTZ.AND P0, PT, R32.reuse, RZ, PT ;  /* 0x000000ff2000720b */ /* 0x048fe40003f1d000 */
[----:B------:R-:W-:-:S04]  /*3af0*/  FSETP.GEU.FTZ.AND P1, PT, |R32|, R11, PT ;  /* 0x0000000b2000720b */ /* 0x000fc80003f3e200 */
[----:B------:R-:W-:-:S12]  /*3b00*/  PLOP3.LUT P0, PT, P0, P1, PT, 0x2a, 0x0 ;  /* 0x000000000000781c */ /* 0x000fd80000702572 */
[----:B--2---:R-:W-:Y:S05]  /*3b10*/  @P0 BRA `(.L_x_361) ;  /* 0x00000b9000000947 */ /* 0x004fea0003800000 */
[-C--:B------:R-:W-:Y:S01]  /*3b20*/  IMAD R14, R29, R8.reuse, RZ ;  /* 0x000000081d0e7224 */ /* 0x080fe200078e02ff */
[----:B------:R-:W3:Y:S04]  /*3b30*/  LDL R31, [R12] ;  /* 0x000000000c1f7983 */ /* 0x000ee80000100800 */
[----:B------:R-:W-:-:S05]  /*3b40*/  IADD3 R16, R14, R8, RZ ;  /* 0x000000080e107210 */ /* 0x000fca0007ffe0ff */
[----:B------:R-:W-:-:S08]  /*3b50*/  IMAD R19, R16, 0x4, R21 ;  /* 0x0000000410137824 */ /* 0x000fd000078e0215 */
        /* <DEDUP_REMOVED lines=17> */
.L_x_363:
[----:B------:R-:W-:Y:S05]  /*3c70*/  BSYNC B2 ;  /* 0x0000000000027941 */ /* 0x000fea0003800000 */
.L_x_362:
[----:B------:R-:W-:-:S08]  /*3c80*/  FFMA.FTZ R17, R32, R20, R31 ;  /* 0x0000001420117223 */ /* 0x000fd0000001001f */
[----:B------:R0:W-:Y:S04]  /*3c90*/  STL [R12], R17 ;  /* 0x000000110c007387 */ /* 0x0001e80000100800 */
[----:B------:R-:W3:Y:S01]  /*3ca0*/  LDL R31, [R19] ;  /* 0x00000000131f7983 */ /* 0x000ee20000100800 */
[----:B------:R-:W-:Y:S01]  /*3cb0*/  FFMA.FTZ R24, R20, R20, 1 ;  /* 0x3f80000014187423 */ /* 0x000fe20000010014 */
[----:B------:R-:W-:Y:S02]  /*3cc0*/  ISETP.GE.AND P0, PT, R8, 0x1, PT ;  /* 0x000000010800780c */ /* 0x000fe40003f06270 */
[----:B------:R-:W-:-:S03]  /*3cd0*/  MOV R16, RZ ;  /* 0x000000ff00107202 */ /* 0x000fc60000000f00 */
        /* <DEDUP_REMOVED lines=12> */
[----:B------:R-:W-:Y:S01]  /*3da0*/  IMAD.MOV.U32 R31, RZ, RZ, RZ ;  /* 0x000000ffff1f7224 */ /* 0x000fe200078e00ff */
[----:B------:R-:W-:-:S08]  /*3db0*/  MOV R18, R6 ;  /* 0x0000000600127202 */ /* 0x000fd00000000f00 */
[----:B------:R-:W-:Y:S05]  /*3dc0*/  @!P1 BRA `(.L_x_365) ;  /* 0x000002b000009947 */ /* 0x000fea0003800000 */
[----:B------:R-:W-:Y:S02]  /*3dd0*/  PLOP3.LUT P0, PT, PT, PT, PT, 0x8, 0x0 ;  /* 0x000000000000781c */ /* 0x000fe40003f0e170 */
[----:B------:R-:W-:-:S10]  /*3de0*/  IADD3 R36, R8, -0x3, RZ ;  /* 0xfffffffd08247810 */ /* 0x000fd40007ffe0ff */
.L_x_366:
        /* <DEDUP_REMOVED lines=41> */
.L_x_365:
[----:B------:R-:W-:-:S05]  /*4080*/  IMAD.IADD R20, R8, 0x1, -R31 ;  /* 0x0000000108147824 */ /* 0x000fca00078e0a1f */
        /* <DEDUP_REMOVED lines=24> */
.L_x_367:
        /* <DEDUP_REMOVED lines=11> */
.L_x_364:
[----:B0--3--:R-:W-:Y:S02]  /*42c0*/  IADD3 R19, R8, 0x1, RZ ;  /* 0x0000000108137810 */ /* 0x009fe40007ffe0ff */
[----:B------:R-:W-:Y:S02]  /*42d0*/  ISETP.GE.AND P1, PT, R10, R29, PT ;  /* 0x0000001d0a00720c */ /* 0x000fe40003f26270 */
[----:B------:R-:W-:-:S12]  /*42e0*/  ISETP.GE.AND P0, PT, R19, R4, PT ;  /* 0x000000041300720c */ /* 0x000fd80003f06270 */
[----:B------:R-:W-:Y:S05]  /*42f0*/  @P0 BRA `(.L_x_368) ;  /* 0x0000012000000947 */ /* 0x000fea0003800000 */
[----:B--2---:R-:W-:Y:S01]  /*4300*/  IADD3 R35, R9, R8, RZ ;  /* 0x0000000809237210 */ /* 0x004fe20007ffe0ff */
[----:B------:R-:W-:-:S04]  /*4310*/  IMAD R18, R29, R19, R8 ;  /* 0x000000131d127224 */ /* 0x000fc800078e0208 */
[----:B------:R-:W-:-:S08]  /*4320*/  IMAD R35, R35, 0x4, R0 ;  /* 0x0000000423237824 */ /* 0x000fd000078e0200 */
.L_x_369:
[----:B------:R-:W-:Y:S01]  /*4330*/  IMAD R20, R18, 0x4, R21 ;  /* 0x0000000412147824 */ /* 0x000fe200078e0215 */
[----:B------:R-:W2:Y:S07]  /*4340*/  LDL R31, [R35] ;  /* 0x00000000231f7983 */ /* 0x000eae0000100800 */
[----:B------:R-:W2:Y:S02]  /*4350*/  LDL R24, [R20] ;  /* 0x0000000014187983 */ /* 0x000ea40000100800 */
[----:B--2---:R-:W-:-:S04]  /*4360*/  FFMA.FTZ R32, R17, R24, R31 ;  /* 0x0000001811207223 */ /* 0x004fc8000001001f */
[----:B------:R-:W-:-:S08]  /*4370*/  FFMA.FTZ R33, -R15, R32, R24 ;  /* 0x000000200f217223 */ /* 0x000fd00000010118 */
[----:B------:R-:W-:Y:S04]  /*4380*/  STL [R20], R33 ;  /* 0x0000002114007387 */ /* 0x000fe80000100800 */
[----:B------:R-:W2:Y:S01]  /*4390*/  LDL R32, [R35] ;  /* 0x0000000023207983 */ /* 0x000ea20000100800 */
[----:B------:R-:W-:Y:S01]  /*43a0*/  IADD3 R19, R19, 0x1, RZ ;  /* 0x0000000113137810 */ /* 0x000fe20007ffe0ff */
[----:B------:R-:W-:Y:S01]  /*43b0*/  FFMA.FTZ R24, -R17, R31, R24 ;  /* 0x0000001f11187223 */ /* 0x000fe20000010118 */
[----:B------:R-:W-:Y:S02]  /*43c0*/  IADD3 R18, R29, R18, RZ ;  /* 0x000000121d127210 */ /* 0x000fe40007ffe0ff */
[----:B------:R-:W-:Y:S01]  /*43d0*/  ISETP.GE.AND P0, PT, R19, R4, PT ;  /* 0x000000041300720c */ /* 0x000fe20003f06270 */
[----:B--2---:R-:W-:-:S08]  /*43e0*/  FFMA.FTZ R24, R15, R24, R32 ;  /* 0x000000180f187223 */ /* 0x004fd00000010020 */
[----:B------:R0:W-:Y:S02]  /*43f0*/  STL [R35], R24 ;  /* 0x0000001823007387 */ /* 0x0001e40000100800 */
[----:B0-----:R-:W-:Y:S01]  /*4400*/  IADD3 R35, R35, 0x4, RZ ;  /* 0x0000000423237810 */ /* 0x001fe20007ffe0ff */
[----:B------:R-:W-:Y:S07]  /*4410*/  @!P0 BRA `(.L_x_369) ;  /* 0xffffff1000008947 */ /* 0x000fee000383ffff */
.L_x_368:
[----:B------:R-:W-:Y:S05]  /*4420*/  @P1 BRA `(.L_x_370) ;  /* 0x0000013000001947 */ /* 0x000fea0003800000 */
[----:B------:R-:W-:Y:S01]  /*4430*/  IMAD.IADD R18, R7, 0x1, R8 ;  /* 0x0000000107127824 */ /* 0x000fe200078e0208 */
[----:B------:R-:W-:Y:S01]  /*4440*/  MOV R20, R13 ;  /* 0x0000000d00147202 */ /* 0x000fe20000000f00 */
[----:B------:R-:W-:-:S08]  /*4450*/  IMAD.MOV.U32 R24, RZ, RZ, R10 ;  /* 0x000000ffff187224 */ /* 0x000fd000078e000a */
.L_x_371:
[----:B0-----:R-:W-:Y:S01]  /*4460*/  LEA R19, R18, R21, 0x2 ;  /* 0x0000001512137211 */ /* 0x001fe200078e10ff */
[----:B------:R-:W-:-:S07]  /*4470*/  IMAD R31, R20, 0x4, R21 ;  /* 0x00000004141f7824 */ /* 0x000fce00078e0215 */
        /* <DEDUP_REMOVED lines=14> */
.L_x_370:
[----:B------:R-:W-:Y:S01]  /*4560*/  MOV R20, R5 ;  /* 0x0000000500147202 */ /* 0x000fe20000000f00 */
[----:B------:R-:W-:-:S08]  /*4570*/  IMAD R14, R14, UR5, RZ ;  /* 0x000000050e0e7c24 */ /* 0x000fd0000f8e02ff */
.L_x_372:
[----:B0-----:R-:W-:Y:S01]  /*4580*/  MOV R33, 0x4 ;  /* 0x0000000400217802 */ /* 0x001fe20000000f00 */
[C---:B------:R-:W-:Y:S02]  /*4590*/  IMAD.IADD R18, R23.reuse, 0x1, R14 ;  /* 0x0000000117127824 */ /* 0x040fe400078e020e */
[----:B0-----:R-:W-:Y:S02]  /*45a0*/  IMAD.IADD R32, R23, 0x1, R20 ;  /* 0x0000000117207824 */ /* 0x001fe400078e0214 */
        /* <DEDUP_REMOVED lines=16> */
.L_x_361:
[----:B------:R-:W-:Y:S05]  /*46b0*/  BSYNC B1 ;  /* 0x0000000000017941 */ /* 0x000fea0003800000 */
.L_x_360:
[----:B------:R-:W-:-:S04]  /*46c0*/  IADD3 R8, R8, 0x1, RZ ;  /* 0x0000000108087810 */ /* 0x000fc80007ffe0ff */
[----:B------:R-:W-:-:S12]  /*46d0*/  ISETP.GE.AND P0, PT, R8, R4, PT ;  /* 0x000000040800720c */ /* 0x000fd80003f06270 */
[----:B------:R-:W-:Y:S05]  /*46e0*/  @!P0 BRA `(.L_x_373) ;  /* 0xfffff3b000008947 */ /* 0x000fea000383ffff */
.L_x_359:
[----:B------:R-:W-:-:S04]  /*46f0*/  IADD3 R4, R4, 0x1, RZ ;  /* 0x0000000104047810 */ /* 0x000fc80007ffe0ff */
[----:B------:R-:W-:-:S12]  /*4700*/  ISETP.GE.AND P0, PT, R4, R29, PT ;  /* 0x0000001d0400720c */ /* 0x000fd80003f06270 */
[----:B------:R-:W-:Y:S05]  /*4710*/  @!P0 BRA `(.L_x_374) ;  /* 0xfffff2d000008947 */ /* 0x000fea000383ffff */
[----:B------:R-:W-:Y:S01]  /*4720*/  MOV R4, 0x1 ;  /* 0x0000000100047802 */ /* 0x000fe20000000f00 */
[----:B------:R-:W-:-:S08]  /*4730*/  IMAD.MOV.U32 R5, RZ, RZ, RZ ;  /* 0x000000ffff057224 */ /* 0x000fd000078e00ff */
.L_x_379:
        /* <DEDUP_REMOVED lines=10> */
.L_x_377:
        /* <DEDUP_REMOVED lines=12> */
.L_x_376:
        /* <DEDUP_REMOVED lines=10> */
.L_x_378:
[----:B------:R-:W-:-:S12]  /*4940*/  ISETP.LT.OR P0, PT, R7, R4, P0 ;  /* 0x000000040700720c */ /* 0x000fd80000701670 */
[----:B------:R-:W-:Y:S05]  /*4950*/  @!P0 BRA `(.L_x_375) ;  /* 0x0000002000008947 */ /* 0x000fea0003800000 */
[----:B------:R-:W3:Y:S02]  /*4960*/  LDL R6, [R10] ;  /* 0x000000000a067983 */ /* 0x000ee40000100800 */
[----:B---3--:R-:W-:-:S08]  /*4970*/  FADD.FTZ R5, R5, |R6| ;  /* 0x4000000605057221 */ /* 0x008fd00000010000 */
.L_x_375:
[----:B------:R-:W-:-:S04]  /*4980*/  IADD3 R4, R4, 0x1, RZ ;  /* 0x0000000104047810 */ /* 0x000fc80007ffe0ff */
[----:B------:R-:W-:-:S12]  /*4990*/  ISETP.GE.AND P0, PT, R4, R29, PT ;  /* 0x0000001d0400720c */ /* 0x000fd80003f06270 */
[----:B------:R-:W-:Y:S05]  /*49a0*/  @!P0 BRA `(.L_x_379) ;  /* 0xfffffd9000008947 */ /* 0x000fea000383ffff */
[----:B------:R-:W-:-:S12]  /*49b0*/  FSETP.GEU.FTZ.AND P0, PT, R5, 1.0000000116860974231e-07, PT ;  /* 0x33d6bf950500780b */ /* 0x000fd80003f1e000 */
[----:B------:R-:W-:Y:S05]  /*49c0*/  @!P0 BRA `(.L_x_337) ;  /* 0x0000620000008947 */ /* 0x000fea0003800000 */
[----:B------:R-:W3:Y:S01]  /*49d0*/  MUFU.RCP R6, R3 ;  /* 0x0000000300067308 */ /* 0x000ee20000001000 */
[----:B------:R-:W-:Y:S01]  /*49e0*/  FMUL.FTZ R5, R5, 0.20000000298023223877 ;  /* 0x3e4ccccd05057820 */ /* 0x000fe20000410000 */
[----:B------:R-:W-:-:S03]  /*49f0*/  MOV R4, 0x1 ;  /* 0x0000000100047802 */ /* 0x000fc60000000f00 */
[----:B---3--:R-:W-:-:S08]  /*4a00*/  FMUL.FTZ R5, R5, R6 ;  /* 0x0000000605057220 */ /* 0x008fd00000410000 */
.L_x_395:
[----:B------:R-:W-:-:S12]  /*4a10*/  ISETP.GE.AND P0, PT, R4, 0x1, PT ;  /* 0x000000010400780c */ /* 0x000fd80003f06270 */
[----:B0-2---:R-:W-:Y:S05]  /*4a20*/  @!P0 BRA `(.L_x_380) ;  /* 0x00000ce000008947 */ /* 0x005fea0003800000 */
[----:B------:R-:W-:Y:S01]  /*4a30*/  IADD3 R6, R4, 0x1, RZ ;  /* 0x0000000104067810 */ /* 0x000fe20007ffe0ff */
[----:B------:R-:W-:Y:S01]  /*4a40*/  IMAD R3, R29, R4, RZ ;  /* 0x000000041d037224 */ /* 0x000fe200078e02ff */
[----:B------:R-:W-:-:S03]  /*4a50*/  MOV R8, RZ ;  /* 0x000000ff00087202 */ /* 0x000fc60000000f00 */
[----:B------:R-:W-:Y:S02]  /*4a60*/  IMAD.IADD R12, R3, 0x1, R4 ;  /* 0x00000001030c7824 */ /* 0x000fe400078e0204 */
[----:B------:R-:W-:Y:S02]  /*4a70*/  IMAD R7, R29, R6, RZ ;  /* 0x000000061d077224 */ /* 0x000fe400078e02ff */
[--C-:B------:R-:W-:Y:S02]  /*4a80*/  IMAD R11, R12, 0x4, R21.reuse ;  /* 0x000000040c0b7824 */ /* 0x100fe400078e0215 */
[----:B------:R-:W-:Y:S01]  /*4a90*/  IMAD R9, R3, 0x4, R21 ;  /* 0x0000000403097824 */ /* 0x000fe200078e0215 */
[----:B------:R-:W-:Y:S01]  /*4aa0*/  IADD3 R12, R7, R4, RZ ;  /* 0x00000004070c7210 */ /* 0x000fe20007ffe0ff */
[----:B------:R-:W-:-:S08]  /*4ab0*/  IMAD R10, R3, UR5, RZ ;  /* 0x00000005030a7c24 */ /* 0x000fd0000f8e02ff */
.L_x_394:
        /* <DEDUP_REMOVED lines=9> */
[----:B0-----:R-:W3:Y:S03]  /*4b50*/  LDL R31, [R11] ;  /* 0x000000000b1f7983 */ /* 0x001ee60000100800 */
        /* <DEDUP_REMOVED lines=19> */
.L_x_384:
[----:B------:R-:W-:Y:S05]  /*4c90*/  BSYNC B2 ;  /* 0x0000000000027941 */ /* 0x000fea0003800000 */
.L_x_383:
[----:B------:R-:W-:-:S08]  /*4ca0*/  FFMA.FTZ R16, R24, R19, R31 ;  /* 0x0000001318107223 */ /* 0x000fd0000001001f */
[----:B------:R0:W-:Y:S04]  /*4cb0*/  STL [R11], R16 ;  /* 0x000000100b007387 */ /* 0x0001e80000100800 */
[----:B------:R-:W3:Y:S01]  /*4cc0*/  LDL R14, [R18] ;  /* 0x00000000120e7983 */ /* 0x000ee20000100800 */
[----:B------:R-:W-:Y:S01]  /*4cd0*/  FFMA.FTZ R20, R19, R19, 1 ;  /* 0x3f80000013147423 */ /* 0x000fe20000010013 */
[----:B------:R-:W-:Y:S01]  /*4ce0*/  ISETP.GE.AND P0, PT, R8, 0x1, PT ;  /* 0x000000010800780c */ /* 0x000fe20003f06270 */
[----:B0-----:R-:W-:-:S04]  /*4cf0*/  IMAD.MOV.U32 R16, RZ, RZ, RZ ;  /* 0x000000ffff107224 */ /* 0x001fc800078e00ff */
[----:B------:R-:W0:Y:S01]  /*4d00*/  MUFU.RSQ R20, R20 ;  /* 0x0000001400147308 */ /* 0x000e220000001400 */
[-C--:B---3--:R-:W-:Y:S02]  /*4d10*/  FFMA.FTZ R31, -R24, R19.reuse, R14 ;  /* 0x00000013181f7223 */ /* 0x088fe4000001010e */
[C---:B0-----:R-:W-:Y:S02]  /*4d20*/  FADD.FTZ R24, R20.reuse, 1 ;  /* 0x3f80000014187421 */ /* 0x041fe40000010000 */
[----:B------:R-:W-:-:S04]  /*4d30*/  FMUL.FTZ R14, R20, R19 ;  /* 0x00000013140e7220 */ /* 0x000fc80000410000 */
[----:B------:R0:W-:Y:S01]  /*4d40*/  STL [R18], R31 ;  /* 0x0000001f12007387 */ /* 0x0001e20000100800 */
[----:B------:R-:W3:Y:S03]  /*4d50*/  MUFU.RCP R15, R24 ;  /* 0x00000018000f7308 */ /* 0x000ee60000001000 */
[----:B------:R0:W-:Y:S01]  /*4d60*/  STL [R17], RZ ;  /* 0x000000ff11007387 */ /* 0x0001e20000100800 */
[----:B---3--:R-:W-:Y:S01]  /*4d70*/  FMUL.FTZ R15, R14, R15 ;  /* 0x0000000f0e0f7220 */ /* 0x008fe20000410000 */
[----:B------:R-:W-:Y:S07]  /*4d80*/  @!P0 BRA `(.L_x_385) ;  /* 0x0000055000008947 */ /* 0x000fee0003800000 */
[----:B0-----:R-:W-:Y:S01]  /*4d90*/  ISETP.GT.AND P1, PT, R8, 0x3, PT ;  /* 0x000000030800780c */ /* 0x001fe20003f24270 */
[----:B------:R-:W-:Y:S01]  /*4da0*/  IMAD R18, R13, 0x4, R21 ;  /* 0x000000040d127824 */ /* 0x000fe200078e0215 */
[----:B------:R-:W-:Y:S01]  /*4db0*/  PLOP3.LUT P0, PT, PT, PT, PT, 0x80, 0x0 ;  /* 0x000000000000781c */ /* 0x000fe20003f0f070 */
[----:B------:R-:W-:Y:S01]  /*4dc0*/  IMAD.MOV.U32 R17, RZ, RZ, R9 ;  /* 0x000000ffff117224 */ /* 0x000fe200078e0009 */
[----:B------:R-:W-:-:S08]  /*4dd0*/  MOV R19, RZ ;  /* 0x000000ff00137202 */ /* 0x000fd00000000f00 */
[----:B------:R-:W-:Y:S05]  /*4de0*/  @!P1 BRA `(.L_x_386) ;  /* 0x000002b000009947 */ /* 0x000fea0003800000 */
[----:B------:R-:W-:Y:S02]  /*4df0*/  PLOP3.LUT P0, PT, PT, PT, PT, 0x8, 0x0 ;  /* 0x000000000000781c */ /* 0x000fe40003f0e170 */
[----:B------:R-:W-:-:S10]  /*4e00*/  IADD3 R36, R8, -0x3, RZ ;  /* 0xfffffffd08247810 */ /* 0x000fd40007ffe0ff */
.L_x_387:
        /* <DEDUP_REMOVED lines=14> */
[----:B------:R-:W5:Y:S01]  /*4ef0*/  LDL R34, [R17+0x4] ;  /* 0x0000040011227983 */ /* 0x000f620000100800 */
[----:B0-----:R-:W-:-:S03]  /*4f00*/  FFMA.FTZ R31, -R15, R24, R20 ;  /* 0x000000180f1f7223 */ /* 0x001fc60000010114 */
[----:B--2---:R-:W2:Y:S01]  /*4f10*/  LDL R24, [R17+0x8] ;  /* 0x0000080011187983 */ /* 0x004ea20000100800 */
[----:B-----5:R-:W-:-:S08]  /*4f20*/  FFMA.FTZ R34, R14, R31, R34 ;  /* 0x0000001f0e227223 */ /* 0x020fd00000010022 */
[----:B------:R0:W-:Y:S04]  /*4f30*/  STL [R17+0x4], R34 ;  /* 0x0000042211007387 */ /* 0x0001e80000100800 */
[----:B------:R-:W2:Y:S02]  /*4f40*/  LDL R20, [R18+0x8] ;  /* 0x0000080012147983 */ /* 0x000ea40000100800 */
[----:B--2---:R-:W-:-:S04]  /*4f50*/  FFMA.FTZ R31, R15, R20, R24 ;  /* 0x000000140f1f7223 */ /* 0x004fc80000010018 */
[----:B------:R-:W-:-:S08]  /*4f60*/  FFMA.FTZ R31, -R14, R31, R20 ;  /* 0x0000001f0e1f7223 */ /* 0x000fd00000010114 */
[----:B------:R2:W-:Y:S04]  /*4f70*/  STL [R18+0x8], R31 ;  /* 0x0000081f12007387 */ /* 0x0005e80000100800 */
[----:B---3--:R-:W3:Y:S01]  /*4f80*/  LDL R32, [R17+0x8] ;  /* 0x0000080011207983 */ /* 0x008ee20000100800 */
[----:B----4-:R-:W-:-:S03]  /*4f90*/  FFMA.FTZ R33, -R15, R24, R20 ;  /* 0x000000180f217223 */ /* 0x010fc60000010114 */
[----:B------:R-:W4:Y:S01]  /*4fa0*/  LDL R24, [R17+0xc] ;  /* 0x00000c0011187983 */ /* 0x000f220000100800 */
[----:B---3--:R-:W-:-:S08]  /*4fb0*/  FFMA.FTZ R32, R14, R33, R32 ;  /* 0x000000210e207223 */ /* 0x008fd00000010020 */
[----:B------:R-:W-:Y:S04]  /*4fc0*/  STL [R17+0x8], R32 ;  /* 0x0000082011007387 */ /* 0x000fe80000100800 */
[----:B------:R-:W4:Y:S02]  /*4fd0*/  LDL R20, [R18+0xc] ;  /* 0x00000c0012147983 */ /* 0x000f240000100800 */
[----:B----4-:R-:W-:-:S04]  /*4fe0*/  FFMA.FTZ R33, R15, R20, R24 ;  /* 0x000000140f217223 */ /* 0x010fc80000010018 */
[----:B------:R-:W-:-:S08]  /*4ff0*/  FFMA.FTZ R33, -R14, R33, R20 ;  /* 0x000000210e217223 */ /* 0x000fd00000010114 */
[----:B------:R3:W-:Y:S04]  /*5000*/  STL [R18+0xc], R33 ;  /* 0x00000c2112007387 */ /* 0x0007e80000100800 */
[----:B0-----:R-:W4:Y:S01]  /*5010*/  LDL R34, [R17+0xc] ;  /* 0x00000c0011227983 */ /* 0x001f220000100800 */
[----:B------:R-:W-:Y:S01]  /*5020*/  IADD3 R19, R19, 0x4, RZ ;  /* 0x0000000413137810 */ /* 0x000fe20007ffe0ff */
[----:B--2---:R-:W-:-:S03]  /*5030*/  FFMA.FTZ R31, -R15, R24, R20 ;  /* 0x000000180f1f7223 */ /* 0x004fc60000010114 */
[----:B------:R-:W-:Y:S02]  /*5040*/  ISETP.GE.AND P1, PT, R19, R36, PT ;  /* 0x000000241300720c */ /* 0x000fe40003f26270 */
[----:B---3--:R-:W-:Y:S01]  /*5050*/  IADD3 R18, R18, 0x10, RZ ;  /* 0x0000001012127810 */ /* 0x008fe20007ffe0ff */
[----:B----4-:R-:W-:-:S08]  /*5060*/  FFMA.FTZ R34, R14, R31, R34 ;  /* 0x0000001f0e227223 */ /* 0x010fd00000010022 */
[----:B------:R0:W-:Y:S02]  /*5070*/  STL [R17+0xc], R34 ;  /* 0x00000c2211007387 */ /* 0x0001e40000100800 */
[----:B0-----:R-:W-:Y:S01]  /*5080*/  IADD3 R17, R17, 0x10, RZ ;  /* 0x0000001011117810 */ /* 0x001fe20007ffe0ff */
[----:B------:R-:W-:Y:S07]  /*5090*/  @!P1 BRA `(.L_x_387) ;  /* 0xfffffd7000009947 */ /* 0x000fee000383ffff */
.L_x_386:
[----:B------:R-:W-:-:S04]  /*50a0*/  IADD3 R20, -R19, R8, RZ ;  /* 0x0000000813147210 */ /* 0x000fc80007ffe1ff */
[----:B------:R-:W-:-:S12]  /*50b0*/  ISETP.GT.AND P1, PT, R20, 0x1, PT ;  /* 0x000000011400780c */ /* 0x000fd80003f24270 */
[----:B------:R-:W-:Y:S05]  /*50c0*/  @!P1 BRA `(.L_x_388) ;  /* 0x0000016000009947 */ /* 0x000fea0003800000 */
        /* <DEDUP_REMOVED lines=14> */
[----:B------:R-:W4:Y:S01]  /*51b0*/  LDL R34, [R17+0x4] ;  /* 0x0000040011227983 */ /* 0x000f220000100800 */
[----:B0-----:R-:W-:Y:S01]  /*51c0*/  FFMA.FTZ R31, -R15, R24, R20 ;  /* 0x000000180f1f7223 */ /* 0x001fe20000010114 */
[----:B------:R-:W-:Y:S02]  /*51d0*/  PLOP3.LUT P0, PT, PT, PT, PT, 0x8, 0x0 ;  /* 0x000000000000781c */ /* 0x000fe40003f0e170 */
[----:B------:R-:W-:Y:S02]  /*51e0*/  IADD3 R19, R19, 0x2, RZ ;  /* 0x0000000213137810 */ /* 0x000fe40007ffe0ff */
[----:B---3--:R-:W-:Y:S01]  /*51f0*/  IADD3 R18, R18, 0x8, RZ ;  /* 0x0000000812127810 */ /* 0x008fe20007ffe0ff */
[----:B----4-:R-:W-:-:S08]  /*5200*/  FFMA.FTZ R34, R14, R31, R34 ;  /* 0x0000001f0e227223 */ /* 0x010fd00000010022 */
[----:B------:R0:W-:Y:S02]  /*5210*/  STL [R17+0x4], R34 ;  /* 0x0000042211007387 */ /* 0x0001e40000100800 */
[----:B0-----:R-:W-:-:S08]  /*5220*/  IADD3 R17, R17, 0x8, RZ ;  /* 0x0000000811117810 */ /* 0x001fd00007ffe0ff */
.L_x_388:
        /* <DEDUP_REMOVED lines=11> */
.L_x_385:
[----:B0-----:R-:W-:Y:S02]  /*52e0*/  IADD3 R17, R8, 0x1, RZ ;  /* 0x0000000108117810 */ /* 0x001fe40007ffe0ff */
[----:B------:R-:W-:Y:S02]  /*52f0*/  ISETP.GE.AND P1, PT, R6, R29, PT ;  /* 0x0000001d0600720c */ /* 0x000fe40003f26270 */
[----:B------:R-:W-:-:S12]  /*5300*/  ISETP.GE.AND P0, PT, R17, R4, PT ;  /* 0x000000041100720c */ /* 0x000fd80003f06270 */
[----:B------:R-:W-:Y:S05]  /*5310*/  @P0 BRA `(.L_x_389) ;  /* 0x0000012000000947 */ /* 0x000fea0003800000 */
[--C-:B------:R-:W-:Y:S02]  /*5320*/  IMAD.IADD R19, R3, 0x1, R8.reuse ;  /* 0x0000000103137824 */ /* 0x100fe400078e0208 */
[----:B------:R-:W-:Y:S02]  /*5330*/  IMAD R18, R29, R17, R8 ;  /* 0x000000111d127224 */ /* 0x000fe400078e0208 */
[----:B------:R-:W-:-:S08]  /*5340*/  IMAD R34, R19, 0x4, R0 ;  /* 0x0000000413227824 */ /* 0x000fd000078e0200 */
.L_x_390:
[----:B------:R-:W-:Y:S01]  /*5350*/  LEA R19, R18, R21, 0x2 ;  /* 0x0000001512137211 */ /* 0x000fe200078e10ff */
[----:B------:R-:W3:Y:S07]  /*5360*/  LDL R24, [R34] ;  /* 0x0000000022187983 */ /* 0x000eee0000100800 */
[----:B------:R-:W3:Y:S02]  /*5370*/  LDL R20, [R19] ;  /* 0x0000000013147983 */ /* 0x000ee40000100800 */
[----:B---3--:R-:W-:-:S04]  /*5380*/  FFMA.FTZ R31, R15, R20, R24 ;  /* 0x000000140f1f7223 */ /* 0x008fc80000010018 */
[----:B------:R-:W-:-:S08]  /*5390*/  FFMA.FTZ R32, -R14, R31, R20 ;  /* 0x0000001f0e207223 */ /* 0x000fd00000010114 */
[----:B------:R-:W-:Y:S04]  /*53a0*/  STL [R19], R32 ;  /* 0x0000002013007387 */ /* 0x000fe80000100800 */
[----:B------:R-:W3:Y:S01]  /*53b0*/  LDL R33, [R34] ;  /* 0x0000000022217983 */ /* 0x000ee20000100800 */
[----:B------:R-:W-:Y:S01]  /*53c0*/  IADD3 R17, R17, 0x1, RZ ;  /* 0x0000000111117810 */ /* 0x000fe20007ffe0ff */
[----:B------:R-:W-:Y:S02]  /*53d0*/  FFMA.FTZ R31, -R15, R24, R20 ;  /* 0x000000180f1f7223 */ /* 0x000fe40000010114 */
[----:B------:R-:W-:Y:S01]  /*53e0*/  IMAD.IADD R18, R29, 0x1, R18 ;  /* 0x000000011d127824 */ /* 0x000fe200078e0212 */
[----:B------:R-:W-:Y:S01]  /*53f0*/  ISETP.GE.AND P0, PT, R17, R4, PT ;  /* 0x000000041100720c */ /* 0x000fe20003f06270 */
[----:B---3--:R-:W-:-:S08]  /*5400*/  FFMA.FTZ R31, R14, R31, R33 ;  /* 0x0000001f0e1f7223 */ /* 0x008fd00000010021 */
[----:B------:R0:W-:Y:S02]  /*5410*/  STL [R34], R31 ;  /* 0x0000001f22007387 */ /* 0x0001e40000100800 */
[----:B0-----:R-:W-:Y:S01]  /*5420*/  IADD3 R34, R34, 0x4, RZ ;  /* 0x0000000422227810 */ /* 0x001fe20007ffe0ff */
[----:B------:R-:W-:Y:S07]  /*5430*/  @!P0 BRA `(.L_x_390) ;  /* 0xffffff1000008947 */ /* 0x000fee000383ffff */
.L_x_389:
[----:B------:R-:W-:Y:S05]  /*5440*/  @P1 BRA `(.L_x_391) ;  /* 0x0000013000001947 */ /* 0x000fea0003800000 */
[----:B------:R-:W-:Y:S01]  /*5450*/  IADD3 R18, R7, R8, RZ ;  /* 0x0000000807127210 */ /* 0x000fe20007ffe0ff */
[----:B------:R-:W-:Y:S01]  /*5460*/  IMAD.MOV.U32 R20, RZ, RZ, R12 ;  /* 0x000000ffff147224 */ /* 0x000fe200078e000c */
[----:B------:R-:W-:-:S08]  /*5470*/  MOV R24, R6 ;  /* 0x0000000600187202 */ /* 0x000fd00000000f00 */
.L_x_392:
[----:B0-----:R-:W-:Y:S01]  /*5480*/  IMAD R17, R18, 0x4, R21 ;  /* 0x0000000412117824 */ /* 0x001fe200078e0215 */
[----:B------:R-:W-:-:S07]  /*5490*/  LEA R19, R20, R21, 0x2 ;  /* 0x0000001514137211 */ /* 0x000fce00078e10ff */
[----:B------:R-:W3:Y:S04]  /*54a0*/  LDL R32, [R17] ;  /* 0x0000000011207983 */ /* 0x000ee80000100800 */
[----:B------:R-:W3:Y:S02]  /*54b0*/  LDL R31, [R19] ;  /* 0x00000000131f7983 */ /* 0x000ee40000100800 */
[----:B---3--:R-:W-:-:S04]  /*54c0*/  FFMA.FTZ R33, R15, R32, R31 ;  /* 0x000000200f217223 */ /* 0x008fc8000001001f */
[----:B------:R-:W-:-:S08]  /*54d0*/  FFMA.FTZ R34, -R14, R33, R32 ;  /* 0x000000210e227223 */ /* 0x000fd00000010120 */
[----:B------:R0:W-:Y:S04]  /*54e0*/  STL [R17], R34 ;  /* 0x0000002211007387 */ /* 0x0001e80000100800 */
[----:B------:R-:W3:Y:S01]  /*54f0*/  LDL R33, [R19] ;  /* 0x0000000013217983 */ /* 0x000ee20000100800 */
[----:B------:R-:W-:Y:S01]  /*5500*/  FFMA.FTZ R31, -R15, R31, R32 ;  /* 0x0000001f0f1f7223 */ /* 0x000fe20000010120 */
[----:B------:R-:W-:Y:S01]  /*5510*/  IADD3 R24, R24, 0x1, RZ ;  /* 0x0000000118187810 */ /* 0x000fe20007ffe0ff */
[C---:B------:R-:W-:Y:S01]  /*5520*/  IMAD.IADD R18, R29.reuse, 0x1, R18 ;  /* 0x000000011d127824 */ /* 0x040fe200078e0212 */
[----:B------:R-:W-:Y:S02]  /*5530*/  IADD3 R20, R29, R20, RZ ;  /* 0x000000141d147210 */ /* 0x000fe40007ffe0ff */
[----:B------:R-:W-:Y:S01]  /*5540*/  ISETP.GE.AND P0, PT, R24, R29, PT ;  /* 0x0000001d1800720c */ /* 0x000fe20003f06270 */
[----:B---3--:R-:W-:-:S08]  /*5550*/  FFMA.FTZ R32, R14, R31, R33 ;  /* 0x0000001f0e207223 */ /* 0x008fd00000010021 */
[----:B------:R0:W-:Y:S03]  /*5560*/  STL [R19], R32 ;  /* 0x0000002013007387 */ /* 0x0001e60000100800 */
[----:B------:R-:W-:Y:S05]  /*5570*/  @!P0 BRA `(.L_x_392) ;  /* 0xffffff0000008947 */ /* 0x000fea000383ffff */
.L_x_391:
[----:B------:R-:W-:Y:S02]  /*5580*/  IMAD.MOV.U32 R24, RZ, RZ, R10 ;  /* 0x000000ffff187224 */ /* 0x000fe400078e000a */
[----:B------:R-:W-:-:S08]  /*5590*/  IMAD R20, R13, UR5, RZ ;  /* 0x000000050d147c24 */ /* 0x000fd0000f8e02ff */
.L_x_393:
        /* <DEDUP_REMOVED lines=8> */
[----:B------:R-:W-:-:S08]  /*5620*/  FFMA.FTZ R17, -R14, R17, R34 ;  /* 0x000000110e117223 */ /* 0x000fd00000010122 */
[----:B------:R0:W-:Y:S04]  /*5630*/  STG.E.SYS [R18], R17 ;  /* 0x0000001112007386 */ /* 0x0001e8000010e900 */
[----:B------:R-:W3:Y:S01]  /*5640*/  LDG.E.SYS R31, [R32] ;  /* 0x00000000201f7381 */ /* 0x000ee200001ee900 */
[----:B------:R-:W-:Y:S01]  /*5650*/  FFMA.FTZ R13, -R15, R13, R34 ;  /* 0x0000000d0f0d7223 */ /* 0x000fe20000010122 */
[----:B------:R-:W-:Y:S02]  /*5660*/  IADD3 R16, R16, 0x1, RZ ;  /* 0x0000000110107810 */ /* 0x000fe40007ffe0ff */
[----:B------:R-:W-:Y:S02]  /*5670*/  IADD3 R20, R20, UR5, RZ ;  /* 0x0000000514147c10 */ /* 0x000fe4000fffe0ff */
[----:B------:R-:W-:-:S02]  /*5680*/  ISETP.GE.AND P0, PT, R16, R29, PT ;  /* 0x0000001d1000720c */ /* 0x000fc40003f06270 */
[----:B------:R-:W-:Y:S01]  /*5690*/  IADD3 R24, R24, UR5, RZ ;  /* 0x0000000518187c10 */ /* 0x000fe2000fffe0ff */
[----:B---3--:R-:W-:-:S08]  /*56a0*/  FFMA.FTZ R13, R14, R13, R31 ;  /* 0x0000000d0e0d7223 */ /* 0x008fd0000001001f */
[----:B------:R0:W-:Y:S01]  /*56b0*/  STG.E.SYS [R32], R13 ;  /* 0x0000000d20007386 */ /* 0x0001e2000010e900 */
[----:B------:R-:W-:Y:S05]  /*56c0*/  @!P0 BRA `(.L_x_393) ;  /* 0xfffffed000008947 */ /* 0x000fea000383ffff */
.L_x_382:
[----:B------:R-:W-:Y:S05]  /*56d0*/  BSYNC B1 ;  /* 0x0000000000017941 */ /* 0x000fea0003800000 */
.L_x_381:
[----:B------:R-:W-:-:S04]  /*56e0*/  IADD3 R8, R8, 0x1, RZ ;  /* 0x0000000108087810 */ /* 0x000fc80007ffe0ff */
[----:B------:R-:W-:-:S12]  /*56f0*/  ISETP.GE.AND P0, PT, R8, R4, PT ;  /* 0x000000040800720c */ /* 0x000fd80003f06270 */
[----:B------:R-:W-:Y:S05]  /*5700*/  @!P0 BRA `(.L_x_394) ;  /* 0xfffff3b000008947 */ /* 0x000fea000383ffff */
.L_x_380:
[----:B------:R-:W-:-:S04]  /*5710*/  IADD3 R4, R4, 0x1, RZ ;  /* 0x0000000104047810 */ /* 0x000fc80007ffe0ff */
[----:B------:R-:W-:-:S12]  /*5720*/  ISETP.GE.AND P0, PT, R4, R29, PT ;  /* 0x0000001d0400720c */ /* 0x000fd80003f06270 */
[----:B------:R-:W-:Y:S05]  /*5730*/  @!P0 BRA `(.L_x_395) ;  /* 0xfffff2d000008947 */ /* 0x000fea000383ffff */
[----:B------:R-:W-:Y:S01]  /*5740*/  IMAD.MOV.U32 R4, RZ, RZ, 0x1 ;  /* 0x00000001ff047424 */ /* 0x000fe200078e00ff */
[----:B------:R-:W-:-:S08]  /*5750*/  MOV R3, RZ ;  /* 0x000000ff00037202 */ /* 0x000fd00000000f00 */
.L_x_400:
        /* <DEDUP_REMOVED lines=10> */
.L_x_398:
        /* <DEDUP_REMOVED lines=12> */
.L_x_397:
        /* <DEDUP_REMOVED lines=10> */
.L_x_399:
[----:B------:R-:W-:-:S12]  /*5960*/  ISETP.LT.OR P0, PT, R5, R4, P0 ;  /* 0x000000040500720c */ /* 0x000fd80000701670 */
[----:B------:R-:W-:Y:S05]  /*5970*/  @!P0 BRA `(.L_x_396) ;  /* 0x0000002000008947 */ /* 0x000fea0003800000 */
[----:B------:R-:W3:Y:S02]  /*5980*/  LDL R6, [R10] ;  /* 0x000000000a067983 */ /* 0x000ee40000100800 */
[----:B---3--:R-:W-:-:S08]  /*5990*/  FADD.FTZ R3, R3, |R6| ;  /* 0x4000000603037221 */ /* 0x008fd00000010000 */
.L_x_396:
[----:B------:R-:W-:-:S04]  /*59a0*/  IADD3 R4, R4, 0x1, RZ ;  /* 0x0000000104047810 */ /* 0x000fc80007ffe0ff */
[----:B------:R-:W-:-:S12]  /*59b0*/  ISETP.GE.AND P0, PT, R4, R29, PT ;  /* 0x0000001d0400720c */ /* 0x000fd80003f06270 */
[----:B------:R-:W-:Y:S05]  /*59c0*/  @!P0 BRA `(.L_x_400) ;  /* 0xfffffd9000008947 */ /* 0x000fea000383ffff */
[----:B------:R-:W-:-:S12]  /*59d0*/  FSETP.GEU.FTZ.AND P0, PT, R3, 1.0000000116860974231e-07, PT ;  /* 0x33d6bf950300780b */ /* 0x000fd80003f1e000 */
[----:B------:R-:W-:Y:S05]  /*59e0*/  @!P0 BRA `(.L_x_337) ;  /* 0x000051e000008947 */ /* 0x000fea0003800000 */
[----:B------:R-:W-:-:S08]  /*59f0*/  IMAD.MOV.U32 R4, RZ, RZ, 0x1 ;  /* 0x00000001ff047424 */ /* 0x000fd000078e00ff */
.L_x_416:
[----:B------:R-:W-:-:S12]  /*5a00*/  ISETP.GE.AND P0, PT, R4, 0x1, PT ;  /* 0x000000010400780c */ /* 0x000fd80003f06270 */
[----:B0-----:R-:W-:Y:S05]  /*5a10*/  @!P0 BRA `(.L_x_401) ;  /* 0x00000cc000008947 */ /* 0x001fea0003800000 */
        /* <DEDUP_REMOVED lines=9> */
.L_x_415:
[----:B------:R-:W-:-:S05]  /*5ab0*/  IADD3 R12, R3, R8, RZ ;  /* 0x00000008030c7210 */ /* 0x000fca0007ffe0ff */
[----:B0-----:R-:W-:-:S08]  /*5ac0*/  IMAD R16, R12, 0x4, R21 ;  /* 0x000000040c107824 */ /* 0x001fd000078e0215 */
[----:B0-----:R-:W3:Y:S01]  /*5ad0*/  LDL R31, [R16] ;  /* 0x00000000101f7983 */ /* 0x001ee20000100800 */
[----:B------:R-:W-:Y:S01]  /*5ae0*/  BSSY B1, `(.L_x_402) ;  /* 0x00000bc000017945 */ /* 0x000fe20003800000 */
[----:B---3--:R-:W-:-:S12]  /*5af0*/  FSETP.NEU.FTZ.AND P0, PT, R31, RZ, PT ;  /* 0x000000ff1f00720b */ /* 0x008fd80003f1d000 */
[----:B------:R-:W-:Y:S05]  /*5b00*/  @!P0 BRA `(.L_x_403) ;  /* 0x00000b9000008947 */ /* 0x000fea0003800000 */
[-C--:B------:R-:W-:Y:S01]  /*5b10*/  IMAD R12, R29, R8.reuse, RZ ;  /* 0x000000081d0c7224 */ /* 0x080fe200078e02ff */
[----:B------:R-:W3:Y:S04]  /*5b20*/  LDL R20, [R10] ;  /* 0x000000000a147983 */ /* 0x000ee80000100800 */
[----:B------:R-:W-:-:S05]  /*5b30*/  IADD3 R14, R12, R8, RZ ;  /* 0x000000080c0e7210 */ /* 0x000fca0007ffe0ff */
[----:B------:R-:W-:-:S08]  /*5b40*/  IMAD R17, R14, 0x4, R21 ;  /* 0x000000040e117824 */ /* 0x000fd000078e0215 */
[----:B------:R-:W3:Y:S01]  /*5b50*/  LDL R13, [R17] ;  /* 0x00000000110d7983 */ /* 0x000ee20000100800 */
[----:B------:R-:W-:Y:S01]  /*5b60*/  BSSY B2, `(.L_x_404) ;  /* 0x0000010000027945 */ /* 0x000fe20003800000 */
[----:B---3--:R-:W-:-:S04]  /*5b70*/  FADD.FTZ R15, -R13, R20 ;  /* 0x000000140d0f7221 */ /* 0x008fc80000010100 */
        /* <DEDUP_REMOVED lines=14> */
.L_x_405:
[----:B------:R-:W-:Y:S05]  /*5c60*/  BSYNC B2 ;  /* 0x0000000000027941 */ /* 0x000fea0003800000 */
.L_x_404:
[----:B------:R-:W-:-:S08]  /*5c70*/  FFMA.FTZ R13, R31, R18, R20 ;  /* 0x000000121f0d7223 */ /* 0x000fd00000010014 */
[----:B------:R0:W-:Y:S04]  /*5c80*/  STL [R10], R13 ;  /* 0x0000000d0a007387 */ /* 0x0001e80000100800 */
[----:B------:R-:W3:Y:S01]  /*5c90*/  LDL R15, [R17] ;  /* 0x00000000110f7983 */ /* 0x000ee20000100800 */
[----:B------:R-:W-:Y:S01]  /*5ca0*/  FFMA.FTZ R19, R18, R18, 1 ;  /* 0x3f80000012137423 */ /* 0x000fe20000010012 */
[----:B------:R-:W-:Y:S02]  /*5cb0*/  ISETP.GE.AND P0, PT, R8, 0x1, PT ;  /* 0x000000010800780c */ /* 0x000fe40003f06270 */
[----:B------:R-:W-:-:S03]  /*5cc0*/  MOV R14, RZ ;  /* 0x000000ff000e7202 */ /* 0x000fc60000000f00 */
[----:B------:R-:W4:Y:S02]  /*5cd0*/  MUFU.RSQ R19, R19 ;  /* 0x0000001300137308 */ /* 0x000f240000001400 */
[----:B----4-:R-:W-:-:S06]  /*5ce0*/  FADD.FTZ R20, R19, 1 ;  /* 0x3f80000013147421 */ /* 0x010fcc0000010000 */
[----:B------:R-:W0:Y:S01]  /*5cf0*/  MUFU.RCP R20, R20 ;  /* 0x0000001400147308 */ /* 0x000e220000001000 */
[-C--:B---3--:R-:W-:Y:S02]  /*5d00*/  FFMA.FTZ R24, -R31, R18.reuse, R15 ;  /* 0x000000121f187223 */ /* 0x088fe4000001010f */
[----:B------:R-:W-:-:S04]  /*5d10*/  FMUL.FTZ R15, R19, R18 ;  /* 0x00000012130f7220 */ /* 0x000fc80000410000 */
[----:B0-----:R-:W-:Y:S02]  /*5d20*/  FMUL.FTZ R13, R15, R20 ;  /* 0x000000140f0d7220 */ /* 0x001fe40000410000 */
[----:B------:R0:W-:Y:S04]  /*5d30*/  STL [R17], R24 ;  /* 0x0000001811007387 */ /* 0x0001e80000100800 */
[----:B------:R0:W-:Y:S01]  /*5d40*/  STL [R16], RZ ;  /* 0x000000ff10007387 */ /* 0x0001e20000100800 */
[----:B------:R-:W-:Y:S05]  /*5d50*/  @!P0 BRA `(.L_x_406) ;  /* 0x0000055000008947 */ /* 0x000fea0003800000 */
[----:B------:R-:W-:Y:S01]  /*5d60*/  ISETP.GT.AND P1, PT, R8, 0x3, PT ;  /* 0x000000030800780c */ /* 0x000fe20003f24270 */
[----:B0-----:R-:W-:Y:S01]  /*5d70*/  IMAD R17, R12, 0x4, R21 ;  /* 0x000000040c117824 */ /* 0x001fe200078e0215 */
[----:B------:R-:W-:Y:S01]  /*5d80*/  PLOP3.LUT P0, PT, PT, PT, PT, 0x80, 0x0 ;  /* 0x000000000000781c */ /* 0x000fe20003f0f070 */
[----:B------:R-:W-:Y:S01]  /*5d90*/  IMAD.MOV.U32 R19, RZ, RZ, RZ ;  /* 0x000000ffff137224 */ /* 0x000fe200078e00ff */
[----:B------:R-:W-:-:S08]  /*5da0*/  MOV R16, R7 ;  /* 0x0000000700107202 */ /* 0x000fd00000000f00 */
[----:B------:R-:W-:Y:S05]  /*5db0*/  @!P1 BRA `(.L_x_407) ;  /* 0x000002b000009947 */ /* 0x000fea0003800000 */
[----:B------:R-:W-:Y:S02]  /*5dc0*/  PLOP3.LUT P0, PT, PT, PT, PT, 0x8, 0x0 ;  /* 0x000000000000781c */ /* 0x000fe40003f0e170 */
[----:B------:R-:W-:-:S10]  /*5dd0*/  IADD3 R34, R8, -0x3, RZ ;  /* 0xfffffffd08227810 */ /* 0x000fd40007ffe0ff */
.L_x_408:
        /* <DEDUP_REMOVED lines=15> */
[----:B------:R-:W-:-:S03]  /*5ed0*/  FFMA.FTZ R18, -R13, R20, R18 ;  /* 0x000000140d127223 */ /* 0x000fc60000010112 */
[----:B------:R-:W0:Y:S01]  /*5ee0*/  LDL R20, [R16+0x8] ;  /* 0x0000080010147983 */ /* 0x000e220000100800 */
[----:B-----5:R-:W-:-:S08]  /*5ef0*/  FFMA.FTZ R33, R15, R18, R33 ;  /* 0x000000120f217223 */ /* 0x020fd00000010021 */
        /* <DEDUP_REMOVED lines=14> */
[----:B-----5:R-:W3:Y:S01]  /*5fe0*/  LDL R33, [R16+0xc] ;  /* 0x00000c0010217983 */ /* 0x020ee20000100800 */
[----:B------:R-:W-:Y:S01]  /*5ff0*/  IADD3 R19, R19, 0x4, RZ ;  /* 0x0000000413137810 */ /* 0x000fe20007ffe0ff */
[----:B------:R-:W-:-:S03]  /*6000*/  FFMA.FTZ R18, -R13, R20, R18 ;  /* 0x000000140d127223 */ /* 0x000fc60000010112 */
[----:B------:R-:W-:Y:S02]  /*6010*/  ISETP.GE.AND P1, PT, R19, R34, PT ;  /* 0x000000221300720c */ /* 0x000fe40003f26270 */
[----:B0-----:R-:W-:Y:S01]  /*6020*/  IADD3 R17, R17, 0x10, RZ ;  /* 0x0000001011117810 */ /* 0x001fe20007ffe0ff */
[----:B---3--:R-:W-:-:S08]  /*6030*/  FFMA.FTZ R33, R15, R18, R33 ;  /* 0x000000120f217223 */ /* 0x008fd00000010021 */
[----:B------:R0:W-:Y:S02]  /*6040*/  STL [R16+0xc], R33 ;  /* 0x00000c2110007387 */ /* 0x0001e40000100800 */
[----:B0-----:R-:W-:Y:S01]  /*6050*/  IADD3 R16, R16, 0x10, RZ ;  /* 0x0000001010107810 */ /* 0x001fe20007ffe0ff */
[----:B------:R-:W-:Y:S07]  /*6060*/  @!P1 BRA `(.L_x_408) ;  /* 0xfffffd7000009947 */ /* 0x000fee000383ffff */
.L_x_407:
        /* <DEDUP_REMOVED lines=17> */
[----:B------:R-:W3:Y:S01]  /*6180*/  LDL R33, [R16+0x4] ;  /* 0x0000040010217983 */ /* 0x000ee20000100800 */
[----:B------:R-:W-:Y:S01]  /*6190*/  FFMA.FTZ R18, -R13, R20, R18 ;  /* 0x000000140d127223 */ /* 0x000fe20000010112 */
[----:B------:R-:W-:Y:S02]  /*61a0*/  PLOP3.LUT P0, PT, PT, PT, PT, 0x8, 0x0 ;  /* 0x000000000000781c */ /* 0x000fe40003f0e170 */
[----:B------:R-:W-:Y:S02]  /*61b0*/  IADD3 R19, R19, 0x2, RZ ;  /* 0x0000000213137810 */ /* 0x000fe40007ffe0ff */
[----:B0-----:R-:W-:Y:S01]  /*61c0*/  IADD3 R17, R17, 0x8, RZ ;  /* 0x0000000811117810 */ /* 0x001fe20007ffe0ff */
[----:B---3--:R-:W-:-:S08]  /*61d0*/  FFMA.FTZ R33, R15, R18, R33 ;  /* 0x000000120f217223 */ /* 0x008fd00000010021 */
[----:B------:R0:W-:Y:S02]  /*61e0*/  STL [R16+0x4], R33 ;  /* 0x0000042110007387 */ /* 0x0001e40000100800 */
[----:B0-----:R-:W-:-:S08]  /*61f0*/  IADD3 R16, R16, 0x8, RZ ;  /* 0x0000000810107810 */ /* 0x001fd00007ffe0ff */
.L_x_409:
        /* <DEDUP_REMOVED lines=11> */
.L_x_406:
[----:B0-----:R-:W-:Y:S02]  /*62b0*/  IADD3 R17, R8, 0x1, RZ ;  /* 0x0000000108117810 */ /* 0x001fe40007ffe0ff */
[----:B------:R-:W-:Y:S02]  /*62c0*/  ISETP.GE.AND P1, PT, R6, R29, PT ;  /* 0x0000001d0600720c */ /* 0x000fe40003f26270 */
[----:B------:R-:W-:-:S12]  /*62d0*/  ISETP.GE.AND P0, PT, R17, R4, PT ;  /* 0x000000041100720c */ /* 0x000fd80003f06270 */
[----:B------:R-:W-:Y:S05]  /*62e0*/  @P0 BRA `(.L_x_410) ;  /* 0x0000012000000947 */ /* 0x000fea0003800000 */
[----:B------:R-:W-:Y:S01]  /*62f0*/  IADD3 R33, R3, R8, RZ ;  /* 0x0000000803217210 */ /* 0x000fe20007ffe0ff */
[----:B------:R-:W-:-:S04]  /*6300*/  IMAD R16, R29, R17, R8 ;  /* 0x000000111d107224 */ /* 0x000fc800078e0208 */
[----:B------:R-:W-:-:S08]  /*6310*/  IMAD R33, R33, 0x4, R0 ;  /* 0x0000000421217824 */ /* 0x000fd000078e0200 */
.L_x_411:
[----:B------:R-:W-:Y:S01]  /*6320*/  IMAD R18, R16, 0x4, R21 ;  /* 0x0000000410127824 */ /* 0x000fe200078e0215 */
[----:B------:R-:W3:Y:S07]  /*6330*/  LDL R19, [R33] ;  /* 0x0000000021137983 */ /* 0x000eee0000100800 */
[----:B------:R-:W3:Y:S02]  /*6340*/  LDL R20, [R18] ;  /* 0x0000000012147983 */ /* 0x000ee40000100800 */
[----:B---3--:R-:W-:-:S04]  /*6350*/  FFMA.FTZ R24, R13, R20, R19 ;  /* 0x000000140d187223 */ /* 0x008fc80000010013 */
[----:B------:R-:W-:-:S08]  /*6360*/  FFMA.FTZ R31, -R15, R24, R20 ;  /* 0x000000180f1f7223 */ /* 0x000fd00000010114 */
[----:B------:R-:W-:Y:S04]  /*6370*/  STL [R18], R31 ;  /* 0x0000001f12007387 */ /* 0x000fe80000100800 */
[----:B------:R-:W3:Y:S01]  /*6380*/  LDL R24, [R33] ;  /* 0x0000000021187983 */ /* 0x000ee20000100800 */
[----:B------:R-:W-:Y:S01]  /*6390*/  IADD3 R17, R17, 0x1, RZ ;  /* 0x0000000111117810 */ /* 0x000fe20007ffe0ff */
[----:B------:R-:W-:Y:S01]  /*63a0*/  FFMA.FTZ R20, -R13, R19, R20 ;  /* 0x000000130d147223 */ /* 0x000fe20000010114 */
[----:B------:R-:W-:Y:S02]  /*63b0*/  IADD3 R16, R29, R16, RZ ;  /* 0x000000101d107210 */ /* 0x000fe40007ffe0ff */
[----:B------:R-:W-:Y:S01]  /*63c0*/  ISETP.GE.AND P0, PT, R17, R4, PT ;  /* 0x000000041100720c */ /* 0x000fe20003f06270 */
[----:B---3--:R-:W-:-:S08]  /*63d0*/  FFMA.FTZ R20, R15, R20, R24 ;  /* 0x000000140f147223 */ /* 0x008fd00000010018 */
[----:B------:R0:W-:Y:S02]  /*63e0*/  STL [R33], R20 ;  /* 0x0000001421007387 */ /* 0x0001e40000100800 */
[----:B0-----:R-:W-:Y:S01]  /*63f0*/  IADD3 R33, R33, 0x4, RZ ;  /* 0x0000000421217810 */ /* 0x001fe20007ffe0ff */
[----:B------:R-:W-:Y:S07]  /*6400*/  @!P0 BRA `(.L_x_411) ;  /* 0xffffff1000008947 */ /* 0x000fee000383ffff */
.L_x_410:
[----:B------:R-:W-:Y:S05]  /*6410*/  @P1 BRA `(.L_x_412) ;  /* 0x0000013000001947 */ /* 0x000fea0003800000 */
[----:B------:R-:W-:Y:S01]  /*6420*/  IMAD.IADD R16, R5, 0x1, R8 ;  /* 0x0000000105107824 */ /* 0x000fe200078e0208 */
[----:B------:R-:W-:Y:S01]  /*6430*/  MOV R18, R11 ;  /* 0x0000000b00127202 */ /* 0x000fe20000000f00 */
[----:B------:R-:W-:-:S08]  /*6440*/  IMAD.MOV.U32 R20, RZ, RZ, R6 ;  /* 0x000000ffff147224 */ /* 0x000fd000078e0006 */
.L_x_413:
[----:B0-----:R-:W-:Y:S01]  /*6450*/  LEA R17, R16, R21, 0x2 ;  /* 0x0000001510117211 */ /* 0x001fe200078e10ff */
[----:B------:R-:W-:-:S07]  /*6460*/  IMAD R19, R18, 0x4, R21 ;  /* 0x0000000412137824 */ /* 0x000fce00078e0215 */
        /* <DEDUP_REMOVED lines=14> */
.L_x_412:
[----:B------:R-:W-:Y:S01]  /*6550*/  MOV R20, R9 ;  /* 0x0000000900147202 */ /* 0x000fe20000000f00 */
[----:B------:R-:W-:-:S08]  /*6560*/  IMAD R12, R12, UR5, RZ ;  /* 0x000000050c0c7c24 */ /* 0x000fd0000f8e02ff */
.L_x_414:
[----:B0-----:R-:W-:Y:S01]  /*6570*/  MOV R19, 0x4 ;  /* 0x0000000400137802 */ /* 0x001fe20000000f00 */
[C---:B------:R-:W-:Y:S02]  /*6580*/  IMAD.IADD R16, R23.reuse, 0x1, R12 ;  /* 0x0000000117107824 */ /* 0x040fe400078e020c */
[----:B------:R-:W-:Y:S02]  /*6590*/  IMAD.IADD R18, R23, 0x1, R20 ;  /* 0x0000000117127824 */ /* 0x000fe400078e0214 */
        /* <DEDUP_REMOVED lines=16> */
.L_x_403:
[----:B------:R-:W-:Y:S05]  /*66a0*/  BSYNC B1 ;  /* 0x0000000000017941 */ /* 0x000fea0003800000 */
.L_x_402:
[----:B------:R-:W-:-:S04]  /*66b0*/  IADD3 R8, R8, 0x1, RZ ;  /* 0x0000000108087810 */ /* 0x000fc80007ffe0ff */
[----:B------:R-:W-:-:S12]  /*66c0*/  ISETP.GE.AND P0, PT, R8, R4, PT ;  /* 0x000000040800720c */ /* 0x000fd80003f06270 */
[----:B------:R-:W-:Y:S05]  /*66d0*/  @!P0 BRA `(.L_x_415) ;  /* 0xfffff3d000008947 */ /* 0x000fea000383ffff */
.L_x_401:
[----:B------:R-:W-:-:S04]  /*66e0*/  IADD3 R4, R4, 0x1, RZ ;  /* 0x0000000104047810 */ /* 0x000fc80007ffe0ff */
[----:B------:R-:W-:-:S12]  /*66f0*/  ISETP.GE.AND P0, PT, R4, R29, PT ;  /* 0x0000001d0400720c */ /* 0x000fd80003f06270 */
[----:B------:R-:W-:Y:S05]  /*6700*/  @!P0 BRA `(.L_x_416) ;  /* 0xfffff2f000008947 */ /* 0x000fea000383ffff */
[----:B------:R-:W-:Y:S01]  /*6710*/  MOV R4, 0x1 ;  /* 0x0000000100047802 */ /* 0x000fe20000000f00 */
[----:B------:R-:W-:-:S08]  /*6720*/  IMAD.MOV.U32 R3, RZ, RZ, RZ ;  /* 0x000000ffff037224 */ /* 0x000fd000078e00ff */
.L_x_421:
        /* <DEDUP_REMOVED lines=10> */
.L_x_419:
        /* <DEDUP_REMOVED lines=12> */
.L_x_418:
        /* <DEDUP_REMOVED lines=10> */
.L_x_420:
[----:B------:R-:W-:-:S12]  /*6930*/  ISETP.LT.OR P0, PT, R5, R4, P0 ;  /* 0x000000040500720c */ /* 0x000fd80000701670 */
[----:B------:R-:W-:Y:S05]  /*6940*/  @!P0 BRA `(.L_x_417) ;  /* 0x0000002000008947 */ /* 0x000fea0003800000 */
[----:B------:R-:W3:Y:S02]  /*6950*/  LDL R6, [R10] ;  /* 0x000000000a067983 */ /* 0x000ee40000100800 */
[----:B---3--:R-:W-:-:S08]  /*6960*/  FADD.FTZ R3, R3, |R6| ;  /* 0x4000000603037221 */ /* 0x008fd00000010000 */
.L_x_417:
[----:B------:R-:W-:-:S04]  /*6970*/  IADD3 R4, R4, 0x1, RZ ;  /* 0x0000000104047810 */ /* 0x000fc80007ffe0ff */
[----:B------:R-:W-:-:S12]  /*6980*/  ISETP.GE.AND P0, PT, R4, R29, PT ;  /* 0x0000001d0400720c */ /* 0x000fd80003f06270 */
[----:B------:R-:W-:Y:S05]  /*6990*/  @!P0 BRA `(.L_x_421) ;  /* 0xfffffd9000008947 */ /* 0x000fea000383ffff */
[----:B------:R-:W-:-:S12]  /*69a0*/  FSETP.GEU.FTZ.AND P0, PT, R3, 1.0000000116860974231e-07, PT ;  /* 0x33d6bf950300780b */ /* 0x000fd80003f1e000 */
[----:B------:R-:W-:Y:S05]  /*69b0*/  @!P0 BRA `(.L_x_337) ;  /* 0x0000421000008947 */ /* 0x000fea0003800000 */
[----:B------:R-:W-:-:S08]  /*69c0*/  MOV R10, 0x1 ;  /* 0x00000001000a7802 */ /* 0x000fd00000000f00 */
.L_x_441:
[----:B------:R-:W-:-:S12]  /*69d0*/  ISETP.GE.AND P0, PT, R10, 0x1, PT ;  /* 0x000000010a00780c */ /* 0x000fd80003f06270 */
[----:B0-----:R-:W-:Y:S05]  /*69e0*/  @!P0 BRA `(.L_x_422) ;  /* 0x00000e2000008947 */ /* 0x001fea0003800000 */
        /* <DEDUP_REMOVED lines=9> */
.L_x_440:
[----:B------:R-:W-:Y:S01]  /*6a80*/  IMAD.IADD R12, R7, 0x1, R6 ;  /* 0x00000001070c7824 */ /* 0x000fe200078e0206 */
[----:B0-----:R-:W3:Y:S04]  /*6a90*/  LDL R19, [R11] ;  /* 0x000000000b137983 */ /* 0x001ee80000100800 */
[----:B------:R-:W-:-:S08]  /*6aa0*/  LEA R16, R12, R21, 0x2 ;  /* 0x000000150c107211 */ /* 0x000fd000078e10ff */
[----:B------:R-:W4:Y:S01]  /*6ab0*/  LDL R24, [R16] ;  /* 0x0000000010187983 */ /* 0x000f220000100800 */
[----:B------:R-:W-:Y:S01]  /*6ac0*/  IMAD R12, R29, R6, RZ ;  /* 0x000000061d0c7224 */ /* 0x000fe200078e02ff */
[----:B------:R-:W-:Y:S01]  /*6ad0*/  BSSY B1, `(.L_x_423) ;  /* 0x00000d0000017945 */ /* 0x000fe20003800000 */
[----:B------:R-:W-:Y:S02]  /*6ae0*/  BSSY B2, `(.L_x_424) ;  /* 0x000000f000027945 */ /* 0x000fe40003800000 */
[----:B------:R-:W-:-:S05]  /*6af0*/  IMAD.IADD R14, R12, 0x1, R6 ;  /* 0x000000010c0e7824 */ /* 0x000fca00078e0206 */
[----:B------:R-:W-:Y:S01]  /*6b00*/  LEA R17, R14, R21, 0x2 ;  /* 0x000000150e117211 */ /* 0x000fe200078e10ff */
[----:B---3--:R-:W-:-:S05]  /*6b10*/  FMUL.FTZ R13, |R19|, 9.9999997171806853657e-10 ;  /* 0x3089705f130d7820 */ /* 0x008fca0000410200 */
[----:B----4-:R-:W-:-:S12]  /*6b20*/  FSETP.GTU.FTZ.AND P0, PT, |R24|, R13, PT ;  /* 0x0000000d1800720b */ /* 0x010fd80003f1c200 */
[----:B------:R-:W-:Y:S05]  /*6b30*/  @P0 BRA `(.L_x_425) ;  /* 0x0000006000000947 */ /* 0x000fea0003800000 */
[----:B------:R-:W3:Y:S02]  /*6b40*/  LDL R13, [R17] ;  /* 0x00000000110d7983 */ /* 0x000ee40000100800 */
[----:B---3--:R-:W-:-:S05]  /*6b50*/  FMUL.FTZ R13, |R13|, 9.9999997171806853657e-10 ;  /* 0x3089705f0d0d7820 */ /* 0x008fca0000410200 */
[----:B------:R-:W-:-:S12]  /*6b60*/  FSETP.GTU.FTZ.AND P0, PT, |R24|, R13, PT ;  /* 0x0000000d1800720b */ /* 0x000fd80003f1c200 */
[----:B------:R0:W-:Y:S01]  /*6b70*/  @!P0 STL [R16], RZ ;  /* 0x000000ff10008387 */ /* 0x0001e20000100800 */
[----:B------:R-:W-:Y:S01]  /*6b80*/  @!P0 BREAK B2 ;  /* 0x0000000000028942 */ /* 0x000fe20003800000 */
[----:B------:R-:W-:Y:S05]  /*6b90*/  @!P0 BRA `(.L_x_426) ;  /* 0x00000c3000008947 */ /* 0x000fea0003800000 */
.L_x_425:
[----:B------:R-:W-:-:S12]  /*6ba0*/  FSETP.NEU.FTZ.AND P0, PT, R24, RZ, PT ;  /* 0x000000ff1800720b */ /* 0x000fd80003f1d000 */
[----:B------:R-:W-:Y:S01]  /*6bb0*/  @!P0 BREAK B2 ;  /* 0x0000000000028942 */ /* 0x000fe20003800000 */
[----:B------:R-:W-:Y:S05]  /*6bc0*/  @!P0 BRA `(.L_x_426) ;  /* 0x00000c0000008947 */ /* 0x000fea0003800000 */
[----:B------:R-:W-:Y:S05]  /*6bd0*/  BSYNC B2 ;  /* 0x0000000000027941 */ /* 0x000fea0003800000 */
.L_x_424:
[----:B------:R-:W3:Y:S01]  /*6be0*/  LDL R13, [R17] ;  /* 0x00000000110d7983 */ /* 0x000ee20000100800 */
[----:B------:R-:W-:Y:S01]  /*6bf0*/  BSSY B2, `(.L_x_427) ;  /* 0x0000010000027945 */ /* 0x000fe20003800000 */
[----:B---3--:R-:W-:-:S04]  /*6c00*/  FADD.FTZ R15, R19, -R13 ;  /* 0x8000000d130f7221 */ /* 0x008fc80000010000 */
[----:B------:R-:W-:-:S05]  /*6c10*/  FMUL.FTZ R13, |R15|, 9.9999997171806853657e-10 ;  /* 0x3089705f0f0d7820 */ /* 0x000fca0000410200 */
[----:B------:R-:W-:-:S12]  /*6c20*/  FSETP.GT.FTZ.AND P0, PT, |R24|, R13, PT ;  /* 0x0000000d1800720b */ /* 0x000fd80003f14200 */
[----:B------:R-:W3:Y:S02]  /*6c30*/  @!P0 MUFU.RCP R18, R15 ;  /* 0x0000000f00128308 */ /* 0x000ee40000001000 */
[----:B---3--:R-:W-:Y:S01]  /*6c40*/  @!P0 FMUL.FTZ R18, R24, R18 ;  /* 0x0000001218128220 */ /* 0x008fe20000410000 */
[----:B------:R-:W-:Y:S07]  /*6c50*/  @!P0 BRA `(.L_x_428) ;  /* 0x0000009000008947 */ /* 0x000fee0003800000 */
[----:B------:R-:W3:Y:S01]  /*6c60*/  MUFU.RCP R14, R24 ;  /* 0x00000018000e7308 */ /* 0x000ee20000001000 */
[----:B------:R-:W-:-:S04]  /*6c70*/  FMUL.FTZ R13, R15, 0.5 ;  /* 0x3f0000000f0d7820 */ /* 0x000fc80000410000 */
[----:B---3--:R-:W-:-:S04]  /*6c80*/  FMUL.FTZ R13, R13, R14 ;  /* 0x0000000e0d0d7220 */ /* 0x008fc80000410000 */
[C---:B------:R-:W-:Y:S01]  /*6c90*/  FFMA.FTZ R14, R13.reuse, R13, 1 ;  /* 0x3f8000000d0e7423 */ /* 0x040fe2000001000d */
[----:B------:R-:W-:-:S05]  /*6ca0*/  FSETP.GEU.FTZ.AND P0, PT, R13, RZ, PT ;  /* 0x000000ff0d00720b */ /* 0x000fca0003f1e000 */
[----:B------:R-:W3:Y:S02]  /*6cb0*/  MUFU.SQRT R14, R14 ;  /* 0x0000000e000e7308 */ /* 0x000ee40000002000 */
[----:B---3--:R-:W-:-:S06]  /*6cc0*/  FADD.FTZ R15, |R13|, R14 ;  /* 0x0000000e0d0f7221 */ /* 0x008fcc0000010200 */
[----:B------:R-:W3:Y:S02]  /*6cd0*/  MUFU.RCP R18, R15 ;  /* 0x0000000f00127308 */ /* 0x000ee40000001000 */
[----:B---3--:R-:W-:-:S08]  /*6ce0*/  @!P0 FADD.FTZ R18, -R18, -RZ ;  /* 0x800000ff12128221 */ /* 0x008fd00000010100 */
.L_x_428:
[----:B------:R-:W-:Y:S05]  /*6cf0*/  BSYNC B2 ;  /* 0x0000000000027941 */ /* 0x000fea0003800000 */
.L_x_427:
[----:B------:R-:W-:-:S08]  /*6d00*/  FFMA.FTZ R14, R24, R18, R19 ;  /* 0x00000012180e7223 */ /* 0x000fd00000010013 */
[----:B------:R3:W-:Y:S04]  /*6d10*/  STL [R11], R14 ;  /* 0x0000000e0b007387 */ /* 0x0007e80000100800 */
[----:B------:R-:W4:Y:S01]  /*6d20*/  LDL R13, [R17] ;  /* 0x00000000110d7983 */ /* 0x000f220000100800 */
[----:B------:R-:W-:Y:S01]  /*6d30*/  FFMA.FTZ R19, R18, R18, 1 ;  /* 0x3f80000012137423 */ /* 0x000fe20000010012 */
[----:B------:R-:W-:Y:S01]  /*6d40*/  ISETP.GE.AND P0, PT, R6, 0x1, PT ;  /* 0x000000010600780c */ /* 0x000fe20003f06270 */
[----:B---3--:R-:W-:-:S04]  /*6d50*/  IMAD.MOV.U32 R14, RZ, RZ, RZ ;  /* 0x000000ffff0e7224 */ /* 0x008fc800078e00ff */
[----:B------:R-:W3:Y:S02]  /*6d60*/  MUFU.RSQ R19, R19 ;  /* 0x0000001300137308 */ /* 0x000ee40000001400 */
[C---:B---3--:R-:W-:Y:S02]  /*6d70*/  FADD.FTZ R20, R19.reuse, 1 ;  /* 0x3f80000013147421 */ /* 0x048fe40000010000 */
[----:B------:R-:W-:-:S04]  /*6d80*/  FMUL.FTZ R15, R19, R18 ;  /* 0x00000012130f7220 */ /* 0x000fc80000410000 */
[----:B------:R-:W3:Y:S01]  /*6d90*/  MUFU.RCP R20, R20 ;  /* 0x0000001400147308 */ /* 0x000ee20000001000 */
[----:B----4-:R-:W-:Y:S02]  /*6da0*/  FFMA.FTZ R24, -R24, R18, R13 ;  /* 0x0000001218187223 */ /* 0x010fe4000001010d */
[----:B---3--:R-:W-:-:S06]  /*6db0*/  FMUL.FTZ R13, R15, R20 ;  /* 0x000000140f0d7220 */ /* 0x008fcc0000410000 */
[----:B------:R3:W-:Y:S04]  /*6dc0*/  STL [R17], R24 ;  /* 0x0000001811007387 */ /* 0x0007e80000100800 */
[----:B------:R3:W-:Y:S01]  /*6dd0*/  STL [R16], RZ ;  /* 0x000000ff10007387 */ /* 0x0007e20000100800 */
[----:B------:R-:W-:Y:S05]  /*6de0*/  @!P0 BRA `(.L_x_429) ;  /* 0x000005b000008947 */ /* 0x000fea0003800000 */
[----:B------:R-:W-:Y:S01]  /*6df0*/  ISETP.GT.AND P1, PT, R6, 0x3, PT ;  /* 0x000000030600780c */ /* 0x000fe20003f24270 */
[----:B---3--:R-:W-:Y:S01]  /*6e00*/  IMAD R17, R12, 0x4, R21 ;  /* 0x000000040c117824 */ /* 0x008fe200078e0215 */
[----:B------:R-:W-:Y:S01]  /*6e10*/  PLOP3.LUT P0, PT, PT, PT, PT, 0x80, 0x0 ;  /* 0x000000000000781c */ /* 0x000fe20003f0f070 */
[----:B0-----:R-:W-:Y:S01]  /*6e20*/  IMAD.MOV.U32 R16, RZ, RZ, R4 ;  /* 0x000000ffff107224 */ /* 0x001fe200078e0004 */
[----:B------:R-:W-:-:S08]  /*6e30*/  MOV R19, RZ ;  /* 0x000000ff00137202 */ /* 0x000fd00000000f00 */
[----:B------:R-:W-:Y:S05]  /*6e40*/  @!P1 BRA `(.L_x_430) ;  /* 0x000002d000009947 */ /* 0x000fea0003800000 */
[----:B------:R-:W-:Y:S01]  /*6e50*/  BSSY B2, `(.L_x_430) ;  /* 0x000002c000027945 */ /* 0x000fe20003800000 */
[----:B------:R-:W-:Y:S02]  /*6e60*/  PLOP3.LUT P0, PT, PT, PT, PT, 0x8, 0x0 ;  /* 0x000000000000781c */ /* 0x000fe40003f0e170 */
[----:B------:R-:W-:-:S10]  /*6e70*/  IADD3 R34, R6, -0x3, RZ ;  /* 0xfffffffd06227810 */ /* 0x000fd40007ffe0ff */
.L_x_431:
        /* <DEDUP_REMOVED lines=41> */
[----:B------:R-:W-:Y:S05]  /*7110*/  BSYNC B2 ;  /* 0x0000000000027941 */ /* 0x000fea0003800000 */
.L_x_430:
[----:B------:R-:W-:Y:S01]  /*7120*/  IADD3 R18, -R19, R6, RZ ;  /* 0x0000000613127210 */ /* 0x000fe20007ffe1ff */
[----:B------:R-:W-:Y:S03]  /*7130*/  BSSY B2, `(.L_x_432) ;  /* 0x0000019000027945 */ /* 0x000fe60003800000 */
        /* <DEDUP_REMOVED lines=24> */
.L_x_433:
[----:B------:R-:W-:Y:S05]  /*72c0*/  BSYNC B2 ;  /* 0x0000000000027941 */ /* 0x000fea0003800000 */
.L_x_432:
[----:B------:R-:W-:Y:S01]  /*72d0*/  ISETP.LT.OR P0, PT, R19, R6, P0 ;  /* 0x000000061300720c */ /* 0x000fe20000701670 */
[----:B------:R-:W-:Y:S11]  /*72e0*/  BSSY B2, `(.L_x_429) ;  /* 0x000000b000027945 */ /* 0x000ff60003800000 */
        /* <DEDUP_REMOVED lines=10> */
.L_x_434:
[----:B------:R-:W-:Y:S05]  /*7390*/  BSYNC B2 ;  /* 0x0000000000027941 */ /* 0x000fea0003800000 */
.L_x_429:
[----:B0--3--:R-:W-:Y:S02]  /*73a0*/  IADD3 R17, R6, 0x1, RZ ;  /* 0x0000000106117810 */ /* 0x009fe40007ffe0ff */
[----:B------:R-:W-:Y:S02]  /*73b0*/  ISETP.GE.AND P1, PT, R8, R29, PT ;  /* 0x0000001d0800720c */ /* 0x000fe40003f26270 */
[----:B------:R-:W-:-:S12]  /*73c0*/  ISETP.GE.AND P0, PT, R17, R10, PT ;  /* 0x0000000a1100720c */ /* 0x000fd80003f06270 */
[----:B------:R-:W-:Y:S05]  /*73d0*/  @P0 BRA `(.L_x_435) ;  /* 0x0000014000000947 */ /* 0x000fea0003800000 */
[--C-:B------:R-:W-:Y:S01]  /*73e0*/  IMAD.IADD R33, R7, 0x1, R6.reuse ;  /* 0x0000000107217824 */ /* 0x100fe200078e0206 */
[----:B------:R-:W-:Y:S01]  /*73f0*/  BSSY B2, `(.L_x_435) ;  /* 0x0000012000027945 */ /* 0x000fe20003800000 */
[----:B------:R-:W-:Y:S02]  /*7400*/  IMAD R16, R29, R17, R6 ;  /* 0x000000111d107224 */ /* 0x000fe400078e0206 */
[----:B------:R-:W-:-:S08]  /*7410*/  IMAD R33, R33, 0x4, R0 ;  /* 0x0000000421217824 */ /* 0x000fd000078e0200 */
.L_x_436:
        /* <DEDUP_REMOVED lines=15> */
[----:B------:R-:W-:Y:S05]  /*7510*/  BSYNC B2 ;  /* 0x0000000000027941 */ /* 0x000fea0003800000 */
.L_x_435:
[----:B------:R-:W-:Y:S05]  /*7520*/  @P1 BRA `(.L_x_437) ;  /* 0x0000015000001947 */ /* 0x000fea0003800000 */
[----:B------:R-:W-:Y:S01]  /*7530*/  BSSY B2, `(.L_x_437) ;  /* 0x0000014000027945 */ /* 0x000fe20003800000 */
[----:B------:R-:W-:Y:S01]  /*7540*/  IADD3 R16, R5, R6, RZ ;  /* 0x0000000605107210 */ /* 0x000fe20007ffe0ff */
[----:B------:R-:W-:Y:S01]  /*7550*/  IMAD.MOV.U32 R18, RZ, RZ, R9 ;  /* 0x000000ffff127224 */ /* 0x000fe200078e0009 */
[----:B------:R-:W-:-:S08]  /*7560*/  MOV R20, R8 ;  /* 0x0000000800147202 */ /* 0x000fd00000000f00 */
.L_x_438:
        /* <DEDUP_REMOVED lines=16> */
[----:B------:R-:W-:Y:S05]  /*7670*/  BSYNC B2 ;  /* 0x0000000000027941 */ /* 0x000fea0003800000 */
.L_x_437:
[----:B------:R-:W-:Y:S02]  /*7680*/  IMAD.MOV.U32 R20, RZ, RZ, R3 ;  /* 0x000000ffff147224 */ /* 0x000fe400078e0003 */
[----:B------:R-:W-:-:S08]  /*7690*/  IMAD R12, R12, UR5, RZ ;  /* 0x000000050c0c7c24 */ /* 0x000fd0000f8e02ff */
.L_x_439:
[C---:B0-----:R-:W-:Y:S01]  /*76a0*/  IADD3 R16, R23.reuse, R12, RZ ;  /* 0x0000000c17107210 */ /* 0x041fe20007ffe0ff */
[----:B0-----:R-:W-:Y:S01]  /*76b0*/  IMAD.MOV.U32 R19, RZ, RZ, 0x4 ;  /* 0x00000004ff137424 */ /* 0x001fe200078e00ff */
[----:B------:R-:W-:-:S03]  /*76c0*/  IADD3 R18, R23, R20, RZ ;  /* 0x0000001417127210 */ /* 0x000fc60007ffe0ff */
        /* <DEDUP_REMOVED lines=16> */
.L_x_426:
[----:B------:R-:W-:Y:S05]  /*77d0*/  BSYNC B1 ;  /* 0x0000000000017941 */ /* 0x000fea0003800000 */
.L_x_423:
[----:B------:R-:W-:-:S04]  /*77e0*/  IADD3 R6, R6, 0x1, RZ ;  /* 0x0000000106067810 */ /* 0x000fc80007ffe0ff */
[----:B------:R-:W-:-:S12]  /*77f0*/  ISETP.GE.AND P0, PT, R6, R10, PT ;  /* 0x0000000a0600720c */ /* 0x000fd80003f06270 */
[----:B------:R-:W-:Y:S05]  /*7800*/  @!P0 BRA `(.L_x_440) ;  /* 0xfffff27000008947 */ /* 0x000fea000383ffff */
.L_x_422:
[----:B------:R-:W-:-:S04]  /*7810*/  IADD3 R10, R10, 0x1, RZ ;  /* 0x000000010a0a7810 */ /* 0x000fc80007ffe0ff */
[----:B------:R-:W-:-:S12]  /*7820*/  ISETP.GE.AND P0, PT, R10, R29, PT ;  /* 0x0000001d0a00720c */ /* 0x000fd80003f06270 */
[----:B------:R-:W-:Y:S05]  /*7830*/  @!P0 BRA `(.L_x_441) ;  /* 0xfffff19000008947 */ /* 0x000fea000383ffff */
[----:B------:R-:W-:Y:S01]  /*7840*/  IMAD.MOV.U32 R4, RZ, RZ, 0x1 ;  /* 0x00000001ff047424 */ /* 0x000fe200078e00ff */
[----:B------:R-:W-:-:S08]  /*7850*/  MOV R3, RZ ;  /* 0x000000ff00037202 */ /* 0x000fd00000000f00 */
.L_x_446:
        /* <DEDUP_REMOVED lines=10> */
.L_x_444:
        /* <DEDUP_REMOVED lines=12> */
.L_x_443:
        /* <DEDUP_REMOVED lines=10> */
.L_x_445:
[----:B------:R-:W-:-:S12]  /*7a60*/  ISETP.LT.OR P0, PT, R5, R4, P0 ;  /* 0x000000040500720c */ /* 0x000fd80000701670 */
[----:B------:R-:W-:Y:S05]  /*7a70*/  @!P0 BRA `(.L_x_442) ;  /* 0x0000002000008947 */ /* 0x000fea0003800000 */
[----:B------:R-:W3:Y:S02]  /*7a80*/  LDL R6, [R10] ;  /* 0x000000000a067983 */ /* 0x000ee40000100800 */
[----:B---3--:R-:W-:-:S08]  /*7a90*/  FADD.FTZ R3, R3, |R6| ;  /* 0x4000000603037221 */ /* 0x008fd00000010000 */
.L_x_442:
[----:B------:R-:W-:-:S04]  /*7aa0*/  IADD3 R4, R4, 0x1, RZ ;  /* 0x0000000104047810 */ /* 0x000fc80007ffe0ff */
[----:B------:R-:W-:-:S12]  /*7ab0*/  ISETP.GE.AND P0, PT, R4, R29, PT ;  /* 0x0000001d0400720c */ /* 0x000fd80003f06270 */
[----:B------:R-:W-:Y:S05]  /*7ac0*/  @!P0 BRA `(.L_x_446) ;  /* 0xfffffd9000008947 */ /* 0x000fea000383ffff */
[----:B------:R-:W-:-:S12]  /*7ad0*/  FSETP.GEU.FTZ.AND P0, PT, R3, 1.0000000116860974231e-07, PT ;  /* 0x33d6bf950300780b */ /* 0x000fd80003f1e000 */
[----:B------:R-:W-:Y:S05]  /*7ae0*/  @!P0 BRA `(.L_x_337) ;  /* 0x000030e000008947 */ /* 0x000fea0003800000 */
[----:B------:R-:W-:-:S08]  /*7af0*/  IMAD.MOV.U32 R10, RZ, RZ, 0x1 ;  /* 0x00000001ff0a7424 */ /* 0x000fd000078e00ff */
.L_x_466:
        /* <DEDUP_REMOVED lines=11> */
.L_x_465:
[----:B------:R-:W-:Y:S01]  /*7bb0*/  IADD3 R12, R7, R6, RZ ;  /* 0x00000006070c7210 */ /* 0x000fe20007ffe0ff */
[----:B0-----:R-:W3:Y:S04]  /*7bc0*/  LDL R19, [R11] ;  /* 0x000000000b137983 */ /* 0x001ee80000100800 */
[----:B------:R-:W-:-:S08]  /*7bd0*/  IMAD R16, R12, 0x4, R21 ;  /* 0x000000040c107824 */ /* 0x000fd000078e0215 */
[----:B------:R-:W4:Y:S01]  /*7be0*/  LDL R24, [R16] ;  /* 0x0000000010187983 */ /* 0x000f220000100800 */
[-C--:B------:R-:W-:Y:S01]  /*7bf0*/  IMAD R12, R29, R6.reuse, RZ ;  /* 0x000000061d0c7224 */ /* 0x080fe200078e02ff */
[----:B------:R-:W-:Y:S01]  /*7c00*/  BSSY B1, `(.L_x_448) ;  /* 0x00000d0000017945 */ /* 0x000fe20003800000 */
[----:B------:R-:W-:Y:S03]  /*7c10*/  BSSY B2, `(.L_x_449) ;  /* 0x000000f000027945 */ /* 0x000fe60003800000 */
[----:B------:R-:W-:-:S05]  /*7c20*/  IADD3 R14, R12, R6, RZ ;  /* 0x000000060c0e7210 */ /* 0x000fca0007ffe0ff */
[----:B------:R-:W-:Y:S02]  /*7c30*/  IMAD R17, R14, 0x4, R21 ;  /* 0x000000040e117824 */ /* 0x000fe400078e0215 */
        /* <DEDUP_REMOVED lines=9> */
.L_x_450:
[----:B------:R-:W-:-:S12]  /*7cd0*/  FSETP.NEU.FTZ.AND P0, PT, R24, RZ, PT ;  /* 0x000000ff1800720b */ /* 0x000fd80003f1d000 */
[----:B------:R-:W-:Y:S01]  /*7ce0*/  @!P0 BREAK B2 ;  /* 0x0000000000028942 */ /* 0x000fe20003800000 */
[----:B------:R-:W-:Y:S05]  /*7cf0*/  @!P0 BRA `(.L_x_451) ;  /* 0x00000c0000008947 */ /* 0x000fea0003800000 */
[----:B------:R-:W-:Y:S05]  /*7d00*/  BSYNC B2 ;  /* 0x0000000000027941 */ /* 0x000fea0003800000 */
.L_x_449:
        /* <DEDUP_REMOVED lines=17> */
.L_x_453:
[----:B------:R-:W-:Y:S05]  /*7e20*/  BSYNC B2 ;  /* 0x0000000000027941 */ /* 0x000fea0003800000 */
.L_x_452:
[----:B------:R-:W-:-:S08]  /*7e30*/  FFMA.FTZ R14, R24, R18, R19 ;  /* 0x00000012180e7223 */ /* 0x000fd00000010013 */
[----:B------:R3:W-:Y:S04]  /*7e40*/  STL [R11], R14 ;  /* 0x0000000e0b007387 */ /* 0x0007e80000100800 */
[----:B------:R-:W4:Y:S01]  /*7e50*/  LDL R13, [R17] ;  /* 0x00000000110d7983 */ /* 0x000f220000100800 */
[----:B------:R-:W-:Y:S01]  /*7e60*/  FFMA.FTZ R19, R18, R18, 1 ;  /* 0x3f80000012137423 */ /* 0x000fe20000010012 */
[----:B------:R-:W-:Y:S02]  /*7e70*/  ISETP.GE.AND P0, PT, R6, 0x1, PT ;  /* 0x000000010600780c */ /* 0x000fe40003f06270 */
[----:B---3--:R-:W-:-:S03]  /*7e80*/  MOV R14, RZ ;  /* 0x000000ff000e7202 */ /* 0x008fc60000000f00 */
        /* <DEDUP_REMOVED lines=12> */
[----:B------:R-:W-:Y:S01]  /*7f50*/  IMAD.MOV.U32 R19, RZ, RZ, RZ ;  /* 0x000000ffff137224 */ /* 0x000fe200078e00ff */
[----:B0-----:R-:W-:-:S08]  /*7f60*/  MOV R16, R4 ;  /* 0x0000000400107202 */ /* 0x001fd00000000f00 */
[----:B------:R-:W-:Y:S05]  /*7f70*/  @!P1 BRA `(.L_x_455) ;  /* 0x000002d000009947 */ /* 0x000fea0003800000 */
[----:B------:R-:W-:Y:S01]  /*7f80*/  BSSY B2, `(.L_x_455) ;  /* 0x000002c000027945 */ /* 0x000fe20003800000 */
[----:B------:R-:W-:Y:S02]  /*7f90*/  PLOP3.LUT P0, PT, PT, PT, PT, 0x8, 0x0 ;  /* 0x000000000000781c */ /* 0x000fe40003f0e170 */
[----:B------:R-:W-:-:S10]  /*7fa0*/  IADD3 R34, R6, -0x3, RZ ;  /* 0xfffffffd06227810 */ /* 0x000fd40007ffe0ff */
.L_x_456:
        /* <DEDUP_REMOVED lines=42> */
.L_x_455:
[----:B------:R-:W-:Y:S01]  /*8250*/  IMAD.IADD R18, R6, 0x1, -R19 ;  /* 0x0000000106127824 */ /* 0x000fe200078e0a13 */
[----:B------:R-:W-:Y:S04]  /*8260*/  BSSY B2, `(.L_x_457) ;  /* 0x0000019000027945 */ /* 0x000fe80003800000 */
        /* <DEDUP_REMOVED lines=24> */
.L_x_458:
[----:B------:R-:W-:Y:S05]  /*83f0*/  BSYNC B2 ;  /* 0x0000000000027941 */ /* 0x000fea0003800000 */
.L_x_457:
        /* <DEDUP_REMOVED lines=12> */
.L_x_459:
[----:B------:R-:W-:Y:S05]  /*84c0*/  BSYNC B2 ;  /* 0x0000000000027941 */ /* 0x000fea0003800000 */
.L_x_454:
[----:B0--3--:R-:W-:Y:S02]  /*84d0*/  IADD3 R17, R6, 0x1, RZ ;  /* 0x0000000106117810 */ /* 0x009fe40007ffe0ff */
[----:B------:R-:W-:Y:S02]  /*84e0*/  ISETP.GE.AND P1, PT, R8, R29, PT ;  /* 0x0000001d0800720c */ /* 0x000fe40003f26270 */
[----:B------:R-:W-:-:S12]  /*84f0*/  ISETP.GE.AND P0, PT, R17, R10, PT ;  /* 0x0000000a1100720c */ /* 0x000fd80003f06270 */
[----:B------:R-:W-:Y:S05]  /*8500*/  @P0 BRA `(.L_x_460) ;  /* 0x0000014000000947 */ /* 0x000fea0003800000 */
[----:B------:R-:W-:Y:S01]  /*8510*/  IADD3 R33, R7, R6, RZ ;  /* 0x0000000607217210 */ /* 0x000fe20007ffe0ff */
[----:B------:R-:W-:Y:S01]  /*8520*/  BSSY B2, `(.L_x_460) ;  /* 0x0000012000027945 */ /* 0x000fe20003800000 */
[----:B------:R-:W-:-:S03]  /*8530*/  IMAD R16, R29, R17, R6 ;  /* 0x000000111d107224 */ /* 0x000fc600078e0206 */
[----:B------:R-:W-:-:S08]  /*8540*/  IMAD R33, R33, 0x4, R0 ;  /* 0x0000000421217824 */ /* 0x000fd000078e0200 */
.L_x_461:
        /* <DEDUP_REMOVED lines=15> */
[----:B------:R-:W-:Y:S05]  /*8640*/  BSYNC B2 ;  /* 0x0000000000027941 */ /* 0x000fea0003800000 */
.L_x_460:
[----:B------:R-:W-:Y:S05]  /*8650*/  @P1 BRA `(.L_x_462) ;  /* 0x0000015000001947 */ /* 0x000fea0003800000 */
[----:B------:R-:W-:Y:S01]  /*8660*/  BSSY B2, `(.L_x_462) ;  /* 0x0000014000027945 */ /* 0x000fe20003800000 */
[----:B------:R-:W-:Y:S01]  /*8670*/  IMAD.IADD R16, R5, 0x1, R6 ;  /* 0x0000000105107824 */ /* 0x000fe200078e0206 */
[----:B------:R-:W-:Y:S01]  /*8680*/  MOV R18, R9 ;  /* 0x0000000900127202 */ /* 0x000fe20000000f00 */
[----:B------:R-:W-:-:S08]  /*8690*/  IMAD.MOV.U32 R20, RZ, RZ, R8 ;  /* 0x000000ffff147224 */ /* 0x000fd000078e0008 */
.L_x_463:
        /* <DEDUP_REMOVED lines=17> */
.L_x_462:
[----:B------:R-:W-:Y:S01]  /*87b0*/  MOV R20, R3 ;  /* 0x0000000300147202 */ /* 0x000fe20000000f00 */
[----:B------:R-:W-:-:S08]  /*87c0*/  IMAD R12, R12, UR5, RZ ;  /* 0x000000050c0c7c24 */ /* 0x000fd0000f8e02ff */
.L_x_464:
        /* <DEDUP_REMOVED lines=19> */
.L_x_451:
[----:B------:R-:W-:Y:S05]  /*8900*/  BSYNC B1 ;  /* 0x0000000000017941 */ /* 0x000fea0003800000 */
.L_x_448:
[----:B------:R-:W-:-:S04]  /*8910*/  IADD3 R6, R6, 0x1, RZ ;  /* 0x0000000106067810 */ /* 0x000fc80007ffe0ff */
[----:B------:R-:W-:-:S12]  /*8920*/  ISETP.GE.AND P0, PT, R6, R10, PT ;  /* 0x0000000a0600720c */ /* 0x000fd80003f06270 */
[----:B------:R-:W-:Y:S05]  /*8930*/  @!P0 BRA `(.L_x_465) ;  /* 0xfffff27000008947 */ /* 0x000fea000383ffff */
.L_x_447:
[----:B------:R-:W-:-:S04]  /*8940*/  IADD3 R10, R10, 0x1, RZ ;  /* 0x000000010a0a7810 */ /* 0x000fc80007ffe0ff */
[----:B------:R-:W-:-:S12]  /*8950*/  ISETP.GE.AND P0, PT, R10, R29, PT ;  /* 0x0000001d0a00720c */ /* 0x000fd80003f06270 */
[----:B------:R-:W-:Y:S05]  /*8960*/  @!P0 BRA `(.L_x_466) ;  /* 0xfffff19000008947 */ /* 0x000fea000383ffff */
[----:B------:R-:W-:Y:S01]  /*8970*/  MOV R4, 0x1 ;  /* 0x0000000100047802 */ /* 0x000fe20000000f00 */
[----:B------:R-:W-:-:S08]  /*8980*/  IMAD.MOV.U32 R3, RZ, RZ, RZ ;  /* 0x000000ffff037224 */ /* 0x000fd000078e00ff */
.L_x_471:
        /* <DEDUP_REMOVED lines=10> */
.L_x_469:
        /* <DEDUP_REMOVED lines=12> */
.L_x_468:
        /* <DEDUP_REMOVED lines=10> */
.L_x_470:
[----:B------:R-:W-:-:S12]  /*8b90*/  ISETP.LT.OR P0, PT, R5, R4, P0 ;  /* 0x000000040500720c */ /* 0x000fd80000701670 */
[----:B------:R-:W-:Y:S05]  /*8ba0*/  @!P0 BRA `(.L_x_467) ;  /* 0x0000002000008947 */ /* 0x000fea0003800000 */
[----:B------:R-:W3:Y:S02]  /*8bb0*/  LDL R6, [R10] ;  /* 0x000000000a067983 */ /* 0x000ee40000100800 */
[----:B---3--:R-:W-:-:S08]  /*8bc0*/  FADD.FTZ R3, R3, |R6| ;  /* 0x4000000603037221 */ /* 0x008fd00000010000 */
.L_x_467:
[----:B------:R-:W-:-:S04]  /*8bd0*/  IADD3 R4, R4, 0x1, RZ ;  /* 0x0000000104047810 */ /* 0x000fc80007ffe0ff */
[----:B------:R-:W-:-:S12]  /*8be0*/  ISETP.GE.AND P0, PT, R4, R29, PT ;  /* 0x0000001d0400720c */ /* 0x000fd80003f06270 */
[----:B------:R-:W-:Y:S05]  /*8bf0*/  @!P0 BRA `(.L_x_471) ;  /* 0xfffffd9000008947 */ /* 0x000fea000383ffff */
[----:B------:R-:W-:-:S12]  /*8c00*/  FSETP.GEU.FTZ.AND P0, PT, R3, 1.0000000116860974231e-07, PT ;  /* 0x33d6bf950300780b */ /* 0x000fd80003f1e000 */
[----:B------:R-:W-:Y:S05]  /*8c10*/  @!P0 BRA `(.L_x_337) ;  /* 0x00001fb000008947 */ /* 0x000fea0003800000 */
[----:B------:R-:W-:-:S08]  /*8c20*/  MOV R10, 0x1 ;  /* 0x00000001000a7802 */ /* 0x000fd00000000f00 */
.L_x_491:
        /* <DEDUP_REMOVED lines=11> */
.L_x_490:
        /* <DEDUP_REMOVED lines=18> */
.L_x_475:
[----:B------:R-:W-:-:S12]  /*8e00*/  FSETP.NEU.FTZ.AND P0, PT, R24, RZ, PT ;  /* 0x000000ff1800720b */ /* 0x000fd80003f1d000 */
[----:B------:R-:W-:Y:S01]  /*8e10*/  @!P0 BREAK B2 ;  /* 0x0000000000028942 */ /* 0x000fe20003800000 */
[----:B------:R-:W-:Y:S05]  /*8e20*/  @!P0 BRA `(.L_x_476) ;  /* 0x00000c0000008947 */ /* 0x000fea0003800000 */
[----:B------:R-:W-:Y:S05]  /*8e30*/  BSYNC B2 ;  /* 0x0000000000027941 */ /* 0x000fea0003800000 */
.L_x_474:
        /* <DEDUP_REMOVED lines=17> */
.L_x_478:
[----:B------:R-:W-:Y:S05]  /*8f50*/  BSYNC B2 ;  /* 0x0000000000027941 */ /* 0x000fea0003800000 */
.L_x_477:
        /* <DEDUP_REMOVED lines=24> */
.L_x_481:
        /* <DEDUP_REMOVED lines=42> */
.L_x_480:
        /* <DEDUP_REMOVED lines=26> */
.L_x_483:
[----:B------:R-:W-:Y:S05]  /*9520*/  BSYNC B2 ;  /* 0x0000000000027941 */ /* 0x000fea0003800000 */
.L_x_482:
        /* <DEDUP_REMOVED lines=12> */
.L_x_484:
[----:B------:R-:W-:Y:S05]  /*95f0*/  BSYNC B2 ;  /* 0x0000000000027941 */ /* 0x000fea0003800000 */
.L_x_479:
        /* <DEDUP_REMOVED lines=8> */
.L_x_486:
        /* <DEDUP_REMOVED lines=16> */
.L_x_485:
[----:B------:R-:W-:Y:S05]  /*9780*/  @P1 BRA `(.L_x_487) ;  /* 0x0000015000001947 */ /* 0x000fea0003800000 */
[----:B------:R-:W-:Y:S01]  /*9790*/  BSSY B2, `(.L_x_487) ;  /* 0x0000014000027945 */ /* 0x000fe20003800000 */
[----:B------:R-:W-:Y:S01]  /*97a0*/  IADD3 R16, R5, R6, RZ ;  /* 0x0000000605107210 */ /* 0x000fe20007ffe0ff */
[----:B------:R-:W-:Y:S01]  /*97b0*/  IMAD.MOV.U32 R18, RZ, RZ, R9 ;  /* 0x000000ffff127224 */ /* 0x000fe200078e0009 */
[----:B------:R-:W-:-:S08]  /*97c0*/  MOV R20, R8 ;  /* 0x0000000800147202 */ /* 0x000fd00000000f00 */
.L_x_488:
        /* <DEDUP_REMOVED lines=17> */
.L_x_487:
[----:B------:R-:W-:Y:S02]  /*98e0*/  IMAD.MOV.U32 R20, RZ, RZ, R3 ;  /* 0x000000ffff147224 */ /* 0x000fe400078e0003 */
[----:B------:R-:W-:-:S08]  /*98f0*/  IMAD R12, R12, UR5, RZ ;  /* 0x000000050c0c7c24 */ /* 0x000fd0000f8e02ff */
.L_x_489:
        /* <DEDUP_REMOVED lines=19> */
.L_x_476:
[----:B------:R-:W-:Y:S05]  /*9a30*/  BSYNC B1 ;  /* 0x0000000000017941 */ /* 0x000fea0003800000 */
.L_x_473:
[----:B------:R-:W-:-:S04]  /*9a40*/  IADD3 R6, R6, 0x1, RZ ;  /* 0x0000000106067810 */ /* 0x000fc80007ffe0ff */
[----:B------:R-:W-:-:S12]  /*9a50*/  ISETP.GE.AND P0, PT, R6, R10, PT ;  /* 0x0000000a0600720c */ /* 0x000fd80003f06270 */
[----:B------:R-:W-:Y:S05]  /*9a60*/  @!P0 BRA `(.L_x_490) ;  /* 0xfffff27000008947 */ /* 0x000fea000383ffff */
.L_x_472:
[----:B------:R-:W-:-:S04]  /*9a70*/  IADD3 R10, R10, 0x1, RZ ;  /* 0x000000010a0a7810 */ /* 0x000fc80007ffe0ff */
[----:B------:R-:W-:-:S12]  /*9a80*/  ISETP.GE.AND P0, PT, R10, R29, PT ;  /* 0x0000001d0a00720c */ /* 0x000fd80003f06270 */
[----:B------:R-:W-:Y:S05]  /*9a90*/  @!P0 BRA `(.L_x_491) ;  /* 0xfffff19000008947 */ /* 0x000fea000383ffff */
[----:B------:R-:W-:Y:S01]  /*9aa0*/  IMAD.MOV.U32 R4, RZ, RZ, 0x1 ;  /* 0x00000001ff047424 */ /* 0x000fe200078e00ff */
[----:B------:R-:W-:-:S08]  /*9ab0*/  MOV R3, RZ ;  /* 0x000000ff00037202 */ /* 0x000fd00000000f00 */
.L_x_496:
        /* <DEDUP_REMOVED lines=10> */
.L_x_494:
        /* <DEDUP_REMOVED lines=12> */
.L_x_493:
        /* <DEDUP_REMOVED lines=10> */
.L_x_495:
[----:B------:R-:W-:-:S12]  /*9cc0*/  ISETP.LT.OR P0, PT, R5, R4, P0 ;  /* 0x000000040500720c */ /* 0x000fd80000701670 */
[----:B------:R-:W-:Y:S05]  /*9cd0*/  @!P0 BRA `(.L_x_492) ;  /* 0x0000002000008947 */ /* 0x000fea0003800000 */
[----:B------:R-:W3:Y:S02]  /*9ce0*/  LDL R6, [R10] ;  /* 0x000000000a067983 */ /* 0x000ee40000100800 */
[----:B---3--:R-:W-:-:S08]  /*9cf0*/  FADD.FTZ R3, R3, |R6| ;  /* 0x4000000603037221 */ /* 0x008fd00000010000 */
.L_x_492:
[----:B------:R-:W-:-:S04]  /*9d00*/  IADD3 R4, R4, 0x1, RZ ;  /* 0x0000000104047810 */ /* 0x000fc80007ffe0ff */
[----:B------:R-:W-:-:S12]  /*9d10*/  ISETP.GE.AND P0, PT, R4, R29, PT ;  /* 0x0000001d0400720c */ /* 0x000fd80003f06270 */
[----:B------:R-:W-:Y:S05]  /*9d20*/  @!P0 BRA `(.L_x_496) ;  /* 0xfffffd9000008947 */ /* 0x000fea000383ffff */
[----:B------:R-:W-:-:S12]  /*9d30*/  FSETP.GEU.FTZ.AND P0, PT, R3, 1.0000000116860974231e-07, PT ;  /* 0x33d6bf950300780b */ /* 0x000fd80003f1e000 */
[----:B------:R-:W-:Y:S05]  /*9d40*/  @!P0 BRA `(.L_x_337) ;  /* 0x00000e8000008947 */ /* 0x000fea0003800000 */
[----:B------:R-:W-:-:S08]  /*9d50*/  IMAD.MOV.U32 R10, RZ, RZ, 0x1 ;  /* 0x00000001ff0a7424 */ /* 0x000fd000078e00ff */
.L_x_516:
[----:B------:R-:W-:-:S12]  /*9d60*/  ISETP.GE.AND P0, PT, R10, 0x1, PT ;  /* 0x000000010a00780c */ /* 0x000fd80003f06270 */
[----:B0-----:R-:W-:Y:S05]  /*9d70*/  @!P0 BRA `(.L_x_497) ;  /* 0x00000e2000008947 */ /* 0x001fea0003800000 */
[-C--:B------:R-:W-:Y:S01]  /*9d80*/  IMAD R7, R29, R10.reuse, RZ ;  /* 0x0000000a1d077224 */ /* 0x080fe200078e02ff */
[----:B------:R-:W-:Y:S02]  /*9d90*/  IADD3 R8, R10, 0x1, RZ ;  /* 0x000000010a087810 */ /* 0x000fe40007ffe0ff */
[----:B------:R-:W-:Y:S01]  /*9da0*/  MOV R6, RZ ;  /* 0x000000ff00067202 */ /* 0x000fe20000000f00 */
[C-C-:B------:R-:W-:Y:S01]  /*9db0*/  IMAD R4, R7.reuse, 0x4, R21.reuse ;  /* 0x0000000407047824 */ /* 0x140fe200078e0215 */
[----:B------:R-:W-:Y:S01]  /*9dc0*/  IADD3 R12, R7, R10, RZ ;  /* 0x0000000a070c7210 */ /* 0x000fe20007ffe0ff */
[----:B------:R-:W-:Y:S02]  /*9dd0*/  IMAD R5, R29, R8, RZ ;  /* 0x000000081d057224 */ /* 0x000fe400078e02ff */
[----:B------:R-:W-:Y:S02]  /*9de0*/  IMAD R3, R7, UR5, RZ ;  /* 0x0000000507037c24 */ /* 0x000fe4000f8e02ff */
[----:B------:R-:W-:Y:S01]  /*9df0*/  IMAD R11, R12, 0x4, R21 ;  /* 0x000000040c0b7824 */ /* 0x000fe200078e0215 */
[----:B------:R-:W-:-:S08]  /*9e00*/  IADD3 R9, R5, R10, RZ ;  /* 0x0000000a05097210 */ /* 0x000fd00007ffe0ff */
.L_x_515:
[----:B------:R-:W-:Y:S01]  /*9e10*/  IADD3 R12, R7, R6, RZ ;  /* 0x00000006070c7210 */ /* 0x000fe20007ffe0ff */
[----:B0-----:R-:W3:Y:S04]  /*9e20*/  LDL R19, [R11] ;  /* 0x000000000b137983 */ /* 0x001ee80000100800 */
[----:B------:R-:W-:-:S08]  /*9e30*/  IMAD R16, R12, 0x4, R21 ;  /* 0x000000040c107824 */ /* 0x000fd000078e0215 */
[----:B------:R-:W4:Y:S01]  /*9e40*/  LDL R24, [R16] ;  /* 0x0000000010187983 */ /* 0x000f220000100800 */
[-C--:B------:R-:W-:Y:S01]  /*9e50*/  IMAD R12, R29, R6.reuse, RZ ;  /* 0x000000061d0c7224 */ /* 0x080fe200078e02ff */
[----:B------:R-:W-:Y:S01]  /*9e60*/  BSSY B1, `(.L_x_498) ;  /* 0x00000d0000017945 */ /* 0x000fe20003800000 */
[----:B------:R-:W-:Y:S03]  /*9e70*/  BSSY B2, `(.L_x_499) ;  /* 0x000000f000027945 */ /* 0x000fe60003800000 */
[----:B------:R-:W-:-:S04]  /*9e80*/  IADD3 R14, R12, R6, RZ ;  /* 0x000000060c0e7210 */ /* 0x000fc80007ffe0ff */
        /* <DEDUP_REMOVED lines=10> */
.L_x_500:
[----:B------:R-:W-:-:S12]  /*9f30*/  FSETP.NEU.FTZ.AND P0, PT, R24, RZ, PT ;  /* 0x000000ff1800720b */ /* 0x000fd80003f1d000 */
[----:B------:R-:W-:Y:S01]  /*9f40*/  @!P0 BREAK B2 ;  /* 0x0000000000028942 */ /* 0x000fe20003800000 */
[----:B------:R-:W-:Y:S05]  /*9f50*/  @!P0 BRA `(.L_x_501) ;  /* 0x00000c0000008947 */ /* 0x000fea0003800000 */
[----:B------:R-:W-:Y:S05]  /*9f60*/  BSYNC B2 ;  /* 0x0000000000027941 */ /* 0x000fea0003800000 */
.L_x_499:
        /* <DEDUP_REMOVED lines=17> */
.L_x_503:
[----:B------:R-:W-:Y:S05]  /*a080*/  BSYNC B2 ;  /* 0x0000000000027941 */ /* 0x000fea0003800000 */
.L_x_502:
        /* <DEDUP_REMOVED lines=17> */
[----:B------:R-:W-:Y:S02]  /*a1a0*/  PLOP3.LUT P0, PT, PT, PT, PT, 0x80, 0x0 ;  /* 0x000000000000781c */ /* 0x000fe40003f0f070 */
[----:B------:R-:W-:Y:S02]  /*a1b0*/  MOV R19, RZ ;  /* 0x000000ff00137202 */ /* 0x000fe40000000f00 */
[----:B0-----:R-:W-:-:S06]  /*a1c0*/  MOV R16, R4 ;  /* 0x0000000400107202 */ /* 0x001fcc0000000f00 */
[----:B------:R-:W-:Y:S05]  /*a1d0*/  @!P1 BRA `(.L_x_505) ;  /* 0x000002d000009947 */ /* 0x000fea0003800000 */
[----:B------:R-:W-:Y:S01]  /*a1e0*/  BSSY B2, `(.L_x_505) ;  /* 0x000002c000027945 */ /* 0x000fe20003800000 */
[----:B------:R-:W-:Y:S02]  /*a1f0*/  PLOP3.LUT P0, PT, PT, PT, PT, 0x8, 0x0 ;  /* 0x000000000000781c */ /* 0x000fe40003f0e170 */
[----:B------:R-:W-:-:S10]  /*a200*/  IADD3 R34, R6, -0x3, RZ ;  /* 0xfffffffd06227810 */ /* 0x000fd40007ffe0ff */
.L_x_506:
        /* <DEDUP_REMOVED lines=42> */
.L_x_505:
        /* <DEDUP_REMOVED lines=26> */
.L_x_508:
[----:B------:R-:W-:Y:S05]  /*a650*/  BSYNC B2 ;  /* 0x0000000000027941 */ /* 0x000fea0003800000 */
.L_x_507:
        /* <DEDUP_REMOVED lines=12> */
.L_x_509:
[----:B------:R-:W-:Y:S05]  /*a720*/  BSYNC B2 ;  /* 0x0000000000027941 */ /* 0x000fea0003800000 */
.L_x_504:
        /* <DEDUP_REMOVED lines=8> */
.L_x_511:
        /* <DEDUP_REMOVED lines=16> */
.L_x_510:
[----:B------:R-:W-:Y:S05]  /*a8b0*/  @P1 BRA `(.L_x_512) ;  /* 0x0000015000001947 */ /* 0x000fea0003800000 */
[----:B------:R-:W-:Y:S01]  /*a8c0*/  BSSY B2, `(.L_x_512) ;  /* 0x0000014000027945 */ /* 0x000fe20003800000 */
[----:B------:R-:W-:Y:S01]  /*a8d0*/  IADD3 R16, R5, R6, RZ ;  /* 0x0000000605107210 */ /* 0x000fe20007ffe0ff */
[----:B------:R-:W-:Y:S01]  /*a8e0*/  IMAD.MOV.U32 R20, RZ, RZ, R8 ;  /* 0x000000ffff147224 */ /* 0x000fe200078e0008 */
[----:B------:R-:W-:-:S08]  /*a8f0*/  MOV R18, R9 ;  /* 0x0000000900127202 */ /* 0x000fd00000000f00 */
.L_x_513:
[-C--:B0-----:R-:W-:Y:S02]  /*a900*/  LEA R17, R16, R21.reuse, 0x2 ;  /* 0x0000001510117211 */ /* 0x081fe400078e10ff */
[----:B------:R-:W-:-:S06]  /*a910*/  LEA R19, R18, R21, 0x2 ;  /* 0x0000001512137211 */ /* 0x000fcc00078e10ff */
        /* <DEDUP_REMOVED lines=15> */
.L_x_512:
[----:B------:R-:W-:Y:S01]  /*aa10*/  MOV R20, R3 ;  /* 0x0000000300147202 */ /* 0x000fe20000000f00 */
[----:B------:R-:W-:-:S08]  /*aa20*/  IMAD R12, R12, UR5, RZ ;  /* 0x000000050c0c7c24 */ /* 0x000fd0000f8e02ff */
.L_x_514:
[----:B0-----:R-:W-:Y:S01]  /*aa30*/  MOV R19, 0x4 ;  /* 0x0000000400137802 */ /* 0x001fe20000000f00 */
[C---:B------:R-:W-:Y:S01]  /*aa40*/  IMAD.IADD R16, R23.reuse, 0x1, R12 ;  /* 0x0000000117107824 */ /* 0x040fe200078e020c */
        /* <DEDUP_REMOVED lines=17> */
.L_x_501:
[----:B------:R-:W-:Y:S05]  /*ab60*/  BSYNC B1 ;  /* 0x0000000000017941 */ /* 0x000fea0003800000 */
.L_x_498:
[----:B------:R-:W-:-:S04]  /*ab70*/  IADD3 R6, R6, 0x1, RZ ;  /* 0x0000000106067810 */ /* 0x000fc80007ffe0ff */
[----:B------:R-:W-:-:S12]  /*ab80*/  ISETP.GE.AND P0, PT, R6, R10, PT ;  /* 0x0000000a0600720c */ /* 0x000fd80003f06270 */
[----:B------:R-:W-:Y:S05]  /*ab90*/  @!P0 BRA `(.L_x_515) ;  /* 0xfffff27000008947 */ /* 0x000fea000383ffff */
.L_x_497:
[----:B------:R-:W-:-:S04]  /*aba0*/  IADD3 R10, R10, 0x1, RZ ;  /* 0x000000010a0a7810 */ /* 0x000fc80007ffe0ff */
[----:B------:R-:W-:-:S12]  /*abb0*/  ISETP.GE.AND P0, PT, R10, R29, PT ;  /* 0x0000001d0a00720c */ /* 0x000fd80003f06270 */
[----:B------:R-:W-:Y:S05]  /*abc0*/  @!P0 BRA `(.L_x_516) ;  /* 0xfffff19000008947 */ /* 0x000fea000383ffff */
.L_x_337:
[----:B------:R-:W-:Y:S05]  /*abd0*/  BSYNC B0 ;  /* 0x0000000000007941 */ /* 0x000fea0003800000 */
.L_x_336:
[----:B------:R-:W-:-:S04]  /*abe0*/  IADD3 R0, R29, -0x1, RZ ;  /* 0xffffffff1d007810 */ /* 0x000fc80007ffe0ff */
[----:B------:R-:W-:-:S12]  /*abf0*/  ISETP.GE.AND P0, PT, R0, 0x1, PT ;  /* 0x000000010000780c */ /* 0x000fd80003f06270 */
[----:B------:R-:W-:Y:S05]  /*ac00*/  @!P0 BRA `(.L_x_517) ;  /* 0x0000064000008947 */ /* 0x000fea0003800000 */
[----:B0-----:R-:W-:Y:S01]  /*ac10*/  IADD3 R3, R29, 0x1, RZ ;  /* 0x000000011d037810 */ /* 0x001fe20007ffe0ff */
[----:B------:R-:W-:-:S08]  /*ac20*/  IMAD.MOV.U32 R4, RZ, RZ, RZ ;  /* 0x000000ffff047224 */ /* 0x000fd000078e00ff */
.L_x_525:
[----:B------:R-:W-:-:S05]  /*ac30*/  IMAD R15, R29, R4, RZ ;  /* 0x000000041d0f7224 */ /* 0x000fca00078e02ff */
[----:B0-----:R-:W-:-:S04]  /*ac40*/  IADD3 R6, R15, R4, RZ ;  /* 0x000000040f067210 */ /* 0x001fc80007ffe0ff */
[----:B------:R-:W-:-:S08]  /*ac50*/  LEA R6, R6, R21, 0x2 ;  /* 0x0000001506067211 */ /* 0x000fd000078e10ff */
[----:B------:R-:W3:Y:S01]  /*ac60*/  LDL R17, [R6] ;  /* 0x0000000006117983 */ /* 0x000ee20000100800 */
[----:B------:R-:W-:Y:S01]  /*ac70*/  ISETP.GE.AND P0, PT, R4, R29, PT ;  /* 0x0000001d0400720c */ /* 0x000fe20003f06270 */
[----:B------:R-:W-:Y:S01]  /*ac80*/  IMAD.MOV.U32 R5, RZ, RZ, R4 ;  /* 0x000000ffff057224 */ /* 0x000fe200078e0004 */
[----:B---3--:R-:W-:-:S10]  /*ac90*/  MOV R7, R17 ;  /* 0x0000001100077202 */ /* 0x008fd40000000f00 */
[----:B--2---:R-:W-:Y:S05]  /*aca0*/  @P0 BRA `(.L_x_518) ;  /* 0x000003d000000947 */ /* 0x004fea0003800000 */
[-C--:B------:R-:W-:Y:S01]  /*acb0*/  IADD3 R5, R29, -R4.reuse, RZ ;  /* 0x800000041d057210 */ /* 0x080fe20007ffe0ff */
[-C--:B------:R-:W-:Y:S01]  /*acc0*/  IMAD R8, R3, R4.reuse, RZ ;  /* 0x0000000403087224 */ /* 0x080fe200078e02ff */
[----:B------:R-:W-:Y:S01]  /*acd0*/  PLOP3.LUT P0, PT, PT, PT, PT, 0x80, 0x0 ;  /* 0x000000000000781c */ /* 0x000fe20003f0f070 */
[----:B------:R-:W-:Y:S01]  /*ace0*/  IMAD.MOV.U32 R10, RZ, RZ, R4 ;  /* 0x000000ffff0a7224 */ /* 0x000fe200078e0004 */
[----:B------:R-:W-:Y:S02]  /*acf0*/  ISETP.GT.AND P1, PT, R5, 0x3, PT ;  /* 0x000000030500780c */ /* 0x000fe40003f24270 */
[----:B------:R-:W-:Y:S02]  /*ad00*/  MOV R5, R4 ;  /* 0x0000000400057202 */ /* 0x000fe40000000f00 */
[----:B------:R-:W-:-:S08]  /*ad10*/  MOV R7, R17 ;  /* 0x0000001100077202 */ /* 0x000fd00000000f00 */
[----:B------:R-:W-:Y:S05]  /*ad20*/  @!P1 BRA `(.L_x_519) ;  /* 0x000001d000009947 */ /* 0x000fea0003800000 */
[----:B------:R-:W-:Y:S02]  /*ad30*/  PLOP3.LUT P0, PT, PT, PT, PT, 0x8, 0x0 ;  /* 0x000000000000781c */ /* 0x000fe40003f0e170 */
[----:B------:R-:W-:-:S10]  /*ad40*/  IADD3 R19, R29, -0x3, RZ ;  /* 0xfffffffd1d137810 */ /* 0x000fd40007ffe0ff */
.L_x_520:
[----:B------:R-:W-:Y:S01]  /*ad50*/  IMAD R9, R8, 0x4, R21 ;  /* 0x0000000408097824 */ /* 0x000fe200078e0215 */
[----:B------:R-:W-:-:S04]  /*ad60*/  IADD3 R12, R3, R8, RZ ;  /* 0x00000008030c7210 */ /* 0x000fc80007ffe0ff */
[----:B------:R-:W-:-:S03]  /*ad70*/  LEA R11, R12, R21, 0x2 ;  /* 0x000000150c0b7211 */ /* 0x000fc600078e10ff */
[----:B------:R-:W3:Y:S01]  /*ad80*/  LDL R8, [R9] ;  /* 0x0000000009087983 */ /* 0x000ee20000100800 */
[----:B------:R-:W-:-:S04]  /*ad90*/  IMAD.IADD R12, R3, 0x1, R12 ;  /* 0x00000001030c7824 */ /* 0x000fc800078e020c */
[----:B------:R-:W4:Y:S01]  /*ada0*/  LDL R11, [R11] ;  /* 0x000000000b0b7983 */ /* 0x000f220000100800 */
[----:B------:R-:W-:Y:S02]  /*adb0*/  LEA R13, R12, R21, 0x2 ;  /* 0x000000150c0d7211 */ /* 0x000fe400078e10ff */
[----:B------:R-:W-:-:S05]  /*adc0*/  IADD3 R12, R3, R12, RZ ;  /* 0x0000000c030c7210 */ /* 0x000fca0007ffe0ff */
[----:B------:R-:W-:Y:S01]  /*add0*/  IMAD R14, R12, 0x4, R21 ;  /* 0x000000040c0e7824 */ /* 0x000fe200078e0215 */
[----:B------:R-:W5:Y:S07]  /*ade0*/  LDL R13, [R13] ;  /* 0x000000000d0d7983 */ /* 0x000f6e0000100800 */
[----:B--2---:R-:W2:Y:S01]  /*adf0*/  LDL R14, [R14] ;  /* 0x000000000e0e7983 */ /* 0x004ea20000100800 */
[----:B---3--:R-:W-:-:S04]  /*ae00*/  FSETP.GE.FTZ.AND P1, PT, R8, R7, PT ;  /* 0x000000070800720b */ /* 0x008fc80003f36000 */
[----:B------:R-:W-:-:S04]  /*ae10*/  FSEL R8, R7, R8, !P1 ;  /* 0x0000000807087208 */ /* 0x000fc80004800000 */
[----:B----4-:R-:W-:-:S04]  /*ae20*/  FSETP.GE.FTZ.AND P2, PT, R11, R8, PT ;  /* 0x000000080b00720b */ /* 0x010fc80003f56000 */
[----:B------:R-:W-:-:S04]  /*ae30*/  FSEL R8, R8, R11, !P2 ;  /* 0x0000000b08087208 */ /* 0x000fc80005000000 */
[----:B-----5:R-:W-:-:S04]  /*ae40*/  FSETP.GE.FTZ.AND P3, PT, R13, R8, PT ;  /* 0x000000080d00720b */ /* 0x020fc80003f76000 */
[----:B------:R-:W-:Y:S02]  /*ae50*/  FSEL R7, R8, R13, !P3 ;  /* 0x0000000d08077208 */ /* 0x000fe40005800000 */
[----:B------:R-:W-:Y:S02]  /*ae60*/  SEL R5, R5, R10, !P1 ;  /* 0x0000000a05057207 */ /* 0x000fe40004800000 */
[----:B--2---:R-:W-:Y:S02]  /*ae70*/  FSETP.GE.FTZ.AND P1, PT, R14, R7, PT ;  /* 0x000000070e00720b */ /* 0x004fe40003f36000 */
[----:B------:R-:W-:-:S04]  /*ae80*/  @P2 IADD3 R5, R10, 0x1, RZ ;  /* 0x000000010a052810 */ /* 0x000fc80007ffe0ff */
[----:B------:R-:W-:-:S06]  /*ae90*/  @P3 IADD3 R5, R10, 0x2, RZ ;  /* 0x000000020a053810 */ /* 0x000fcc0007ffe0ff */
[C---:B------:R-:W-:Y:S02]  /*aea0*/  @P1 IADD3 R5, R10.reuse, 0x3, RZ ;  /* 0x000000030a051810 */ /* 0x040fe40007ffe0ff */
[----:B------:R-:W-:-:S04]  /*aeb0*/  IADD3 R10, R10, 0x4, RZ ;  /* 0x000000040a0a7810 */ /* 0x000fc80007ffe0ff */
[----:B------:R-:W-:Y:S02]  /*aec0*/  ISETP.GE.AND P2, PT, R10, R19, PT ;  /* 0x000000130a00720c */ /* 0x000fe40003f46270 */
[----:B------:R-:W-:Y:S02]  /*aed0*/  IADD3 R8, R3, R12, RZ ;  /* 0x0000000c03087210 */ /* 0x000fe40007ffe0ff */
[----:B------:R-:W-:-:S08]  /*aee0*/  FSEL R7, R7, R14, !P1 ;  /* 0x0000000e07077208 */ /* 0x000fd00004800000 */
[----:B------:R-:W-:Y:S05]  /*aef0*/  @!P2 BRA `(.L_x_520) ;  /* 0xfffffe500000a947 */ /* 0x000fea000383ffff */
.L_x_519:
[----:B------:R-:W-:-:S04]  /*af00*/  IADD3 R9, R29, -R10, RZ ;  /* 0x8000000a1d097210 */ /* 0x000fc80007ffe0ff */
[----:B------:R-:W-:-:S12]  /*af10*/  ISETP.GT.AND P1, PT, R9, 0x1, PT ;  /* 0x000000010900780c */ /* 0x000fd80003f24270 */
[----:B------:R-:W-:Y:S05]  /*af20*/  @!P1 BRA `(.L_x_521) ;  /* 0x000000e000009947 */ /* 0x000fea0003800000 */
[----:B------:R-:W-:Y:S01]  /*af30*/  IMAD R9, R8, 0x4, R21 ;  /* 0x0000000408097824 */ /* 0x000fe200078e0215 */
[----:B------:R-:W-:-:S04]  /*af40*/  IADD3 R12, R3, R8, RZ ;  /* 0x00000008030c7210 */ /* 0x000fc80007ffe0ff */
[----:B------:R-:W-:-:S03]  /*af50*/  LEA R11, R12, R21, 0x2 ;  /* 0x000000150c0b7211 */ /* 0x000fc600078e10ff */
[----:B------:R-:W3:Y:S05]  /*af60*/  LDL R8, [R9] ;  /* 0x0000000009087983 */ /* 0x000eea0000100800 */
[----:B------:R-:W4:Y:S01]  /*af70*/  LDL R14, [R11] ;  /* 0x000000000b0e7983 */ /* 0x000f220000100800 */
[----:B---3--:R-:W-:-:S04]  /*af80*/  FSETP.GE.FTZ.AND P0, PT, R8, R7, PT ;  /* 0x000000070800720b */ /* 0x008fc80003f16000 */
[----:B------:R-:W-:Y:S01]  /*af90*/  FSEL R7, R7, R8, !P0 ;  /* 0x0000000807077208 */ /* 0x000fe20004000000 */
[----:B------:R-:W-:Y:S01]  /*afa0*/  IMAD.IADD R8, R3, 0x1, R12 ;  /* 0x0000000103087824 */ /* 0x000fe200078e020c */
[----:B------:R-:W-:Y:S02]  /*afb0*/  SEL R5, R5, R10, !P0 ;  /* 0x0000000a05057207 */ /* 0x000fe40004000000 */
[----:B----4-:R-:W-:Y:S02]  /*afc0*/  FSETP.GE.FTZ.AND P1, PT, R14, R7, PT ;  /* 0x000000070e00720b */ /* 0x010fe40003f36000 */
[----:B------:R-:W-:Y:S02]  /*afd0*/  PLOP3.LUT P0, PT, PT, PT, PT, 0x8, 0x0 ;  /* 0x000000000000781c */ /* 0x000fe40003f0e170 */
[----:B------:R-:W-:-:S08]  /*afe0*/  FSEL R7, R7, R14, !P1 ;  /* 0x0000000e07077208 */ /* 0x000fd00004800000 */
[C---:B------:R-:W-:Y:S02]  /*aff0*/  @P1 IADD3 R5, R10.reuse, 0x1, RZ ;  /* 0x000000010a051810 */ /* 0x040fe40007ffe0ff */
[----:B------:R-:W-:-:S08]  /*b000*/  IADD3 R10, R10, 0x2, RZ ;  /* 0x000000020a0a7810 */ /* 0x000fd00007ffe0ff */
.L_x_521:
[----:B------:R-:W-:-:S12]  /*b010*/  ISETP.LT.OR P0, PT, R10, R29, P0 ;  /* 0x0000001d0a00720c */ /* 0x000fd80000701670 */
[----:B------:R-:W-:Y:S05]  /*b020*/  @!P0 BRA `(.L_x_518) ;  /* 0x0000005000008947 */ /* 0x000fea0003800000 */
[----:B------:R-:W-:-:S08]  /*b030*/  LEA R8, R8, R21, 0x2 ;  /* 0x0000001508087211 */ /* 0x000fd000078e10ff */
[----:B------:R-:W3:Y:S02]  /*b040*/  LDL R8, [R8] ;  /* 0x0000000008087983 */ /* 0x000ee40000100800 */
[----:B---3--:R-:W-:-:S04]  /*b050*/  FSETP.GE.FTZ.AND P0, PT, R8, R7, PT ;  /* 0x000000070800720b */ /* 0x008fc80003f16000 */
[----:B------:R-:W-:Y:S02]  /*b060*/  FSEL R7, R7, R8, !P0 ;  /* 0x0000000807077208 */ /* 0x000fe40004000000 */
[----:B------:R-:W-:-:S08]  /*b070*/  SEL R5, R5, R10, !P0 ;  /* 0x0000000a05057207 */ /* 0x000fd00004000000 */
.L_x_518:
[----:B------:R-:W-:Y:S01]  /*b080*/  ISETP.NE.AND P0, PT, R5, R4, PT ;  /* 0x000000040500720c */ /* 0x000fe20003f05270 */
[----:B------:R-:W-:Y:S11]  /*b090*/  BSSY B0, `(.L_x_522) ;  /* 0x0000018000007945 */ /* 0x000ff60003800000 */
[----:B------:R-:W-:Y:S05]  /*b0a0*/  @!P0 BRA `(.L_x_523) ;  /* 0x0000016000008947 */ /* 0x000fea0003800000 */
[----:B------:R-:W-:Y:S01]  /*b0b0*/  IMAD R8, R29, R5, RZ ;  /* 0x000000051d087224 */ /* 0x000fe200078e02ff */
[----:B------:R-:W-:Y:S01]  /*b0c0*/  MOV R16, RZ ;  /* 0x000000ff00107202 */ /* 0x000fe20000000f00 */
[----:B------:R-:W-:-:S02]  /*b0d0*/  IMAD R12, R15, UR5, RZ ;  /* 0x000000050f0c7c24 */ /* 0x000fc4000f8e02ff */
[C---:B------:R-:W-:Y:S01]  /*b0e0*/  IMAD R14, R8.reuse, UR5, RZ ;  /* 0x00000005080e7c24 */ /* 0x040fe2000f8e02ff */
[----:B------:R-:W-:-:S05]  /*b0f0*/  IADD3 R10, R8, R5, RZ ;  /* 0x00000005080a7210 */ /* 0x000fca0007ffe0ff */
[----:B------:R-:W-:-:S08]  /*b100*/  IMAD R10, R10, 0x4, R21 ;  /* 0x000000040a0a7824 */ /* 0x000fd000078e0215 */
[----:B------:R0:W-:Y:S04]  /*b110*/  STL [R10], R17 ;  /* 0x000000110a007387 */ /* 0x0001e80000100800 */
[----:B------:R0:W-:Y:S02]  /*b120*/  STL [R6], R7 ;  /* 0x0000000706007387 */ /* 0x0001e40000100800 */
.L_x_524:
[----:B0-----:R-:W-:Y:S01]  /*b130*/  MOV R7, 0x4 ;  /* 0x0000000400077802 */ /* 0x001fe20000000f00 */
[C---:B------:R-:W-:Y:S01]  /*b140*/  IMAD.IADD R8, R23.reuse, 0x1, R14 ;  /* 0x0000000117087824 */ /* 0x040fe200078e020e */
[----:B------:R-:W-:-:S03]  /*b150*/  IADD3 R6, R23, R12, RZ ;  /* 0x0000000c17067210 */ /* 0x000fc60007ffe0ff */
[-C--:B------:R-:W-:Y:S02]  /*b160*/  IMAD.WIDE R8, R8, R7.reuse, c[0x0][0x170] ;  /* 0x00005c0008087625 */ /* 0x080fe400078e0207 */
[----:B------:R-:W-:-:S08]  /*b170*/  IMAD.WIDE R6, R6, R7, c[0x0][0x170] ;  /* 0x00005c0006067625 */ /* 0x000fd000078e0207 */
[----:B------:R-:W3:Y:S04]  /*b180*/  LDG.E.SYS R11, [R8] ;  /* 0x00000000080b7381 */ /* 0x000ee800001ee900 */
[----:B------:R-:W4:Y:S01]  /*b190*/  LDG.E.SYS R5, [R6] ;  /* 0x0000000006057381 */ /* 0x000f2200001ee900 */
[----:B------:R-:W-:Y:S02]  /*b1a0*/  IADD3 R16, R16, 0x1, RZ ;  /* 0x0000000110107810 */ /* 0x000fe40007ffe0ff */
[----:B------:R-:W-:Y:S02]  /*b1b0*/  IADD3 R12, R12, UR5, RZ ;  /* 0x000000050c0c7c10 */ /* 0x000fe4000fffe0ff */
[----:B------:R-:W-:Y:S02]  /*b1c0*/  ISETP.GE.AND P0, PT, R16, R29, PT ;  /* 0x0000001d1000720c */ /* 0x000fe40003f06270 */
[----:B------:R-:W-:Y:S01]  /*b1d0*/  IADD3 R14, R14, UR5, RZ ;  /* 0x000000050e0e7c10 */ /* 0x000fe2000fffe0ff */
[----:B---3--:R0:W-:Y:S04]  /*b1e0*/  STG.E.SYS [R6], R11 ;  /* 0x0000000b06007386 */ /* 0x0081e8000010e900 */
[----:B----4-:R0:W-:Y:S05]  /*b1f0*/  STG.E.SYS [R8], R5 ;  /* 0x0000000508007386 */ /* 0x0101ea000010e900 */
[----:B------:R-:W-:Y:S05]  /*b200*/  @!P0 BRA `(.L_x_524) ;  /* 0xffffff2000008947 */ /* 0x000fea000383ffff */
.L_x_523:
[----:B------:R-:W-:Y:S05]  /*b210*/  BSYNC B0 ;  /* 0x0000000000007941 */ /* 0x000fea0003800000 */
.L_x_522:
[----:B------:R-:W-:-:S04]  /*b220*/  IADD3 R4, R4, 0x1, RZ ;  /* 0x0000000104047810 */ /* 0x000fc80007ffe0ff */
[----:B------:R-:W-:-:S12]  /*b230*/  ISETP.GE.AND P0, PT, R4, R0, PT ;  /* 0x000000000400720c */ /* 0x000fd80003f06270 */
[----:B------:R-:W-:Y:S05]  /*b240*/  @!P0 BRA `(.L_x_525) ;  /* 0xfffff9e000008947 */ /* 0x000fea000383ffff */
.L_x_517:
[----:B------:R-:W-:Y:S01]  /*b250*/  MOV R4, 0x4 ;  /* 0x0000000400047802 */ /* 0x000fe20000000f00 */
[----:B------:R-:W-:Y:S01]  /*b260*/  IMAD.IADD R26, R26, 0x1, -R27 ;  /* 0x000000011a1a7824 */ /* 0x000fe200078e0a1b */
[----:B------:R-:W-:Y:S01]  /*b270*/  IADD3 R25, -R28, R25, RZ ;  /* 0x000000191c197210 */ /* 0x000fe20007ffe1ff */
[----:B------:R-:W-:Y:S01]  /*b280*/  BSSY B0, `(.L_x_526) ;  /* 0x0000062000007945 */ /* 0x000fe20003800000 */
[----:B------:R-:W-:Y:S01]  /*b290*/  FSETP.LEU.FTZ.AND P0, PT, RZ, c[0x0][0x1a4], PT ;  /* 0x00006900ff007a0b */ /* 0x000fe20003f1b000 */
[----:B0-----:R-:W-:Y:S02]  /*b2a0*/  IMAD.WIDE R4, R23, R4, c[0x0][0x178] ;  /* 0x00005e0017047625 */ /* 0x001fe400078e0204 */
[----:B------:R-:W-:-:S04]  /*b2b0*/  IMAD R25, R25, R26, RZ ;  /* 0x0000001a19197224 */ /* 0x000fc800078e02ff */
[----:B------:R-:W-:-:S04]  /*b2c0*/  IMAD R0, R25, R30, RZ ;  /* 0x0000001e19007224 */ /* 0x000fc800078e02ff */
[----:B------:R0:W-:Y:S01]  /*b2d0*/  STG.E.SYS [R4], RZ ;  /* 0x000000ff04007386 */ /* 0x0001e2000010e900 */
[----:B------:R-:W-:-:S05]  /*b2e0*/  IMAD.HI R0, R0, 0x55555556, RZ ;  /* 0x5555555600007827 */ /* 0x000fca00078e02ff */
[----:B------:R-:W-:-:S04]  /*b2f0*/  LEA.HI R0, R0, R0, RZ, 0x1 ;  /* 0x0000000000007211 */ /* 0x000fc800078f08ff */
[----:B------:R-:W-:Y:S01]  /*b300*/  IMNMX R0, R29, R0, PT ;  /* 0x000000001d007217 */ /* 0x000fe20003800200 */
[----:B------:R-:W-:Y:S07]  /*b310*/  @!P0 BRA `(.L_x_527) ;  /* 0x0000017000008947 */ /* 0x000fee0003800000 */
[----:B0-----:R-:W-:Y:S01]  /*b320*/  ISETP.GE.AND P0, PT, R0, 0x1, PT ;  /* 0x000000010000780c */ /* 0x001fe20003f06270 */
[----:B------:R-:W-:Y:S11]  /*b330*/  BSSY B1, `(.L_x_528) ;  /* 0x0000014000017945 */ /* 0x000ff60003800000 */
[----:B------:R-:W-:Y:S05]  /*b340*/  @!P0 BRA `(.L_x_529) ;  /* 0x0000012000008947 */ /* 0x000fea0003800000 */
[----:B------:R-:W-:Y:S01]  /*b350*/  MOV R3, RZ ;  /* 0x000000ff00037202 */ /* 0x000fe20000000f00 */
[----:B------:R-:W-:-:S08]  /*b360*/  IMAD.MOV.U32 R6, RZ, RZ, RZ ;  /* 0x000000ffff067224 */ /* 0x000fd000078e00ff */
.L_x_532:
[----:B------:R-:W-:Y:S01]  /*b370*/  ISETP.GE.AND P0, PT, R6, 0x2, PT ;  /* 0x000000020600780c */ /* 0x000fe20003f06270 */
[----:B------:R-:W-:Y:S11]  /*b380*/  BSSY B2, `(.L_x_530) ;  /* 0x0000009000027945 */ /* 0x000ff60003800000 */
[----:B0-----:R-:W-:Y:S05]  /*b390*/  @!P0 BRA `(.L_x_531) ;  /* 0x0000007000008947 */ /* 0x001fea0003800000 */
[----:B------:R-:W-:-:S05]  /*b3a0*/  IMAD R8, R29, R6, R6 ;  /* 0x000000061d087224 */ /* 0x000fca00078e0206 */
[----:B------:R-:W-:-:S08]  /*b3b0*/  LEA R8, R8, R21, 0x2 ;  /* 0x0000001508087211 */ /* 0x000fd000078e10ff */
[----:B------:R-:W3:Y:S02]  /*b3c0*/  LDL R8, [R8] ;  /* 0x0000000008087983 */ /* 0x000ee40000100800 */
[----:B---3--:R-:W0:Y:S02]  /*b3d0*/  MUFU.SQRT R7, R8 ;  /* 0x0000000800077308 */ /* 0x008e240000002000 */
[----:B0-----:R-:W-:-:S12]  /*b3e0*/  FSETP.GEU.FTZ.AND P0, PT, R7, c[0x0][0x1a4], PT ;  /* 0x0000690007007a0b */ /* 0x001fd80003f1e000 */
[----:B------:R-:W-:Y:S01]  /*b3f0*/  @!P0 BREAK B2 ;  /* 0x0000000000028942 */ /* 0x000fe20003800000 */
[----:B------:R-:W-:Y:S05]  /*b400*/  @!P0 BRA `(.L_x_529) ;  /* 0x0000006000008947 */ /* 0x000fea0003800000 */
.L_x_531:
[----:B------:R-:W-:Y:S05]  /*b410*/  BSYNC B2 ;  /* 0x0000000000027941 */ /* 0x000fea0003800000 */
.L_x_530:
[----:B------:R-:W-:Y:S02]  /*b420*/  IADD3 R3, R3, 0x1, RZ ;  /* 0x0000000103037810 */ /* 0x000fe40007ffe0ff */
[----:B------:R-:W-:-:S04]  /*b430*/  IADD3 R6, R6, 0x1, RZ ;  /* 0x0000000106067810 */ /* 0x000fc80007ffe0ff */
[----:B------:R-:W-:Y:S02]  /*b440*/  ISETP.GE.AND P0, PT, R6, R0, PT ;  /* 0x000000000600720c */ /* 0x000fe40003f06270 */
[----:B------:R0:W-:Y:S10]  /*b450*/  STG.E.SYS [R4], R3 ;  /* 0x0000000304007386 */ /* 0x0001f4000010e900 */
[----:B------:R-:W-:Y:S05]  /*b460*/  @!P0 BRA `(.L_x_532) ;  /* 0xffffff0000008947 */ /* 0x000fea000383ffff */
.L_x_529:
[----:B------:R-:W-:Y:S05]  /*b470*/  BSYNC B1 ;  /* 0x0000000000017941 */ /* 0x000fea0003800000 */
.L_x_528:
[----:B------:R-:W-:Y:S05]  /*b480*/  BRA `(.L_x_533) ;  /* 0x0000041000007947 */ /* 0x000fea0003800000 */
.L_x_527:
[----:B0-----:R-:W-:Y:S01]  /*b490*/  ISETP.GT.AND P1, PT, R29, 0x3, PT ;  /* 0x000000031d00780c */ /* 0x001fe20003f24270 */
[----:B------:R-:W-:Y:S01]  /*b4a0*/  IMAD.MOV.U32 R6, RZ, RZ, RZ ;  /* 0x000000ffff067224 */ /* 0x000fe200078e00ff */
[----:B------:R-:W-:-:S02]  /*b4b0*/  PLOP3.LUT P0, PT, PT, PT, PT, 0x80, 0x0 ;  /* 0x000000000000781c */ /* 0x000fc40003f0f070 */
[----:B------:R-:W-:Y:S02]  /*b4c0*/  IADD3 R13, R29, 0x1, RZ ;  /* 0x000000011d0d7810 */ /* 0x000fe40007ffe0ff */
[----:B------:R-:W-:Y:S02]  /*b4d0*/  MOV R3, RZ ;  /* 0x000000ff00037202 */ /* 0x000fe40000000f00 */
[----:B------:R-:W-:-:S04]  /*b4e0*/  MOV R8, RZ ;  /* 0x000000ff00087202 */ /* 0x000fc80000000f00 */
[----:B------:R-:W-:Y:S05]  /*b4f0*/  @!P1 BRA `(.L_x_534) ;  /* 0x0000015000009947 */ /* 0x000fea0003800000 */
[----:B------:R-:W-:Y:S02]  /*b500*/  PLOP3.LUT P0, PT, PT, PT, PT, 0x8, 0x0 ;  /* 0x000000000000781c */ /* 0x000fe40003f0e170 */
[----:B------:R-:W-:-:S10]  /*b510*/  IADD3 R15, R29, -0x3, RZ ;  /* 0xfffffffd1d0f7810 */ /* 0x000fd40007ffe0ff */
.L_x_535:
[----:B------:R-:W-:Y:S01]  /*b520*/  IADD3 R10, R13, R6, RZ ;  /* 0x000000060d0a7210 */ /* 0x000fe20007ffe0ff */
[----:B------:R-:W-:-:S03]  /*b530*/  IMAD R6, R6, 0x4, R21 ;  /* 0x0000000406067824 */ /* 0x000fc600078e0215 */
[----:B------:R-:W-:Y:S02]  /*b540*/  LEA R7, R10, R21, 0x2 ;  /* 0x000000150a077211 */ /* 0x000fe400078e10ff */
[----:B------:R-:W-:-:S03]  /*b550*/  IADD3 R10, R13, R10, RZ ;  /* 0x0000000a0d0a7210 */ /* 0x000fc60007ffe0ff */
[----:B------:R-:W3:Y:S01]  /*b560*/  LDL R6, [R6] ;  /* 0x0000000006067983 */ /* 0x000ee20000100800 */
[----:B------:R-:W-:Y:S01]  /*b570*/  IADD3 R14, R13, R10, RZ ;  /* 0x0000000a0d0e7210 */ /* 0x000fe20007ffe0ff */
[----:B------:R-:W-:-:S03]  /*b580*/  IMAD R9, R10, 0x4, R21 ;  /* 0x000000040a097824 */ /* 0x000fc600078e0215 */
[----:B------:R-:W4:Y:S01]  /*b590*/  LDL R10, [R7] ;  /* 0x00000000070a7983 */ /* 0x000f220000100800 */
[----:B------:R-:W-:-:S04]  /*b5a0*/  LEA R11, R14, R21, 0x2 ;  /* 0x000000150e0b7211 */ /* 0x000fc800078e10ff */
[----:B------:R-:W5:Y:S04]  /*b5b0*/  LDL R12, [R9] ;  /* 0x00000000090c7983 */ /* 0x000f680000100800 */
[----:B--2---:R-:W2:Y:S01]  /*b5c0*/  LDL R16, [R11] ;  /* 0x000000000b107983 */ /* 0x004ea20000100800 */
[----:B------:R-:W-:-:S04]  /*b5d0*/  IADD3 R8, R8, 0x4, RZ ;  /* 0x0000000408087810 */ /* 0x000fc80007ffe0ff */
[----:B------:R-:W-:Y:S01]  /*b5e0*/  ISETP.GE.AND P1, PT, R8, R15, PT ;  /* 0x0000000f0800720c */ /* 0x000fe20003f26270 */
[----:B---3--:R-:W-:Y:S02]  /*b5f0*/  FADD.FTZ R3, R6, R3 ;  /* 0x0000000306037221 */ /* 0x008fe40000010000 */
[----:B------:R-:W-:Y:S02]  /*b600*/  IMAD.IADD R6, R13, 0x1, R14 ;  /* 0x000000010d067824 */ /* 0x000fe400078e020e */
[----:B----4-:R-:W-:-:S04]  /*b610*/  FADD.FTZ R3, R3, R10 ;  /* 0x0000000a03037221 */ /* 0x010fc80000010000 */
[----:B-----5:R-:W-:-:S04]  /*b620*/  FADD.FTZ R3, R3, R12 ;  /* 0x0000000c03037221 */ /* 0x020fc80000010000 */
[----:B--2---:R-:W-:Y:S01]  /*b630*/  FADD.FTZ R3, R3, R16 ;  /* 0x0000001003037221 */ /* 0x004fe20000010000 */
[----:B------:R-:W-:Y:S07]  /*b640*/  @!P1 BRA `(.L_x_535) ;  /* 0xfffffed000009947 */ /* 0x000fee000383ffff */
.L_x_534:
[----:B------:R-:W-:Y:S02]  /*b650*/  IADD3 R7, R29, -R8, RZ ;  /* 0x800000081d077210 */ /* 0x000fe40007ffe0ff */
[----:B------:R-:W-:Y:S02]  /*b660*/  MOV R11, c[0x0][0x1a4] ;  /* 0x00006900000b7a02 */ /* 0x000fe40000000f00 */
[----:B------:R-:W-:-:S12]  /*b670*/  ISETP.GT.AND P1, PT, R7, 0x1, PT ;  /* 0x000000010700780c */ /* 0x000fd80003f24270 */
[----:B------:R-:W-:Y:S05]  /*b680*/  @!P1 BRA `(.L_x_536) ;  /* 0x000000a000009947 */ /* 0x000fea0003800000 */
[----:B------:R-:W-:Y:S01]  /*b690*/  IMAD.IADD R10, R13, 0x1, R6 ;  /* 0x000000010d0a7824 */ /* 0x000fe200078e0206 */
[----:B------:R-:W-:-:S04]  /*b6a0*/  LEA R7, R6, R21, 0x2 ;  /* 0x0000001506077211 */ /* 0x000fc800078e10ff */
[----:B------:R-:W-:-:S04]  /*b6b0*/  LEA R9, R10, R21, 0x2 ;  /* 0x000000150a097211 */ /* 0x000fc800078e10ff */
[----:B------:R-:W3:Y:S04]  /*b6c0*/  LDL R6, [R7] ;  /* 0x0000000007067983 */ /* 0x000ee80000100800 */
[----:B------:R-:W4:Y:S01]  /*b6d0*/  LDL R12, [R9] ;  /* 0x00000000090c7983 */ /* 0x000f220000100800 */
[----:B------:R-:W-:Y:S02]  /*b6e0*/  PLOP3.LUT P0, PT, PT, PT, PT, 0x8, 0x0 ;  /* 0x000000000000781c */ /* 0x000fe40003f0e170 */
[----:B------:R-:W-:Y:S01]  /*b6f0*/  IADD3 R8, R8, 0x2, RZ ;  /* 0x0000000208087810 */ /* 0x000fe20007ffe0ff */
[----:B---3--:R-:W-:Y:S02]  /*b700*/  FADD.FTZ R3, R3, R6 ;  /* 0x0000000603037221 */ /* 0x008fe40000010000 */
[----:B------:R-:W-:-:S02]  /*b710*/  IMAD.IADD R6, R13, 0x1, R10 ;  /* 0x000000010d067824 */ /* 0x000fc400078e020a */
[----:B----4-:R-:W-:-:S08]  /*b720*/  FADD.FTZ R3, R3, R12 ;  /* 0x0000000c03037221 */ /* 0x010fd00000010000 */
.L_x_536:
[----:B------:R-:W-:Y:S01]  /*b730*/  ISETP.LT.OR P0, PT, R8, R29, P0 ;  /* 0x0000001d0800720c */ /* 0x000fe20000701670 */
[----:B------:R-:W-:Y:S01]  /*b740*/  FADD.FTZ R8, R11, 1 ;  /* 0x3f8000000b087421 */ /* 0x000fe20000010000 */
[----:B------:R-:W-:-:S10]  /*b750*/  ISETP.GE.AND P1, PT, R0, 0x1, PT ;  /* 0x000000010000780c */ /* 0x000fd40003f26270 */
[----:B------:R-:W-:Y:S05]  /*b760*/  @!P0 BRA `(.L_x_537) ;  /* 0x0000003000008947 */ /* 0x000fea0003800000 */
[----:B------:R-:W-:-:S08]  /*b770*/  LEA R6, R6, R21, 0x2 ;  /* 0x0000001506067211 */ /* 0x000fd000078e10ff */
[----:B------:R-:W3:Y:S02]  /*b780*/  LDL R6, [R6] ;  /* 0x0000000006067983 */ /* 0x000ee40000100800 */
[----:B---3--:R-:W-:-:S08]  /*b790*/  FADD.FTZ R3, R3, R6 ;  /* 0x0000000603037221 */ /* 0x008fd00000010000 */
.L_x_537:
[----:B------:R-:W-:Y:S01]  /*b7a0*/  FMUL.FTZ R10, R8, R3 ;  /* 0x00000003080a7220 */ /* 0x000fe20000410000 */
[----:B------:R-:W-:Y:S07]  /*b7b0*/  @!P1 BRA `(.L_x_533) ;  /* 0x000000e000009947 */ /* 0x000fee0003800000 */
[----:B------:R-:W-:Y:S01]  /*b7c0*/  MOV R3, RZ ;  /* 0x000000ff00037202 */ /* 0x000fe20000000f00 */
[----:B------:R-:W-:-:S08]  /*b7d0*/  CS2R R6, SRZ ;  /* 0x0000000000067805 */ /* 0x000fd0000001ff00 */
.L_x_538:
[----:B------:R-:W-:Y:S02]  /*b7e0*/  FSETP.GE.FTZ.AND P0, PT, R3, R10, PT ;  /* 0x0000000a0300720b */ /* 0x000fe40003f16000 */
[----:B------:R-:W-:-:S12]  /*b7f0*/  ISETP.GT.AND P1, PT, R6, 0x1, PT ;  /* 0x000000010600780c */ /* 0x000fd80003f24270 */
[----:B------:R-:W-:Y:S05]  /*b800*/  @P0 BRA P1, `(.L_x_533) ;  /* 0x0000009000000947 */ /* 0x000fea0000800000 */
[----:B------:R-:W-:-:S04]  /*b810*/  IMAD R8, R29, R6, R6 ;  /* 0x000000061d087224 */ /* 0x000fc800078e0206 */
[----:B------:R-:W-:-:S08]  /*b820*/  IMAD R8, R8, 0x4, R21 ;  /* 0x0000000408087824 */ /* 0x000fd000078e0215 */
[----:B------:R-:W3:Y:S01]  /*b830*/  LDL R8, [R8] ;  /* 0x0000000008087983 */ /* 0x000ee20000100800 */
[----:B------:R-:W-:Y:S02]  /*b840*/  IADD3 R7, R7, 0x1, RZ ;  /* 0x0000000107077810 */ /* 0x000fe40007ffe0ff */
[----:B------:R-:W-:-:S04]  /*b850*/  IADD3 R6, R6, 0x1, RZ ;  /* 0x0000000106067810 */ /* 0x000fc80007ffe0ff */
[----:B------:R-:W-:Y:S02]  /*b860*/  ISETP.GE.AND P0, PT, R6, R0, PT ;  /* 0x000000000600720c */ /* 0x000fe40003f06270 */
[----:B------:R0:W-:Y:S01]  /*b870*/  STG.E.SYS [R4], R7 ;  /* 0x0000000704007386 */ /* 0x0001e2000010e900 */
[----:B---3--:R-:W-:-:S09]  /*b880*/  FADD.FTZ R3, R8, R3 ;  /* 0x0000000308037221 */ /* 0x008fd20000010000 */
[----:B0-----:R-:W-:Y:S05]  /*b890*/  @!P0 BRA `(.L_x_538) ;  /* 0xffffff4000008947 */ /* 0x001fea000383ffff */
.L_x_533:
[----:B------:R-:W-:Y:S05]  /*b8a0*/  BSYNC B0 ;  /* 0x0000000000007941 */ /* 0x000fea0003800000 */
.L_x_526:
[----:B------:R-:W-:-:S08]  /*b8b0*/  MOV R0, RZ ;  /* 0x000000ff00007202 */ /* 0x000fd00000000f00 */
.L_x_541:
[----:B------:R-:W-:-:S12]  /*b8c0*/  ISETP.GE.AND P0, PT, R0, 0x1, PT ;  /* 0x000000010000780c */ /* 0x000fd80003f06270 */
[----:B0-----:R-:W-:Y:S05]  /*b8d0*/  @!P0 BRA `(.L_x_539) ;  /* 0x0000011000008947 */ /* 0x001fea0003800000 */
[----:B------:R-:W-:Y:S01]  /*b8e0*/  IMAD R10, R0, UR5, RZ ;  /* 0x00000005000a7c24 */ /* 0x000fe2000f8e02ff */
[----:B0-----:R-:W-:-:S03]  /*b8f0*/  MOV R3, RZ ;  /* 0x000000ff00037202 */ /* 0x001fc60000000f00 */
[----:B------:R-:W-:-:S08]  /*b900*/  IMAD R12, R29, R10, RZ ;  /* 0x0000000a1d0c7224 */ /* 0x000fd000078e02ff */
.L_x_540:
[C---:B0-----:R-:W-:Y:S01]  /*b910*/  IADD3 R8, R23.reuse, R10, RZ ;  /* 0x0000000a17087210 */ /* 0x041fe20007ffe0ff */
[----:B------:R-:W-:Y:S01]  /*b920*/  IMAD.MOV.U32 R7, RZ, RZ, 0x4 ;  /* 0x00000004ff077424 */ /* 0x000fe200078e00ff */
[----:B------:R-:W-:-:S03]  /*b930*/  IADD3 R6, R23, R12, RZ ;  /* 0x0000000c17067210 */ /* 0x000fc60007ffe0ff */
[-C--:B------:R-:W-:Y:S02]  /*b940*/  IMAD.WIDE R8, R8, R7.reuse, c[0x0][0x170] ;  /* 0x00005c0008087625 */ /* 0x080fe400078e0207 */
[----:B------:R-:W-:-:S08]  /*b950*/  IMAD.WIDE R6, R6, R7, c[0x0][0x170] ;  /* 0x00005c0006067625 */ /* 0x000fd000078e0207 */
[----:B------:R-:W3:Y:S04]  /*b960*/  LDG.E.SYS R13, [R8] ;  /* 0x00000000080d7381 */ /* 0x000ee800001ee900 */
[----:B------:R-:W4:Y:S01]  /*b970*/  LDG.E.SYS R11, [R6] ;  /* 0x00000000060b7381 */ /* 0x000f2200001ee900 */
[----:B------:R-:W-:Y:S01]  /*b980*/  IADD3 R3, R3, 0x1, RZ ;  /* 0x0000000103037810 */ /* 0x000fe20007ffe0ff */
[----:B------:R-:W-:Y:S01]  /*b990*/  IMAD.IADD R10, R2, 0x1, R10 ;  /* 0x00000001020a7824 */ /* 0x000fe200078e020a */
[----:B------:R-:W-:Y:S02]  /*b9a0*/  IADD3 R12, R12, UR5, RZ ;  /* 0x000000050c0c7c10 */ /* 0x000fe4000fffe0ff */
[----:B------:R-:W-:Y:S01]  /*b9b0*/  ISETP.GE.AND P0, PT, R3, R0, PT ;  /* 0x000000000300720c */ /* 0x000fe20003f06270 */
[----:B---3--:R0:W-:Y:S04]  /*b9c0*/  STG.E.SYS [R6], R13 ;  /* 0x0000000d06007386 */ /* 0x0081e8000010e900 */
[----:B----4-:R0:W-:Y:S07]  /*b9d0*/  STG.E.SYS [R8], R11 ;  /* 0x0000000b08007386 */ /* 0x0101ee000010e900 */
[----:B------:R-:W-:Y:S05]  /*b9e0*/  @!P0 BRA `(.L_x_540) ;  /* 0xffffff2000008947 */ /* 0x000fea000383ffff */
.L_x_539:
[----:B------:R-:W-:-:S04]  /*b9f0*/  IADD3 R0, R0, 0x1, RZ ;  /* 0x0000000100007810 */ /* 0x000fc80007ffe0ff */
[----:B------:R-:W-:-:S12]  /*ba00*/  ISETP.GE.AND P0, PT, R0, R29, PT ;  /* 0x0000001d0000720c */ /* 0x000fd80003f06270 */
[----:B------:R-:W-:Y:S05]  /*ba10*/  @!P0 BRA `(.L_x_541) ;  /* 0xfffffea000008947 */ /* 0x000fea000383ffff */
[----:B------:R3:W5:Y:S01]  /*ba20*/  LDG.E.SYS R0, [R4] ;  /* 0x0000000004007381 */ /* 0x00076200001ee900 */
[----:B0-----:R-:W-:-:S08]  /*ba30*/  MOV R6, RZ ;  /* 0x000000ff00067202 */ /* 0x001fd00000000f00 */
.L_x_545:
[----:B-----5:R-:W-:Y:S01]  /*ba40*/  ISETP.GE.AND P0, PT, R0, 0x1, PT ;  /* 0x000000010000780c */ /* 0x020fe20003f06270 */
[----:B------:R-:W-:Y:S11]  /*ba50*/  BSSY B0, `(.L_x_542) ;  /* 0x0000013000007945 */ /* 0x000ff60003800000 */
[----:B------:R-:W-:Y:S05]  /*ba60*/  @!P0 BRA `(.L_x_543) ;  /* 0x0000011000008947 */ /* 0x000fea0003800000 */
[----:B------:R-:W-:-:S08]  /*ba70*/  LEA R0, R6, R22, 0x2 ;  /* 0x0000001606007211 */ /* 0x000fd000078e10ff */
[----:B------:R0:W5:Y:S01]  /*ba80*/  LDL R11, [R0] ;  /* 0x00000000000b7983 */ /* 0x0001620000100800 */
[----:B------:R-:W-:Y:S01]  /*ba90*/  BSSY B1, `(.L_x_543) ;  /* 0x000000e000017945 */ /* 0x000fe20003800000 */
[----:B------:R-:W-:Y:S02]  /*baa0*/  IMAD R8, R29, R6, RZ ;  /* 0x000000061d087224 */ /* 0x000fe400078e02ff */
[----:B------:R-:W-:-:S08]  /*bab0*/  IMAD.MOV.U32 R7, RZ, RZ, RZ ;  /* 0x000000ffff077224 */ /* 0x000fd000078e00ff */
.L_x_544:
[----:B0-----:R-:W-:Y:S02]  /*bac0*/  IADD3 R0, R8, R7, RZ ;  /* 0x0000000708007210 */ /* 0x001fe40007ffe0ff */
[----:B------:R-:W-:-:S03]  /*bad0*/  MOV R3, 0x4 ;  /* 0x0000000400037802 */ /* 0x000fc60000000f00 */
[----:B------:R-:W-:-:S04]  /*bae0*/  IMAD R0, R0, UR5, R23 ;  /* 0x0000000500007c24 */ /* 0x000fc8000f8e0217 */
[----:B------:R-:W-:-:S10]  /*baf0*/  IMAD.WIDE R2, R0, R3, c[0x0][0x170] ;  /* 0x00005c0000027625 */ /* 0x000fd400078e0203 */
[----:B------:R-:W4:Y:S02]  /*bb00*/  LDG.E.SYS R0, [R2] ;  /* 0x0000000002007381 */ /* 0x000f2400001ee900 */
[----:B----45:R-:W-:-:S08]  /*bb10*/  FMUL.FTZ R9, R11, R0 ;  /* 0x000000000b097220 */ /* 0x030fd00000410000 */
[----:B------:R0:W-:Y:S04]  /*bb20*/  STG.E.SYS [R2], R9 ;  /* 0x0000000902007386 */ /* 0x0001e8000010e900 */
[----:B------:R-:W4:Y:S01]  /*bb30*/  LDG.E.SYS R0, [R4] ;  /* 0x0000000004007381 */ /* 0x000f2200001ee900 */
[----:B------:R-:W-:-:S04]  /*bb40*/  IADD3 R7, R7, 0x1, RZ ;  /* 0x0000000107077810 */ /* 0x000fc80007ffe0ff */
[----:B----4-:R-:W-:-:S12]  /*bb50*/  ISETP.GE.AND P0, PT, R7, R0, PT ;  /* 0x000000000700720c */ /* 0x010fd80003f06270 */
[----:B0-----:R-:W-:Y:S05]  /*bb60*/  @!P0 BRA `(.L_x_544) ;  /* 0xffffff5000008947 */ /* 0x001fea000383ffff */
[----:B------:R-:W-:Y:S05]  /*bb70*/  BSYNC B1 ;  /* 0x0000000000017941 */ /* 0x000fea0003800000 */
.L_x_543:
[----:B------:R-:W-:Y:S05]  /*bb80*/  BSYNC B0 ;  /* 0x0000000000007941 */ /* 0x000fea0003800000 */
.L_x_542:
[----:B------:R-:W-:-:S04]  /*bb90*/  IADD3 R6, R6, 0x1, RZ ;  /* 0x0000000106067810 */ /* 0x000fc80007ffe0ff */
[----:B------:R-:W-:-:S12]  /*bba0*/  ISETP.GE.AND P0, PT, R6, R29, PT ;  /* 0x0000001d0600720c */ /* 0x000fd80003f06270 */
[----:B------:R-:W-:Y:S05]  /*bbb0*/  @!P0 BRA `(.L_x_545) ;  /* 0xfffffe8000008947 */ /* 0x000fea000383ffff */
[----:B------:R-:W-:Y:S05]  /*bbc0*/  EXIT ;  /* 0x000000000000794d */ /* 0x000fea0003800000 */
.L_x_546:
[----:B------:R-:W-:-:S00]  /*bbd0*/  BRA `(.L_x_546) ;  /* 0xfffffff000007947 */ /* 0x000fc0000383ffff */
[----:B------:R-:W-:-:S00]  /*bbe0*/  NOP ;  /* 0x0000000000007918 */ /* 0x000fc00000000000 */
[----:B------:R-:W-:-:S00]  /*bbf0*/  NOP ;  /* 0x0000000000007918 */ /* 0x000fc00000000000 */
.L_x_612:


//--------------------- .text.kernel_cuda_filter_combine_halves --------------------------
	.section	.text.kernel_cuda_filter_combine_halves,"ax",@progbits
	.sectioninfo	@"SHI_REGISTERS=52"
	.align	128
        .global         kernel_cuda_filter_combine_halves
        .type           kernel_cuda_filter_combine_halves,@function
        .size           kernel_cuda_filter_combine_halves,(.L_x_613 - kernel_cuda_filter_combine_halves)
        .other          kernel_cuda_filter_combine_halves,@"STO_CUDA_ENTRY STV_DEFAULT"
kernel_cuda_filter_combine_halves:
.text.kernel_cuda_filter_combine_halves:
[----:B------:R-:W-:-:S08]  /*0000*/  MOV R1, c[0x0][0x28] ;  /* 0x00000a0000017a02 */ /* 0x000fd00000000f00 */
[----:B------:R-:W0:Y:S01]  /*0010*/  S2UR UR6, SR_CTAID.Y ;  /* 0x00000000000679c3 */ /* 0x000e220000002600 */
[----:B------:R-:W-:Y:S01]  /*0020*/  ULDC UR7, c[0x0][0x4] ;  /* 0x0000010000077ab9 */ /* 0x000fe20000000800 */
[----:B------:R-:W-:Y:S01]  /*0030*/  IADD3 R1, R1, -0x68, RZ ;  /* 0xffffff9801017810 */ /* 0x000fe20007ffe0ff */
[----:B------:R-:W-:Y:S01]  /*0040*/  ULDC UR8, c[0x0][0x184] ;  /* 0x0000610000087ab9 */ /* 0x000fe20000000800 */
[----:B------:R-:W1:Y:S01]  /*0050*/  S2UR UR4, SR_CTAID.X ;  /* 0x00000000000479c3 */ /* 0x000e620000002500 */
[----:B------:R-:W-:-:S03]  /*0060*/  ULDC UR5, c[0x0][0x0] ;  /* 0x0000000000057ab9 */ /* 0x000fc60000000800 */
[----:B------:R-:W2:Y:S04]  /*0070*/  S2R R8, SR_TID.Y ;  /* 0x0000000000087919 */ /* 0x000ea80000002200 */
[----:B------:R-:W3:Y:S01]  /*0080*/  S2R R9, SR_TID.X ;  /* 0x0000000000097919 */ /* 0x000ee20000002100 */
[----:B0-----:R-:W-:-:S03]  /*0090*/  UIMAD UR6, UR6, UR7, UR8 ;  /* 0x00000007060672a4 */ /* 0x001fc6000f8e0208 */
[----:B------:R-:W-:Y:S02]  /*00a0*/  ULDC UR7, c[0x0][0x180] ;  /* 0x0000600000077ab9 */ /* 0x000fe40000000800 */
[----:B-1----:R-:W-:Y:S01]  /*00b0*/  UIMAD UR4, UR4, UR5, UR7 ;  /* 0x00000005040472a4 */ /* 0x002fe2000f8e0207 */
[----:B--2---:R-:W-:-:S05]  /*00c0*/  IADD3 R8, R8, UR6, RZ ;  /* 0x0000000608087c10 */ /* 0x004fca000fffe0ff */
[----:B---3--:R-:W-:Y:S02]  /*00d0*/  IADD3 R9, R9, UR4, RZ ;  /* 0x0000000409097c10 */ /* 0x008fe4000fffe0ff */
[----:B------:R-:W-:-:S04]  /*00e0*/  ISETP.GE.AND P0, PT, R8, c[0x0][0x18c], PT ;  /* 0x0000630008007a0c */ /* 0x000fc80003f06270 */
[----:B------:R-:W-:-:S12]  /*00f0*/  ISETP.GE.OR P0, PT, R9, c[0x0][0x188], P0 ;  /* 0x0000620009007a0c */ /* 0x000fd80000706670 */
[----:B------:R-:W-:Y:S05]  /*0100*/  @P0 EXIT ;  /* 0x000000000000094d */ /* 0x000fea0003800000 */
[----:B------:R-:W-:Y:S02]  /*0110*/  MOV R0, c[0x0][0x180] ;  /* 0x0000600000007a02 */ /* 0x000fe40000000f00 */
[----:B------:R-:W-:Y:S02]  /*0120*/  ISETP.NE.U32.AND P0, PT, RZ, c[0x0][0x160], PT ;  /* 0x00005800ff007a0c */ /* 0x000fe40003f05070 */
[----:B------:R-:W-:Y:S02]  /*0130*/  IADD3 R0, -R0, 0x3, RZ ;  /* 0x0000000300007810 */ /* 0x000fe40007ffe1ff */
[----:B------:R-:W-:Y:S02]  /*0140*/  ISETP.NE.AND.EX P0, PT, RZ, c[0x0][0x164], PT, P0 ;  /* 0x00005900ff007a0c */ /* 0x000fe40003f05300 */
[----:B------:R-:W-:Y:S02]  /*0150*/  IADD3 R0, R0, c[0x0][0x188], RZ ;  /* 0x0000620000007a10 */ /* 0x000fe40007ffe0ff */
[----:B------:R-:W-:-:S02]  /*0160*/  IADD3 R3, R8, -c[0x0][0x184], RZ ;  /* 0x8000610008037a10 */ /* 0x000fc40007ffe0ff */
[----:B------:R-:W-:Y:S02]  /*0170*/  IADD3 R2, R9, -c[0x0][0x180], RZ ;  /* 0x8000600009027a10 */ /* 0x000fe40007ffe0ff */
[----:B------:R-:W-:Y:S02]  /*0180*/  LOP3.LUT R0, R0, 0xfffffffc, RZ, 0xc0, !PT ;  /* 0xfffffffc00007812 */ /* 0x000fe400078ec0ff */
[----:B------:R-:W-:Y:S02]  /*0190*/  MOV R13, 0x4 ;  /* 0x00000004000d7802 */ /* 0x000fe40000000f00 */
[----:B------:R-:W-:Y:S01]  /*01a0*/  ISETP.NE.U32.AND P1, PT, RZ, c[0x0][0x168], PT ;  /* 0x00005a00ff007a0c */ /* 0x000fe20003f25070 */
[----:B------:R-:W-:-:S03]  /*01b0*/  IMAD R10, R0, R3, R2 ;  /* 0x00000003000a7224 */ /* 0x000fc600078e0202 */
[----:B------:R-:W-:Y:S01]  /*01c0*/  ISETP.NE.AND.EX P1, PT, RZ, c[0x0][0x16c], PT, P1 ;  /* 0x00005b00ff007a0c */ /* 0x000fe20003f25310 */
[CC--:B------:R-:W-:Y:S02]  /*01d0*/  IMAD.WIDE R4, R10.reuse, R13.reuse, c[0x0][0x170] ;  /* 0x00005c000a047625 */ /* 0x0c0fe400078e020d */
[----:B------:R-:W-:Y:S01]  /*01e0*/  IMAD.WIDE R6, R10, R13, c[0x0][0x178] ;  /* 0x00005e000a067625 */ /* 0x000fe200078e020d */
[----:B------:R-:W-:Y:S08]  /*01f0*/  @!P0 BRA `(.L_x_547) ;  /* 0x0000006000008947 */ /* 0x000ff00003800000 */
[----:B------:R-:W2:Y:S04]  /*0200*/  LDG.E.SYS R2, [R6] ;  /* 0x0000000006027381 */ /* 0x000ea800001ee900 */
[----:B------:R-:W2:Y:S02]  /*0210*/  LDG.E.SYS R3, [R4] ;  /* 0x0000000004037381 */ /* 0x000ea400001ee900 */
[----:B--2---:R-:W-:-:S02]  /*0220*/  FADD.FTZ R11, R2, R3 ;  /* 0x00000003020b7221 */ /* 0x004fc40000010000 */
[----:B------:R-:W-:Y:S02]  /*0230*/  IMAD.WIDE R2, R10, R13, c[0x0][0x160] ;  /* 0x000058000a027625 */ /* 0x000fe400078e020d */
[----:B------:R-:W-:-:S08]  /*0240*/  FMUL.FTZ R11, R11, 0.5 ;  /* 0x3f0000000b0b7820 */ /* 0x000fd00000410000 */
[----:B------:R0:W-:Y:S02]  /*0250*/  STG.E.SYS [R2], R11 ;  /* 0x0000000b02007386 */ /* 0x0001e4000010e900 */
.L_x_547:
[----:B------:R-:W-:Y:S05]  /*0260*/  @!P1 EXIT ;  /* 0x000000000000994d */ /* 0x000fea0003800000 */
[----:B------:R-:W-:Y:S01]  /*0270*/  ISETP.NE.AND P0, PT, RZ, c[0x0][0x190], PT ;  /* 0x00006400ff007a0c */ /* 0x000fe20003f05270 */
[----:B0-----:R-:W-:-:S11]  /*0280*/  IMAD.WIDE R2, R10, R13, c[0x0][0x168] ;  /* 0x00005a000a027625 */ /* 0x001fd600078e020d */
[----:B------:R-:W-:Y:S05]  /*0290*/  @!P0 BRA `(.L_x_548) ;  /* 0x0000151000008947 */ /* 0x000fea0003800000 */
[----:B------:R-:W-:Y:S01]  /*02a0*/  ULDC UR4, c[0x0][0x190] ;  /* 0x0000640000047ab9 */ /* 0x000fe20000000800 */
[----:B------:R-:W-:Y:S01]  /*02b0*/  IADD3 R4, R8, -c[0x0][0x190], RZ ;  /* 0x8000640008047a10 */ /* 0x000fe20007ffe0ff */
[----:B------:R-:W-:Y:S01]  /*02c0*/  UIADD3 UR4, UR4, 0x1, URZ ;  /* 0x0000000104047890 */ /* 0x000fe2000fffe03f */
[----:B------:R0:W-:Y:S01]  /*02d0*/  STG.E.SYS [R2], RZ ;  /* 0x000000ff02007386 */ /* 0x0001e2000010e900 */
[----:B------:R-:W-:Y:S01]  /*02e0*/  BSSY B1, `(.L_x_549) ;  /* 0x0000128000017945 */ /* 0x000fe20003800000 */
[----:B------:R-:W-:Y:S02]  /*02f0*/  IMNMX R5, R4, c[0x0][0x184], !PT ;  /* 0x0000610004057a17 */ /* 0x000fe40007800200 */
[----:B------:R-:W-:Y:S02]  /*0300*/  MOV R12, RZ ;  /* 0x000000ff000c7202 */ /* 0x000fe40000000f00 */
[----:B------:R-:W-:-:S04]  /*0310*/  IADD3 R8, R8, UR4, RZ ;  /* 0x0000000408087c10 */ /* 0x000fc8000fffe0ff */
[----:B------:R-:W-:-:S04]  /*0320*/  IMNMX R8, R8, c[0x0][0x18c], PT ;  /* 0x0000630008087a17 */ /* 0x000fc80003800200 */
[----:B------:R-:W-:-:S12]  /*0330*/  ISETP.GE.AND P0, PT, R5, R8, PT ;  /* 0x000000080500720c */ /* 0x000fd80003f06270 */
[----:B------:R-:W-:Y:S05]  /*0340*/  @P0 BRA `(.L_x_550) ;  /* 0x0000121000000947 */ /* 0x000fea0003800000 */
[C---:B0-----:R-:W-:Y:S02]  /*0350*/  IADD3 R10, R9.reuse, -c[0x0][0x190], RZ ;  /* 0x80006400090a7a10 */ /* 0x041fe40007ffe0ff */
[----:B------:R-:W-:Y:S02]  /*0360*/  IADD3 R11, R9, UR4, RZ ;  /* 0x00000004090b7c10 */ /* 0x000fe4000fffe0ff */
[----:B------:R-:W-:Y:S02]  /*0370*/  MOV R9, R5 ;  /* 0x0000000500097202 */ /* 0x000fe40000000f00 */
[----:B------:R-:W-:Y:S02]  /*0380*/  MOV R12, RZ ;  /* 0x000000ff000c7202 */ /* 0x000fe40000000f00 */
[----:B------:R-:W-:Y:S02]  /*0390*/  IMNMX R10, R10, c[0x0][0x180], !PT ;  /* 0x000060000a0a7a17 */ /* 0x000fe40007800200 */
[----:B------:R-:W-:-:S08]  /*03a0*/  IMNMX R11, R11, c[0x0][0x188], PT ;  /* 0x000062000b0b7a17 */ /* 0x000fd00003800200 */
.L_x_564:
[----:B------:R-:W-:Y:S01]  /*03b0*/  ISETP.GT.AND P0, PT, R11, R10, PT ;  /* 0x0000000a0b00720c */ /* 0x000fe20003f04270 */
[----:B------:R-:W-:Y:S11]  /*03c0*/  BSSY B0, `(.L_x_551) ;  /* 0x0000116000007945 */ /* 0x000ff60003800000 */
[----:B0-----:R-:W-:Y:S05]  /*03d0*/  @!P0 BRA `(.L_x_552) ;  /* 0x0000114000008947 */ /* 0x001fea0003800000 */
[----:B------:R-:W-:Y:S01]  /*03e0*/  IADD3 R26, -R10, R11, RZ ;  /* 0x0000000b0a1a7210 */ /* 0x000fe20007ffe1ff */
[----:B------:R-:W-:Y:S01]  /*03f0*/  BSSY B2, `(.L_x_553) ;  /* 0x000003a000027945 */ /* 0x000fe20003800000 */
[----:B------:R-:W-:-:S02]  /*0400*/  IADD3 R25, R9, -c[0x0][0x184], RZ ;  /* 0x8000610009197a10 */ /* 0x000fc40007ffe0ff */
[----:B------:R-:W-:-:S04]  /*0410*/  LOP3.LUT R4, R26, 0x3, RZ, 0xc0, !PT ;  /* 0x000000031a047812 */ /* 0x000fc800078ec0ff */
[----:B------:R-:W-:-:S12]  /*0420*/  ISETP.NE.AND P0, PT, R4, RZ, PT ;  /* 0x000000ff0400720c */ /* 0x000fd80003f05270 */
[----:B------:R-:W-:Y:S05]  /*0430*/  @!P0 BRA `(.L_x_554) ;  /* 0x0000032000008947 */ /* 0x000fea0003800000 */
[----:B------:R-:W-:Y:S01]  /*0440*/  ISETP.NE.AND P0, PT, R4, 0x1, PT ;  /* 0x000000010400780c */ /* 0x000fe20003f05270 */
[----:B------:R-:W-:Y:S01]  /*0450*/  BSSY B3, `(.L_x_555) ;  /* 0x0000021000037945 */ /* 0x000fe20003800000 */
[----:B------:R-:W-:-:S10]  /*0460*/  IMAD R24, R0, R25, -c[0x0][0x180] ;  /* 0x8000600000187624 */ /* 0x000fd400078e0219 */
[----:B------:R-:W-:Y:S05]  /*0470*/  @!P0 BRA `(.L_x_556) ;  /* 0x000001d000008947 */ /* 0x000fea0003800000 */
[----:B------:R-:W-:Y:S02]  /*0480*/  ISETP.NE.AND P0, PT, R4, 0x2, PT ;  /* 0x000000020400780c */ /* 0x000fe40003f05270 */
[----:B------:R-:W-:-:S10]  /*0490*/  MOV R15, 0x4 ;  /* 0x00000004000f7802 */ /* 0x000fd40000000f00 */
[----:B------:R-:W-:Y:S02]  /*04a0*/  @P0 IADD3 R13, R10, 0x1, RZ ;  /* 0x000000010a0d0810 */ /* 0x000fe40007ffe0ff */
[----:B------:R-:W-:Y:S02]  /*04b0*/  @!P0 MOV R13, R10 ;  /* 0x0000000a000d8202 */ /* 0x000fe40000000f00 */
[----:B------:R-:W-:Y:S02]  /*04c0*/  @P0 IADD3 R4, R10, R24, RZ ;  /* 0x000000180a040210 */ /* 0x000fe40007ffe0ff */
[----:B------:R-:W-:Y:S02]  /*04d0*/  @P0 MOV R5, 0x4 ;  /* 0x0000000400050802 */ /* 0x000fe40000000f00 */
[----:B------:R-:W-:-:S03]  /*04e0*/  IADD3 R14, R24, R13, RZ ;  /* 0x0000000d180e7210 */ /* 0x000fc60007ffe0ff */
[CC--:B------:R-:W-:Y:S02]  /*04f0*/  @P0 IMAD.WIDE R6, R4.reuse, R5.reuse, c[0x0][0x178] ;  /* 0x00005e0004060625 */ /* 0x0c0fe400078e0205 */
[----:B------:R-:W-:Y:S02]  /*0500*/  @P0 IMAD.WIDE R4, R4, R5, c[0x0][0x170] ;  /* 0x00005c0004040625 */ /* 0x000fe400078e0205 */
[CC--:B------:R-:W-:Y:S02]  /*0510*/  IMAD.WIDE R16, R14.reuse, R15.reuse, c[0x0][0x178] ;  /* 0x00005e000e107625 */ /* 0x0c0fe400078e020f */
[----:B------:R-:W-:-:S04]  /*0520*/  IMAD.WIDE R14, R14, R15, c[0x0][0x170] ;  /* 0x00005c000e0e7625 */ /* 0x000fc800078e020f */
[----:B------:R-:W2:Y:S04]  /*0530*/  @P0 LDG.E.SYS R6, [R6] ;  /* 0x0000000006060381 */ /* 0x000ea800001ee900 */
[----:B------:R-:W2:Y:S04]  /*0540*/  @P0 LDG.E.SYS R5, [R4] ;  /* 0x0000000004050381 */ /* 0x000ea800001ee900 */
[----:B------:R-:W3:Y:S04]  /*0550*/  LDG.E.SYS R16, [R16] ;  /* 0x0000000010107381 */ /* 0x000ee800001ee900 */
[----:B------:R-:W3:Y:S01]  /*0560*/  LDG.E.SYS R15, [R14] ;  /* 0x000000000e0f7381 */ /* 0x000ee200001ee900 */
[----:B------:R-:W-:-:S02]  /*0570*/  @P0 LEA R20, R12, R1, 0x2 ;  /* 0x000000010c140211 */ /* 0x000fc400078e10ff */
[----:B------:R-:W-:Y:S02]  /*0580*/  @P0 IADD3 R12, R12, 0x1, RZ ;  /* 0x000000010c0c0810 */ /* 0x000fe40007ffe0ff */
[----:B------:R-:W-:Y:S02]  /*0590*/  IADD3 R13, R13, 0x1, RZ ;  /* 0x000000010d0d7810 */ /* 0x000fe40007ffe0ff */
[C---:B------:R-:W-:Y:S02]  /*05a0*/  LEA R23, R12.reuse, R1, 0x2 ;  /* 0x000000010c177211 */ /* 0x040fe400078e10ff */
[----:B------:R-:W-:Y:S01]  /*05b0*/  IADD3 R12, R12, 0x1, RZ ;  /* 0x000000010c0c7810 */ /* 0x000fe20007ffe0ff */
[----:B--2---:R-:W-:-:S04]  /*05c0*/  @P0 FADD.FTZ R18, -R6, R5 ;  /* 0x0000000506120221 */ /* 0x004fc80000010100 */
[----:B------:R-:W-:Y:S02]  /*05d0*/  @P0 FMUL.FTZ R19, R18, 0.25 ;  /* 0x3e80000012130820 */ /* 0x000fe40000410000 */
[----:B---3--:R-:W-:Y:S02]  /*05e0*/  FADD.FTZ R21, -R16, R15 ;  /* 0x0000000f10157221 */ /* 0x008fe40000010100 */
[----:B------:R-:W-:Y:S02]  /*05f0*/  @P0 FMUL.FTZ R19, R18, R19 ;  /* 0x0000001312130220 */ /* 0x000fe40000410000 */
[----:B------:R-:W-:-:S04]  /*0600*/  FMUL.FTZ R22, R21, 0.25 ;  /* 0x3e80000015167820 */ /* 0x000fc80000410000 */
[----:B------:R-:W-:Y:S02]  /*0610*/  FMUL.FTZ R22, R21, R22 ;  /* 0x0000001615167220 */ /* 0x000fe40000410000 */
[----:B------:R0:W-:Y:S06]  /*0620*/  @P0 STL [R20], R19 ;  /* 0x0000001314000387 */ /* 0x0001ec0000100800 */
[----:B------:R0:W-:Y:S01]  /*0630*/  STL [R23], R22 ;  /* 0x0000001617007387 */ /* 0x0001e20000100800 */
[----:B------:R-:W-:Y:S05]  /*0640*/  BRA `(.L_x_557) ;  /* 0x0000001000007947 */ /* 0x000fea0003800000 */
.L_x_556:
[----:B------:R-:W-:-:S08]  /*0650*/  MOV R13, R10 ;  /* 0x0000000a000d7202 */ /* 0x000fd00000000f00 */
.L_x_557:
[----:B------:R-:W-:Y:S05]  /*0660*/  BSYNC B3 ;  /* 0x0000000000037941 */ /* 0x000fea0003800000 */
.L_x_555:
[----:B------:R-:W-:Y:S02]  /*0670*/  IADD3 R4, R24, R13, RZ ;  /* 0x0000000d18047210 */ /* 0x000fe40007ffe0ff */
[----:B------:R-:W-:-:S05]  /*0680*/  MOV R5, 0x4 ;  /* 0x0000000400057802 */ /* 0x000fca0000000f00 */
[CC--:B------:R-:W-:Y:S02]  /*0690*/  IMAD.WIDE R6, R4.reuse, R5.reuse, c[0x0][0x178] ;  /* 0x00005e0004067625 */ /* 0x0c0fe400078e0205 */
[----:B------:R-:W-:-:S08]  /*06a0*/  IMAD.WIDE R4, R4, R5, c[0x0][0x170] ;  /* 0x00005c0004047625 */ /* 0x000fd000078e0205 */
[----:B------:R-:W2:Y:S04]  /*06b0*/  LDG.E.SYS R6, [R6] ;  /* 0x0000000006067381 */ /* 0x000ea800001ee900 */
[----:B------:R-:W2:Y:S01]  /*06c0*/  LDG.E.SYS R5, [R4] ;  /* 0x0000000004057381 */ /* 0x000ea200001ee900 */
[C---:B0-----:R-:W-:Y:S02]  /*06d0*/  LEA R20, R12.reuse, R1, 0x2 ;  /* 0x000000010c147211 */ /* 0x041fe400078e10ff */
[----:B------:R-:W-:Y:S02]  /*06e0*/  IADD3 R18, R12, 0x1, RZ ;  /* 0x000000010c127810 */ /* 0x000fe40007ffe0ff */
[----:B------:R-:W-:Y:S02]  /*06f0*/  IADD3 R16, R13, 0x1, RZ ;  /* 0x000000010d107810 */ /* 0x000fe40007ffe0ff */
[----:B------:R-:W-:Y:S01]  /*0700*/  MOV R12, R18 ;  /* 0x00000012000c7202 */ /* 0x000fe20000000f00 */
[----:B--2---:R-:W-:-:S04]  /*0710*/  FADD.FTZ R14, -R6, R5 ;  /* 0x00000005060e7221 */ /* 0x004fc80000010100 */
[----:B------:R-:W-:-:S04]  /*0720*/  FMUL.FTZ R15, R14, 0.25 ;  /* 0x3e8000000e0f7820 */ /* 0x000fc80000410000 */
[----:B------:R-:W-:-:S08]  /*0730*/  FMUL.FTZ R15, R14, R15 ;  /* 0x0000000f0e0f7220 */ /* 0x000fd00000410000 */
[----:B------:R0:W-:Y:S01]  /*0740*/  STL [R20], R15 ;  /* 0x0000000f14007387 */ /* 0x0001e20000100800 */
[----:B------:R-:W-:Y:S05]  /*0750*/  BRA `(.L_x_558) ;  /* 0x0000003000007947 */ /* 0x000fea0003800000 */
.L_x_554:
[----:B------:R-:W-:Y:S02]  /*0760*/  MOV R18, R12 ;  /* 0x0000000c00127202 */ /* 0x000fe40000000f00 */
[----:B------:R-:W-:Y:S02]  /*0770*/  MOV R16, R10 ;  /* 0x0000000a00107202 */ /* 0x000fe40000000f00 */
[----:B------:R-:W-:-:S08]  /*0780*/  MOV R12, RZ ;  /* 0x000000ff000c7202 */ /* 0x000fd00000000f00 */
.L_x_558:
[----:B------:R-:W-:Y:S05]  /*0790*/  BSYNC B2 ;  /* 0x0000000000027941 */ /* 0x000fea0003800000 */
.L_x_553:
[----:B------:R-:W-:-:S12]  /*07a0*/  ISETP.GE.U32.AND P0, PT, R26, 0x4, PT ;  /* 0x000000041a00780c */ /* 0x000fd80003f06070 */
[----:B------:R-:W-:Y:S05]  /*07b0*/  @!P0 BRA `(.L_x_552) ;  /* 0x00000d6000008947 */ /* 0x000fea0003800000 */
[----:B------:R-:W-:Y:S01]  /*07c0*/  IADD3 R4, R11, -R16, RZ ;  /* 0x800000100b047210 */ /* 0x000fe20007ffe0ff */
[----:B------:R-:W-:Y:S01]  /*07d0*/  BSSY B2, `(.L_x_559) ;  /* 0x0000076000027945 */ /* 0x000fe20003800000 */
[----:B------:R-:W-:Y:S01]  /*07e0*/  IADD3 R5, R16, -c[0x0][0x180], RZ ;  /* 0x8000600010057a10 */ /* 0x000fe20007ffe0ff */
[----:B------:R-:W-:Y:S01]  /*07f0*/  IMAD R13, R18, 0x4, R1 ;  /* 0x00000004120d7824 */ /* 0x000fe200078e0201 */
[----:B------:R-:W-:Y:S02]  /*0800*/  ISETP.GT.AND P1, PT, R4, 0xc, PT ;  /* 0x0000000c0400780c */ /* 0x000fe40003f24270 */
[----:B------:R-:W-:Y:S01]  /*0810*/  PLOP3.LUT P0, PT, PT, PT, PT, 0x80, 0x0 ;  /* 0x000000000000781c */ /* 0x000fe20003f0f070 */
[----:B------:R-:W-:Y:S01]  /*0820*/  IMAD R5, R0, R25, R5 ;  /* 0x0000001900057224 */ /* 0x000fe200078e0205 */
[----:B------:R-:W-:-:S03]  /*0830*/  MOV R12, R18 ;  /* 0x00000012000c7202 */ /* 0x000fc60000000f00 */
[----:B0-----:R-:W-:-:S05]  /*0840*/  IMAD.WIDE R14, R5, 0x4, RZ ;  /* 0x00000004050e7825 */ /* 0x001fca00078e02ff */
[----:B------:R-:W-:Y:S05]  /*0850*/  @!P1 BRA `(.L_x_560) ;  /* 0x000006d000009947 */ /* 0x000fea0003800000 */
[----:B------:R-:W-:Y:S02]  /*0860*/  PLOP3.LUT P0, PT, PT, PT, PT, 0x8, 0x0 ;  /* 0x000000000000781c */ /* 0x000fe40003f0e170 */
[----:B------:R-:W-:-:S10]  /*0870*/  IADD3 R17, R11, -0xc, RZ ;  /* 0xfffffff40b117810 */ /* 0x000fd40007ffe0ff */
.L_x_561:
[C---:B------:R-:W-:Y:S02]  /*0880*/  IADD3 R4, P1, R14.reuse, c[0x0][0x170], RZ ;  /* 0x00005c000e047a10 */ /* 0x040fe40007f3e0ff */
[----:B------:R-:W-:Y:S02]  /*0890*/  IADD3 R6, P2, R14, c[0x0][0x178], RZ ;  /* 0x00005e000e067a10 */ /* 0x000fe40007f5e0ff */
[C---:B------:R-:W-:Y:S02]  /*08a0*/  IADD3.X R5, R15.reuse, c[0x0][0x174], RZ, P1, !PT ;  /* 0x00005d000f057a10 */ /* 0x040fe40000ffe4ff */
[----:B------:R-:W-:-:S06]  /*08b0*/  IADD3.X R7, R15, c[0x0][0x17c], RZ, P2, !PT ;  /* 0x00005f000f077a10 */ /* 0x000fcc00017fe4ff */
[----:B------:R-:W2:Y:S04]  /*08c0*/  LDG.E.SYS R45, [R4+0x4] ;  /* 0x00000400042d7381 */ /* 0x000ea800001ee900 */
[----:B------:R-:W2:Y:S04]  /*08d0*/  LDG.E.SYS R44, [R6+0x4] ;  /* 0x00000400062c7381 */ /* 0x000ea800001ee900 */
[----:B------:R0:W3:Y:S04]  /*08e0*/  LDG.E.SYS R41, [R6+0xc] ;  /* 0x00000c0006297381 */ /* 0x0000e800001ee900 */
[----:B------:R-:W3:Y:S04]  /*08f0*/  LDG.E.SYS R40, [R4+0xc] ;  /* 0x00000c0004287381 */ /* 0x000ee800001ee900 */
[----:B------:R0:W4:Y:S04]  /*0900*/  LDG.E.SYS R39, [R6+0x10] ;  /* 0x0000100006277381 */ /* 0x00012800001ee900 */
[----:B------:R1:W4:Y:S04]  /*0910*/  LDG.E.SYS R38, [R4+0x10] ;  /* 0x0000100004267381 */ /* 0x00032800001ee900 */
[----:B------:R0:W5:Y:S04]  /*0920*/  LDG.E.SYS R26, [R6+0x1c] ;  /* 0x00001c00061a7381 */ /* 0x00016800001ee900 */
[----:B------:R1:W5:Y:S04]  /*0930*/  LDG.E.SYS R29, [R4+0x1c] ;  /* 0x00001c00041d7381 */ /* 0x00036800001ee900 */
[----:B------:R0:W5:Y:S04]  /*0940*/  LDG.E.SYS R27, [R6+0x20] ;  /* 0x00002000061b7381 */ /* 0x00016800001ee900 */
[----:B------:R1:W5:Y:S04]  /*0950*/  LDG.E.SYS R20, [R4+0x20] ;  /* 0x0000200004147381 */ /* 0x00036800001ee900 */
[----:B------:R0:W5:Y:S04]  /*0960*/  LDG.E.SYS R48, [R6+0x34] ;  /* 0x0000340006307381 */ /* 0x00016800001ee900 */
[----:B------:R1:W5:Y:S04]  /*0970*/  LDG.E.SYS R49, [R4+0x34] ;  /* 0x0000340004317381 */ /* 0x00036800001ee900 */
[----:B------:R0:W5:Y:S04]  /*0980*/  LDG.E.SYS R42, [R6] ;  /* 0x00000000062a7381 */ /* 0x00016800001ee900 */
[----:B------:R1:W5:Y:S04]  /*0990*/  LDG.E.SYS R43, [R4] ;  /* 0x00000000042b7381 */ /* 0x00036800001ee900 */
[----:B------:R0:W5:Y:S04]  /*09a0*/  LDG.E.SYS R46, [R6+0x8] ;  /* 0x00000800062e7381 */ /* 0x00016800001ee900 */
        /* <DEDUP_REMOVED lines=16> */
[----:B------:R1:W5:Y:S01]  /*0ab0*/  LDG.E.SYS R33, [R4+0x3c] ;  /* 0x00003c0004217381 */ /* 0x00036200001ee900 */
[----:B------:R-:W-:-:S04]  /*0ac0*/  IADD3 R16, R16, 0x10, RZ ;  /* 0x0000001010107810 */ /* 0x000fc80007ffe0ff */
[----:B------:R-:W-:Y:S02]  /*0ad0*/  ISETP.GE.AND P1, PT, R16, R17, PT ;  /* 0x000000111000720c */ /* 0x000fe40003f26270 */
[----:B------:R-:W-:Y:S02]  /*0ae0*/  IADD3 R14, P2, R14, 0x40, RZ ;  /* 0x000000400e0e7810 */ /* 0x000fe40007f5e0ff */
[----:B------:R-:W-:Y:S02]  /*0af0*/  IADD3 R12, R12, 0x10, RZ ;  /* 0x000000100c0c7810 */ /* 0x000fe40007ffe0ff */
[----:B------:R-:W-:Y:S01]  /*0b00*/  IADD3.X R15, RZ, R15, RZ, P2, !PT ;  /* 0x0000000fff0f7210 */ /* 0x000fe200017fe4ff */
[----:B--2---:R-:W-:-:S04]  /*0b10*/  FADD.FTZ R44, -R44, R45 ;  /* 0x0000002d2c2c7221 */ /* 0x004fc80000010100 */
[C---:B0-----:R-:W-:Y:S02]  /*0b20*/  FMUL.FTZ R7, R44.reuse, 0.25 ;  /* 0x3e8000002c077820 */ /* 0x041fe40000410000 */
[----:B---3--:R-:W-:Y:S02]  /*0b30*/  FADD.FTZ R40, -R41, R40 ;  /* 0x0000002829287221 */ /* 0x008fe40000010100 */
[----:B------:R-:W-:Y:S02]  /*0b40*/  FMUL.FTZ R44, R44, R7 ;  /* 0x000000072c2c7220 */ /* 0x000fe40000410000 */
[----:B-1----:R-:W-:Y:S02]  /*0b50*/  FMUL.FTZ R5, R40, 0.25 ;  /* 0x3e80000028057820 */ /* 0x002fe40000410000 */
[----:B----4-:R-:W-:-:S04]  /*0b60*/  FADD.FTZ R38, -R39, R38 ;  /* 0x0000002627267221 */ /* 0x010fc80000010100 */
[----:B------:R-:W-:Y:S02]  /*0b70*/  FMUL.FTZ R7, R38, 0.25 ;  /* 0x3e80000026077820 */ /* 0x000fe40000410000 */
[----:B-----5:R-:W-:Y:S02]  /*0b80*/  FADD.FTZ R26, -R26, R29 ;  /* 0x0000001d1a1a7221 */ /* 0x020fe40000010100 */
[----:B------:R-:W-:Y:S02]  /*0b90*/  FMUL.FTZ R40, R40, R5 ;  /* 0x0000000528287220 */ /* 0x000fe40000410000 */
[----:B------:R-:W-:Y:S02]  /*0ba0*/  FMUL.FTZ R38, R38, R7 ;  /* 0x0000000726267220 */ /* 0x000fe40000410000 */
[----:B------:R-:W-:Y:S02]  /*0bb0*/  FADD.FTZ R20, -R27, R20 ;  /* 0x000000141b147221 */ /* 0x000fe40000010100 */
[----:B------:R-:W-:-:S02]  /*0bc0*/  FMUL.FTZ R5, R26, 0.25 ;  /* 0x3e8000001a057820 */ /* 0x000fc40000410000 */
[----:B------:R-:W-:Y:S02]  /*0bd0*/  FMUL.FTZ R7, R20, 0.25 ;  /* 0x3e80000014077820 */ /* 0x000fe40000410000 */
[----:B------:R-:W-:Y:S02]  /*0be0*/  FADD.FTZ R48, -R48, R49 ;  /* 0x0000003130307221 */ /* 0x000fe40000010100 */
[----:B------:R-:W-:Y:S02]  /*0bf0*/  FMUL.FTZ R26, R26, R5 ;  /* 0x000000051a1a7220 */ /* 0x000fe40000410000 */
[----:B------:R-:W-:Y:S02]  /*0c00*/  FMUL.FTZ R20, R20, R7 ;  /* 0x0000000714147220 */ /* 0x000fe40000410000 */
[----:B------:R-:W-:-:S04]  /*0c10*/  FADD.FTZ R42, -R42, R43 ;  /* 0x0000002b2a2a7221 */ /* 0x000fc80000010100 */
[----:B------:R-:W-:Y:S02]  /*0c20*/  FMUL.FTZ R43, R42, 0.25 ;  /* 0x3e8000002a2b7820 */ /* 0x000fe40000410000 */
[----:B------:R-:W-:Y:S02]  /*0c30*/  FADD.FTZ R46, -R46, R47 ;  /* 0x0000002f2e2e7221 */ /* 0x000fe40000010100 */
[----:B------:R-:W-:Y:S02]  /*0c40*/  FMUL.FTZ R47, R48, 0.25 ;  /* 0x3e800000302f7820 */ /* 0x000fe40000410000 */
[----:B------:R-:W-:Y:S02]  /*0c50*/  FMUL.FTZ R45, R46, 0.25 ;  /* 0x3e8000002e2d7820 */ /* 0x000fe40000410000 */
[----:B------:R-:W-:Y:S02]  /*0c60*/  FADD.FTZ R36, -R37, R36 ;  /* 0x0000002425247221 */ /* 0x000fe40000010100 */
[----:B------:R-:W-:-:S02]  /*0c70*/  FADD.FTZ R34, -R34, R35 ;  /* 0x0000002322227221 */ /* 0x000fc40000010100 */
[----:B------:R-:W-:Y:S02]  /*0c80*/  FMUL.FTZ R35, R36, 0.25 ;  /* 0x3e80000024237820 */ /* 0x000fe40000410000 */
[----:B------:R-:W-:Y:S02]  /*0c90*/  FMUL.FTZ R37, R34, 0.25 ;  /* 0x3e80000022257820 */ /* 0x000fe40000410000 */
[----:B------:R-:W-:Y:S02]  /*0ca0*/  FADD.FTZ R18, -R25, R18 ;  /* 0x0000001219127221 */ /* 0x000fe40000010100 */
[----:B------:R-:W-:Y:S02]  /*0cb0*/  FADD.FTZ R24, -R24, R19 ;  /* 0x0000001318187221 */ /* 0x000fe40000010100 */
[----:B------:R-:W-:Y:S02]  /*0cc0*/  FMUL.FTZ R19, R18, 0.25 ;  /* 0x3e80000012137820 */ /* 0x000fe40000410000 */
[----:B------:R-:W-:-:S02]  /*0cd0*/  FMUL.FTZ R25, R24, 0.25 ;  /* 0x3e80000018197820 */ /* 0x000fc40000410000 */
[----:B------:R-:W-:Y:S02]  /*0ce0*/  FMUL.FTZ R48, R48, R47 ;  /* 0x0000002f30307220 */ /* 0x000fe40000410000 */
[----:B------:R-:W-:Y:S02]  /*0cf0*/  FMUL.FTZ R42, R42, R43 ;  /* 0x0000002b2a2a7220 */ /* 0x000fe40000410000 */
[----:B------:R-:W-:Y:S02]  /*0d00*/  FMUL.FTZ R46, R46, R45 ;  /* 0x0000002d2e2e7220 */ /* 0x000fe40000410000 */
[----:B------:R-:W-:Y:S02]  /*0d10*/  FMUL.FTZ R36, R36, R35 ;  /* 0x0000002324247220 */ /* 0x000fe40000410000 */
[----:B------:R-:W-:Y:S02]  /*0d20*/  FADD.FTZ R23, -R23, R30 ;  /* 0x0000001e17177221 */ /* 0x000fe40000010100 */
[----:B------:R-:W-:-:S02]  /*0d30*/  FADD.FTZ R22, -R22, R31 ;  /* 0x0000001f16167221 */ /* 0x000fc40000010100 */
[----:B------:R-:W-:Y:S02]  /*0d40*/  FADD.FTZ R21, -R21, R28 ;  /* 0x0000001c15157221 */ /* 0x000fe40000010100 */
[----:B------:R-:W-:Y:S02]  /*0d50*/  FADD.FTZ R32, -R32, R33 ;  /* 0x0000002120207221 */ /* 0x000fe40000010100 */
[----:B------:R-:W-:Y:S02]  /*0d60*/  FMUL.FTZ R4, R23, 0.25 ;  /* 0x3e80000017047820 */ /* 0x000fe40000410000 */
[----:B------:R-:W-:Y:S02]  /*0d70*/  FMUL.FTZ R5, R22, 0.25 ;  /* 0x3e80000016057820 */ /* 0x000fe40000410000 */
[----:B------:R-:W-:Y:S02]  /*0d80*/  FMUL.FTZ R6, R21, 0.25 ;  /* 0x3e80000015067820 */ /* 0x000fe40000410000 */
[----:B------:R-:W-:-:S02]  /*0d90*/  FMUL.FTZ R7, R32, 0.25 ;  /* 0x3e80000020077820 */ /* 0x000fc40000410000 */
[----:B------:R-:W-:Y:S02]  /*0da0*/  FMUL.FTZ R34, R34, R37 ;  /* 0x0000002522227220 */ /* 0x000fe40000410000 */
[----:B------:R-:W-:Y:S02]  /*0db0*/  FMUL.FTZ R18, R18, R19 ;  /* 0x0000001312127220 */ /* 0x000fe40000410000 */
[----:B------:R-:W-:Y:S02]  /*0dc0*/  FMUL.FTZ R24, R24, R25 ;  /* 0x0000001918187220 */ /* 0x000fe40000410000 */
[----:B------:R-:W-:Y:S02]  /*0dd0*/  FMUL.FTZ R4, R23, R4 ;  /* 0x0000000417047220 */ /* 0x000fe40000410000 */
[----:B------:R-:W-:Y:S02]  /*0de0*/  FMUL.FTZ R22, R22, R5 ;  /* 0x0000000516167220 */ /* 0x000fe40000410000 */
[----:B------:R-:W-:-:S02]  /*0df0*/  FMUL.FTZ R6, R21, R6 ;  /* 0x0000000615067220 */ /* 0x000fc40000410000 */
[----:B------:R-:W-:Y:S01]  /*0e00*/  FMUL.FTZ R32, R32, R7 ;  /* 0x0000000720207220 */ /* 0x000fe20000410000 */
[----:B------:R-:W-:Y:S04]  /*0e10*/  STL [R13+0x34], R48 ;  /* 0x000034300d007387 */ /* 0x000fe80000100800 */
[----:B------:R-:W-:Y:S04]  /*0e20*/  STL [R13], R42 ;  /* 0x0000002a0d007387 */ /* 0x000fe80000100800 */
[----:B------:R-:W-:Y:S04]  /*0e30*/  STL [R13+0x4], R44 ;  /* 0x0000042c0d007387 */ /* 0x000fe80000100800 */
        /* <DEDUP_REMOVED lines=12> */
[----:B------:R0:W-:Y:S02]  /*0f00*/  STL [R13+0x3c], R32 ;  /* 0x00003c200d007387 */ /* 0x0001e40000100800 */
[----:B0-----:R-:W-:Y:S01]  /*0f10*/  IADD3 R13, R13, 0x40, RZ ;  /* 0x000000400d0d7810 */ /* 0x001fe20007ffe0ff */
[----:B------:R-:W-:Y:S07]  /*0f20*/  @!P1 BRA `(.L_x_561) ;  /* 0xfffff95000009947 */ /* 0x000fee000383ffff */
.L_x_560:
[----:B------:R-:W-:Y:S05]  /*0f30*/  BSYNC B2 ;  /* 0x0000000000027941 */ /* 0x000fea0003800000 */
.L_x_559:
[----:B------:R-:W-:Y:S01]  /*0f40*/  IADD3 R4, R11, -R16, RZ ;  /* 0x800000100b047210 */ /* 0x000fe20007ffe0ff */
[----:B------:R-:W-:Y:S03]  /*0f50*/  BSSY B2, `(.L_x_562) ;  /* 0x000003d000027945 */ /* 0x000fe60003800000 */
[----:B------:R-:W-:-:S12]  /*0f60*/  ISETP.GT.AND P1, PT, R4, 0x4, PT ;  /* 0x000000040400780c */ /* 0x000fd80003f24270 */
[----:B------:R-:W-:Y:S05]  /*0f70*/  @!P1 BRA `(.L_x_563) ;  /* 0x000003a000009947 */ /* 0x000fea0003800000 */
[C---:B------:R-:W-:Y:S02]  /*0f80*/  IADD3 R4, P0, R14.reuse, c[0x0][0x170], RZ ;  /* 0x00005c000e047a10 */ /* 0x040fe40007f1e0ff */
[----:B------:R-:W-:Y:S02]  /*0f90*/  IADD3 R6, P1, R14, c[0x0][0x178], RZ ;  /* 0x00005e000e067a10 */ /* 0x000fe40007f3e0ff */
[C---:B------:R-:W-:Y:S02]  /*0fa0*/  IADD3.X R5, R15.reuse, c[0x0][0x174], RZ, P0, !PT ;  /* 0x00005d000f057a10 */ /* 0x040fe400007fe4ff */
[----:B------:R-:W-:-:S06]  /*0fb0*/  IADD3.X R7, R15, c[0x0][0x17c], RZ, P1, !PT ;  /* 0x00005f000f077a10 */ /* 0x000fcc0000ffe4ff */
[----:B------:R-:W2:Y:S04]  /*0fc0*/  LDG.E.SYS R28, [R4+0x14] ;  /* 0x00001400041c7381 */ /* 0x000ea800001ee900 */
[----:B------:R-:W2:Y:S04]  /*0fd0*/  LDG.E.SYS R27, [R6+0x14] ;  /* 0x00001400061b7381 */ /* 0x000ea800001ee900 */
[----:B------:R-:W3:Y:S04]  /*0fe0*/  LDG.E.SYS R21, [R6+0x8] ;  /* 0x0000080006157381 */ /* 0x000ee800001ee900 */
[----:B------:R-:W3:Y:S04]  /*0ff0*/  LDG.E.SYS R22, [R4+0x8] ;  /* 0x0000080004167381 */ /* 0x000ee800001ee900 */
[----:B------:R-:W4:Y:S04]  /*1000*/  LDG.E.SYS R17, [R6] ;  /* 0x0000000006117381 */ /* 0x000f2800001ee900 */
[----:B------:R-:W4:Y:S04]  /*1010*/  LDG.E.SYS R18, [R4] ;  /* 0x0000000004127381 */ /* 0x000f2800001ee900 */
[----:B------:R-:W5:Y:S04]  /*1020*/  LDG.E.SYS R19, [R6+0x4] ;  /* 0x0000040006137381 */ /* 0x000f6800001ee900 */
[----:B------:R-:W5:Y:S04]  /*1030*/  LDG.E.SYS R20, [R4+0x4] ;  /* 0x0000040004147381 */ /* 0x000f6800001ee900 */
[----:B------:R0:W5:Y:S04]  /*1040*/  LDG.E.SYS R23, [R6+0xc] ;  /* 0x00000c0006177381 */ /* 0x00016800001ee900 */
[----:B------:R0:W5:Y:S04]  /*1050*/  LDG.E.SYS R25, [R6+0x10] ;  /* 0x0000100006197381 */ /* 0x00016800001ee900 */
[----:B------:R0:W5:Y:S04]  /*1060*/  LDG.E.SYS R29, [R6+0x18] ;  /* 0x00001800061d7381 */ /* 0x00016800001ee900 */
[----:B------:R0:W5:Y:S04]  /*1070*/  LDG.E.SYS R31, [R6+0x1c] ;  /* 0x00001c00061f7381 */ /* 0x00016800001ee900 */
[----:B------:R-:W5:Y:S04]  /*1080*/  LDG.E.SYS R24, [R4+0xc] ;  /* 0x00000c0004187381 */ /* 0x000f6800001ee900 */
[----:B------:R-:W5:Y:S04]  /*1090*/  LDG.E.SYS R26, [R4+0x10] ;  /* 0x00001000041a7381 */ /* 0x000f6800001ee900 */
[----:B------:R-:W5:Y:S04]  /*10a0*/  LDG.E.SYS R30, [R4+0x18] ;  /* 0x00001800041e7381 */ /* 0x000f6800001ee900 */
[----:B------:R-:W5:Y:S01]  /*10b0*/  LDG.E.SYS R32, [R4+0x1c] ;  /* 0x00001c0004207381 */ /* 0x000f6200001ee900 */
[----:B------:R-:W-:-:S02]  /*10c0*/  IADD3 R14, P1, R14, 0x20, RZ ;  /* 0x000000200e0e7810 */ /* 0x000fc40007f3e0ff */
[----:B------:R-:W-:Y:S02]  /*10d0*/  PLOP3.LUT P0, PT, PT, PT, PT, 0x8, 0x0 ;  /* 0x000000000000781c */ /* 0x000fe40003f0e170 */
[----:B------:R-:W-:Y:S02]  /*10e0*/  IADD3 R12, R12, 0x8, RZ ;  /* 0x000000080c0c7810 */ /* 0x000fe40007ffe0ff */
[----:B------:R-:W-:Y:S02]  /*10f0*/  IADD3 R16, R16, 0x8, RZ ;  /* 0x0000000810107810 */ /* 0x000fe40007ffe0ff */
[----:B------:R-:W-:Y:S01]  /*1100*/  IADD3.X R15, RZ, R15, RZ, P1, !PT ;  /* 0x0000000fff0f7210 */ /* 0x000fe20000ffe4ff */
[----:B--2---:R-:W-:Y:S02]  /*1110*/  FADD.FTZ R27, -R27, R28 ;  /* 0x0000001c1b1b7221 */ /* 0x004fe40000010100 */
[----:B---3--:R-:W-:Y:S02]  /*1120*/  FADD.FTZ R21, -R21, R22 ;  /* 0x0000001615157221 */ /* 0x008fe40000010100 */
[----:B------:R-:W-:-:S02]  /*1130*/  FMUL.FTZ R22, R27, 0.25 ;  /* 0x3e8000001b167820 */ /* 0x000fc40000410000 */
[----:B----4-:R-:W-:Y:S02]  /*1140*/  FADD.FTZ R17, -R17, R18 ;  /* 0x0000001211117221 */ /* 0x010fe40000010100 */
[----:B------:R-:W-:Y:S02]  /*1150*/  FMUL.FTZ R28, R27, R22 ;  /* 0x000000161b1c7220 */ /* 0x000fe40000410000 */
[----:B------:R-:W-:Y:S02]  /*1160*/  FMUL.FTZ R18, R17, 0.25 ;  /* 0x3e80000011127820 */ /* 0x000fe40000410000 */
[----:B-----5:R-:W-:Y:S02]  /*1170*/  FADD.FTZ R19, -R19, R20 ;  /* 0x0000001413137221 */ /* 0x020fe40000010100 */
[----:B------:R-:W-:Y:S02]  /*1180*/  FMUL.FTZ R20, R21, 0.25 ;  /* 0x3e80000015147820 */ /* 0x000fe40000410000 */
[----:B0-----:R-:W-:-:S02]  /*1190*/  FMUL.FTZ R6, R19, 0.25 ;  /* 0x3e80000013067820 */ /* 0x001fc40000410000 */
[----:B------:R-:W-:Y:S02]  /*11a0*/  FMUL.FTZ R18, R17, R18 ;  /* 0x0000001211127220 */ /* 0x000fe40000410000 */
[----:B------:R-:W-:Y:S02]  /*11b0*/  FMUL.FTZ R6, R19, R6 ;  /* 0x0000000613067220 */ /* 0x000fe40000410000 */
[----:B------:R-:W-:Y:S02]  /*11c0*/  FMUL.FTZ R20, R21, R20 ;  /* 0x0000001415147220 */ /* 0x000fe40000410000 */
[----:B------:R-:W-:Y:S02]  /*11d0*/  FADD.FTZ R23, -R23, R24 ;  /* 0x0000001817177221 */ /* 0x000fe40000010100 */
[----:B------:R-:W-:Y:S02]  /*11e0*/  FADD.FTZ R25, -R25, R26 ;  /* 0x0000001a19197221 */ /* 0x000fe40000010100 */
[----:B------:R-:W-:-:S02]  /*11f0*/  FADD.FTZ R29, -R29, R30 ;  /* 0x0000001e1d1d7221 */ /* 0x000fc40000010100 */
[----:B------:R-:W-:Y:S02]  /*1200*/  FADD.FTZ R31, -R31, R32 ;  /* 0x000000201f1f7221 */ /* 0x000fe40000010100 */
[----:B------:R-:W-:Y:S02]  /*1210*/  FMUL.FTZ R4, R23, 0.25 ;  /* 0x3e80000017047820 */ /* 0x000fe40000410000 */
[----:B------:R-:W-:Y:S02]  /*1220*/  FMUL.FTZ R22, R25, 0.25 ;  /* 0x3e80000019167820 */ /* 0x000fe40000410000 */
[----:B------:R-:W-:Y:S02]  /*1230*/  FMUL.FTZ R24, R29, 0.25 ;  /* 0x3e8000001d187820 */ /* 0x000fe40000410000 */
[----:B------:R-:W-:Y:S02]  /*1240*/  FMUL.FTZ R26, R31, 0.25 ;  /* 0x3e8000001f1a7820 */ /* 0x000fe40000410000 */
[----:B------:R-:W-:-:S02]  /*1250*/  FMUL.FTZ R4, R23, R4 ;  /* 0x0000000417047220 */ /* 0x000fc40000410000 */
[----:B------:R-:W-:Y:S02]  /*1260*/  FMUL.FTZ R22, R25, R22 ;  /* 0x0000001619167220 */ /* 0x000fe40000410000 */
[----:B------:R-:W-:Y:S02]  /*1270*/  FMUL.FTZ R24, R29, R24 ;  /* 0x000000181d187220 */ /* 0x000fe40000410000 */
        /* <DEDUP_REMOVED lines=8> */
[----:B------:R0:W-:Y:S02]  /*1300*/  STL [R13+0x1c], R26 ;  /* 0x00001c1a0d007387 */ /* 0x0001e40000100800 */
[----:B0-----:R-:W-:-:S08]  /*1310*/  IADD3 R13, R13, 0x20, RZ ;  /* 0x000000200d0d7810 */ /* 0x001fd00007ffe0ff */
.L_x_563:
[----:B------:R-:W-:Y:S05]  /*1320*/  BSYNC B2 ;  /* 0x0000000000027941 */ /* 0x000fea0003800000 */
.L_x_562:
[----:B------:R-:W-:-:S12]  /*1330*/  ISETP.LT.OR P0, PT, R16, R11, P0 ;  /* 0x0000000b1000720c */ /* 0x000fd80000701670 */
[----:B------:R-:W-:Y:S05]  /*1340*/  @!P0 BRA `(.L_x_552) ;  /* 0x000001d000008947 */ /* 0x000fea0003800000 */
[C---:B------:R-:W-:Y:S02]  /*1350*/  IADD3 R4, P1, R14.reuse, c[0x0][0x178], RZ ;  /* 0x00005e000e047a10 */ /* 0x040fe40007f3e0ff */
[----:B------:R-:W-:Y:S02]  /*1360*/  IADD3 R14, P0, R14, c[0x0][0x170], RZ ;  /* 0x00005c000e0e7a10 */ /* 0x000fe40007f1e0ff */
[C---:B------:R-:W-:Y:S02]  /*1370*/  IADD3.X R5, R15.reuse, c[0x0][0x17c], RZ, P1, !PT ;  /* 0x00005f000f057a10 */ /* 0x040fe40000ffe4ff */
[----:B------:R-:W-:-:S06]  /*1380*/  IADD3.X R15, R15, c[0x0][0x174], RZ, P0, !PT ;  /* 0x00005d000f0f7a10 */ /* 0x000fcc00007fe4ff */
[----:B------:R-:W2:Y:S04]  /*1390*/  LDG.E.SYS R6, [R4] ;  /* 0x0000000004067381 */ /* 0x000ea800001ee900 */
[----:B------:R-:W3:Y:S04]  /*13a0*/  LDG.E.SYS R16, [R4+0x4] ;  /* 0x0000040004107381 */ /* 0x000ee800001ee900 */
[----:B------:R-:W4:Y:S04]  /*13b0*/  LDG.E.SYS R18, [R4+0x8] ;  /* 0x0000080004127381 */ /* 0x000f2800001ee900 */
[----:B------:R-:W5:Y:S04]  /*13c0*/  LDG.E.SYS R20, [R4+0xc] ;  /* 0x00000c0004147381 */ /* 0x000f6800001ee900 */
[----:B------:R-:W2:Y:S04]  /*13d0*/  LDG.E.SYS R7, [R14] ;  /* 0x000000000e077381 */ /* 0x000ea800001ee900 */
[----:B------:R-:W3:Y:S04]  /*13e0*/  LDG.E.SYS R17, [R14+0x4] ;  /* 0x000004000e117381 */ /* 0x000ee800001ee900 */
[----:B------:R-:W4:Y:S04]  /*13f0*/  LDG.E.SYS R19, [R14+0x8] ;  /* 0x000008000e137381 */ /* 0x000f2800001ee900 */
[----:B------:R-:W5:Y:S01]  /*1400*/  LDG.E.SYS R21, [R14+0xc] ;  /* 0x00000c000e157381 */ /* 0x000f6200001ee900 */
[----:B------:R-:W-:Y:S01]  /*1410*/  IADD3 R12, R12, 0x4, RZ ;  /* 0x000000040c0c7810 */ /* 0x000fe20007ffe0ff */
[----:B--2---:R-:W-:-:S02]  /*1420*/  FADD.FTZ R6, -R6, R7 ;  /* 0x0000000706067221 */ /* 0x004fc40000010100 */
[----:B---3--:R-:W-:Y:S02]  /*1430*/  FADD.FTZ R16, -R16, R17 ;  /* 0x0000001110107221 */ /* 0x008fe40000010100 */
[----:B------:R-:W-:Y:S02]  /*1440*/  FMUL.FTZ R7, R6, 0.25 ;  /* 0x3e80000006077820 */ /* 0x000fe40000410000 */
[----:B----4-:R-:W-:Y:S02]  /*1450*/  FADD.FTZ R18, -R18, R19 ;  /* 0x0000001312127221 */ /* 0x010fe40000010100 */
[----:B------:R-:W-:Y:S02]  /*1460*/  FMUL.FTZ R17, R16, 0.25 ;  /* 0x3e80000010117820 */ /* 0x000fe40000410000 */
[----:B-----5:R-:W-:Y:S02]  /*1470*/  FADD.FTZ R20, -R20, R21 ;  /* 0x0000001514147221 */ /* 0x020fe40000010100 */
[----:B------:R-:W-:-:S02]  /*1480*/  FMUL.FTZ R5, R18, 0.25 ;  /* 0x3e80000012057820 */ /* 0x000fc40000410000 */
[----:B------:R-:W-:Y:S02]  /*1490*/  FMUL.FTZ R19, R20, 0.25 ;  /* 0x3e80000014137820 */ /* 0x000fe40000410000 */
[----:B------:R-:W-:Y:S02]  /*14a0*/  FMUL.FTZ R6, R6, R7 ;  /* 0x0000000706067220 */ /* 0x000fe40000410000 */
[----:B------:R-:W-:Y:S02]  /*14b0*/  FMUL.FTZ R16, R16, R17 ;  /* 0x0000001110107220 */ /* 0x000fe40000410000 */
[----:B------:R-:W-:Y:S02]  /*14c0*/  FMUL.FTZ R18, R18, R5 ;  /* 0x0000000512127220 */ /* 0x000fe40000410000 */
[----:B------:R-:W-:Y:S02]  /*14d0*/  FMUL.FTZ R20, R20, R19 ;  /* 0x0000001314147220 */ /* 0x000fe40000410000 */
[----:B------:R0:W-:Y:S04]  /*14e0*/  STL [R13], R6 ;  /* 0x000000060d007387 */ /* 0x0001e80000100800 */
[----:B------:R0:W-:Y:S04]  /*14f0*/  STL [R13+0x4], R16 ;  /* 0x000004100d007387 */ /* 0x0001e80000100800 */
[----:B------:R0:W-:Y:S04]  /*1500*/  STL [R13+0x8], R18 ;  /* 0x000008120d007387 */ /* 0x0001e80000100800 */
[----:B------:R0:W-:Y:S02]  /*1510*/  STL [R13+0xc], R20 ;  /* 0x00000c140d007387 */ /* 0x0001e40000100800 */
.L_x_552:
[----:B------:R-:W-:Y:S05]  /*1520*/  BSYNC B0 ;  /* 0x0000000000007941 */ /* 0x000fea0003800000 */
.L_x_551:
[----:B------:R-:W-:-:S04]  /*1530*/  IADD3 R9, R9, 0x1, RZ ;  /* 0x0000000109097810 */ /* 0x000fc80007ffe0ff */
[----:B------:R-:W-:-:S12]  /*1540*/  ISETP.GE.AND P0, PT, R9, R8, PT ;  /* 0x000000080900720c */ /* 0x000fd80003f06270 */
[----:B------:R-:W-:Y:S05]  /*1550*/  @!P0 BRA `(.L_x_564) ;  /* 0xffffee5000008947 */ /* 0x000fea000383ffff */
.L_x_550:
[----:B0-----:R-:W-:Y:S05]  /*1560*/  BSYNC B1 ;  /* 0x0000000000017941 */ /* 0x001fea0003800000 */
.L_x_549:
[----:B------:R-:W-:Y:S01]  /*1570*/  ISETP.GE.AND P0, PT, R12, 0x2, PT ;  /* 0x000000020c00780c */ /* 0x000fe20003f06270 */
[----:B------:R-:W-:Y:S11]  /*1580*/  BSSY B0, `(.L_x_565) ;  /* 0x000001a000007945 */ /* 0x000ff60003800000 */
[----:B------:R-:W-:Y:S05]  /*1590*/  @!P0 BRA `(.L_x_566) ;  /* 0x0000018000008947 */ /* 0x000fea0003800000 */
[----:B------:R-:W-:-:S08]  /*15a0*/  MOV R0, 0x1 ;  /* 0x0000000100007802 */ /* 0x000fd00000000f00 */
.L_x_570:
[----:B0-----:R-:W-:-:S08]  /*15b0*/  LEA R4, R0, R1, 0x2 ;  /* 0x0000000100047211 */ /* 0x001fd000078e10ff */
[----:B------:R0:W5:Y:S01]  /*15c0*/  LDL R7, [R4] ;  /* 0x0000000004077983 */ /* 0x0001620000100800 */
[C---:B------:R-:W-:Y:S01]  /*15d0*/  IADD3 R5, R0.reuse, -0x1, RZ ;  /* 0xffffffff00057810 */ /* 0x040fe20007ffe0ff */
[----:B------:R-:W-:Y:S01]  /*15e0*/  BSSY B1, `(.L_x_567) ;  /* 0x0000010000017945 */ /* 0x000fe20003800000 */
[----:B------:R-:W-:Y:S02]  /*15f0*/  MOV R6, R0 ;  /* 0x0000000000067202 */ /* 0x000fe40000000f00 */
[----:B------:R-:W-:Y:S02]  /*1600*/  ISETP.GE.AND P1, PT, R5, RZ, PT ;  /* 0x000000ff0500720c */ /* 0x000fe40003f26270 */
[----:B------:R-:W-:-:S04]  /*1610*/  IADD3 R0, R0, 0x1, RZ ;  /* 0x0000000100007810 */ /* 0x000fc80007ffe0ff */
[----:B------:R-:W-:-:S06]  /*1620*/  ISETP.GE.AND P0, PT, R0, R12, PT ;  /* 0x0000000c0000720c */ /* 0x000fcc0003f06270 */
[----:B0-----:R-:W-:Y:S06]  /*1630*/  @!P1 BRA `(.L_x_568) ;  /* 0x000000a000009947 */ /* 0x001fec0003800000 */
.L_x_569:
[----:B------:R-:W-:-:S08]  /*1640*/  LEA R4, R5, R1, 0x2 ;  /* 0x0000000105047211 */ /* 0x000fd000078e10ff */
[----:B------:R-:W2:Y:S01]  /*1650*/  LDL R9, [R4] ;  /* 0x0000000004097983 */ /* 0x000ea20000100800 */
[----:B------:R-:W-:Y:S02]  /*1660*/  MOV R8, R5 ;  /* 0x0000000500087202 */ /* 0x000fe40000000f00 */
[----:B--2--5:R-:W-:-:S12]  /*1670*/  FSETP.GT.FTZ.AND P1, PT, R9, R7, PT ;  /* 0x000000070900720b */ /* 0x024fd80003f34000 */
[----:B------:R-:W-:Y:S05]  /*1680*/  @!P1 BRA `(.L_x_568) ;  /* 0x0000005000009947 */ /* 0x000fea0003800000 */
[----:B------:R0:W-:Y:S01]  /*1690*/  STL [R4+0x4], R9 ;  /* 0x0000040904007387 */ /* 0x0001e20000100800 */
[----:B------:R-:W-:Y:S02]  /*16a0*/  IADD3 R5, R5, -0x1, RZ ;  /* 0xffffffff05057810 */ /* 0x000fe40007ffe0ff */
[----:B------:R-:W-:Y:S02]  /*16b0*/  MOV R6, R8 ;  /* 0x0000000800067202 */ /* 0x000fe40000000f00 */
[----:B------:R-:W-:-:S12]  /*16c0*/  ISETP.GT.AND P1, PT, R5, -0x1, PT ;  /* 0xffffffff0500780c */ /* 0x000fd80003f24270 */
[----:B0-----:R-:W-:Y:S05]  /*16d0*/  @P1 BRA `(.L_x_569) ;  /* 0xffffff6000001947 */ /* 0x001fea000383ffff */
.L_x_568:
[----:B------:R-:W-:Y:S05]  /*16e0*/  BSYNC B1 ;  /* 0x0000000000017941 */ /* 0x000fea0003800000 */
.L_x_567:
[----:B------:R-:W-:-:S08]  /*16f0*/  LEA R4, R6, R1, 0x2 ;  /* 0x0000000106047211 */ /* 0x000fd000078e10ff */
[----:B-----5:R0:W-:Y:S01]  /*1700*/  STL [R4], R7 ;  /* 0x0000000704007387 */ /* 0x0201e20000100800 */
[----:B------:R-:W-:Y:S05]  /*1710*/  @!P0 BRA `(.L_x_570) ;  /* 0xfffffe9000008947 */ /* 0x000fea000383ffff */
.L_x_566:
[----:B------:R-:W-:Y:S05]  /*1720*/  BSYNC B0 ;  /* 0x0000000000007941 */ /* 0x000fea0003800000 */
.L_x_565:
[----:B------:R-:W-:-:S05]  /*1730*/  IMAD R12, R12, 0x7, RZ ;  /* 0x000000070c0c7824 */ /* 0x000fca00078e02ff */
[----:B------:R-:W-:-:S04]  /*1740*/  SHF.R.S32.HI R5, RZ, 0x1f, R12 ;  /* 0x0000001fff057819 */ /* 0x000fc8000001140c */
[----:B------:R-:W-:-:S04]  /*1750*/  LEA.HI R5, R5, R12, RZ, 0x3 ;  /* 0x0000000c05057211 */ /* 0x000fc800078f18ff */
[----:B------:R-:W-:-:S04]  /*1760*/  SHF.R.S32.HI R0, RZ, 0x3, R5 ;  /* 0x00000003ff007819 */ /* 0x000fc80000011405 */
[----:B------:R-:W-:-:S08]  /*1770*/  LEA R0, R0, R1, 0x2 ;  /* 0x0000000100007211 */ /* 0x000fd000078e10ff */
[----:B------:R-:W2:Y:S04]  /*1780*/  LDL R5, [R0] ;  /* 0x0000000000057983 */ /* 0x000ea80000100800 */
[----:B--2---:R-:W-:Y:S01]  /*1790*/  STG.E.SYS [R2], R5 ;  /* 0x0000000502007386 */ /* 0x004fe2000010e900 */
[----:B------:R-:W-:Y:S05]  /*17a0*/  EXIT ;  /* 0x000000000000794d */ /* 0x000fea0003800000 */
.L_x_548:
[----:B------:R-:W2:Y:S04]  /*17b0*/  LDG.E.SYS R4, [R4] ;  /* 0x0000000004047381 */ /* 0x000ea800001ee900 */
[----:B------:R-:W2:Y:S02]  /*17c0*/  LDG.E.SYS R7, [R6] ;  /* 0x0000000006077381 */ /* 0x000ea400001ee900 */
[----:B--2---:R-:W-:-:S04]  /*17d0*/  FADD.FTZ R0, R4, -R7 ;  /* 0x8000000704007221 */ /* 0x004fc80000010000 */
[----:B------:R-:W-:-:S04]  /*17e0*/  FMUL.FTZ R9, R0, 0.25 ;  /* 0x3e80000000097820 */ /* 0x000fc80000410000 */
[----:B------:R-:W-:-:S08]  /*17f0*/  FMUL.FTZ R9, R0, R9 ;  /* 0x0000000900097220 */ /* 0x000fd00000410000 */
[----:B------:R-:W-:Y:S01]  /*1800*/  STG.E.SYS [R2], R9 ;  /* 0x0000000902007386 */ /* 0x000fe2000010e900 */
[----:B------:R-:W-:Y:S05]  /*1810*/  EXIT ;  /* 0x000000000000794d */ /* 0x000fea0003800000 */
.L_x_571:
[----:B------:R-:W-:-:S00]  /*1820*/  BRA `(.L_x_571) ;  /* 0xfffffff000007947 */ /* 0x000fc0000383ffff */
[----:B------:R-:W-:-:S00]  /*1830*/  NOP ;  /* 0x0000000000007918 */ /* 0x000fc00000000000 */
[----:B------:R-:W-:-:S00]  /*1840*/  NOP ;  /* 0x0000000000007918 */ /* 0x000fc00000000000 */
[----:B------:R-:W-:-:S00]  /*1850*/  NOP ;  /* 0x0000000000007918 */ /* 0x000fc00000000000 */
[----:B------:R-:W-:-:S00]  /*1860*/  NOP ;  /* 0x0000000000007918 */ /* 0x000fc00000000000 */
[----:B------:R-:W-:-:S00]  /*1870*/  NOP ;  /* 0x0000000000007918 */ /* 0x000fc00000000000 */
.L_x_613:


//--------------------- .text.kernel_cuda_filter_detect_outliers --------------------------
	.section	.text.kernel_cuda_filter_detect_outliers,"ax",@progbits
	.sectioninfo	@"SHI_REGISTERS=30"
	.align	128
        .global         kernel_cuda_filter_detect_outliers
        .type           kernel_cuda_filter_detect_outliers,@function
        .size           kernel_cuda_filter_detect_outliers,(.L_x_614 - kernel_cuda_filter_detect_outliers)
        .other          kernel_cuda_filter_detect_outliers,@"STO_CUDA_ENTRY STV_DEFAULT"
kernel_cuda_filter_detect_outliers:
.text.kernel_cuda_filter_detect_outliers:
[----:B------:R-:W-:-:S08]  /*0000*/  IMAD.MOV.U32 R1, RZ, RZ, c[0x0][0x28] ;  /* 0x00000a00ff017624 */ /* 0x000fd000078e00ff */
        /* <DEDUP_REMOVED lines=16> */
[C---:B------:R-:W-:Y:S01]  /*0110*/  IADD3 R0, R5.reuse, -0x2, RZ ;  /* 0xfffffffe05007810 */ /* 0x040fe20007ffe0ff */
[----:B------:R-:W-:Y:S01]  /*0120*/  ULDC UR4, c[0x0][0x180] ;  /* 0x0000600000047ab9 */ /* 0x000fe20000000800 */
[----:B------:R-:W-:Y:S01]  /*0130*/  IADD3 R6, R5, 0x3, RZ ;  /* 0x0000000305067810 */ /* 0x000fe20007ffe0ff */
[----:B------:R-:W-:Y:S01]  /*0140*/  UIADD3 UR4, -UR4, 0x3, URZ ;  /* 0x0000000304047890 */ /* 0x000fe2000fffe13f */
[----:B------:R-:W-:Y:S01]  /*0150*/  IMNMX R8, R0, c[0x0][0x184], !PT ;  /* 0x0000610000087a17 */ /* 0x000fe20007800200 */
[----:B------:R-:W-:Y:S01]  /*0160*/  ULDC UR5, c[0x0][0x188] ;  /* 0x0000620000057ab9 */ /* 0x000fe20000000800 */
[----:B------:R-:W-:Y:S01]  /*0170*/  IMNMX R6, R6, c[0x0][0x18c], PT ;  /* 0x0000630006067a17 */ /* 0x000fe20003800200 */
[----:B------:R-:W-:Y:S01]  /*0180*/  UIADD3 UR4, UR4, UR5, URZ ;  /* 0x0000000504047290 */ /* 0x000fe2000fffe03f */
[----:B------:R-:W-:Y:S01]  /*0190*/  BSSY B1, `(.L_x_572) ;  /* 0x0000085000017945 */ /* 0x000fe20003800000 */
[----:B------:R-:W-:Y:S01]  /*01a0*/  IMAD.MOV.U32 R7, RZ, RZ, RZ ;  /* 0x000000ffff077224 */ /* 0x000fe200078e00ff */
[----:B------:R-:W-:Y:S01]  /*01b0*/  ISETP.GE.AND P0, PT, R8, R6, PT ;  /* 0x000000060800720c */ /* 0x000fe20003f06270 */
[----:B------:R-:W-:Y:S01]  /*01c0*/  ULOP3.LUT UR4, UR4, 0xfffffffc, URZ, 0xc0, !UPT ;  /* 0xfffffffc04047892 */ /* 0x000fe2000f8ec03f */
[----:B------:R-:W-:-:S10]  /*01d0*/  IMAD.MOV.U32 R2, RZ, RZ, RZ ;  /* 0x000000ffff027224 */ /* 0x000fd400078e00ff */
[----:B------:R-:W-:Y:S05]  /*01e0*/  @P0 BRA `(.L_x_573) ;  /* 0x000007f000000947 */ /* 0x000fea0003800000 */
[C---:B------:R-:W-:Y:S01]  /*01f0*/  IADD3 R9, R4.reuse, -0x2, RZ ;  /* 0xfffffffe04097810 */ /* 0x040fe20007ffe0ff */
[----:B------:R-:W-:Y:S01]  /*0200*/  IMAD.MOV.U32 R7, RZ, RZ, RZ ;  /* 0x000000ffff077224 */ /* 0x000fe200078e00ff */
[----:B------:R-:W-:Y:S01]  /*0210*/  IADD3 R10, R4, 0x3, RZ ;  /* 0x00000003040a7810 */ /* 0x000fe20007ffe0ff */
[----:B------:R-:W-:Y:S01]  /*0220*/  IMAD.MOV.U32 R2, RZ, RZ, RZ ;  /* 0x000000ffff027224 */ /* 0x000fe200078e00ff */
[----:B------:R-:W-:Y:S02]  /*0230*/  IADD3 R24, R1, c[0x0][0x20], RZ ;  /* 0x0000080001187a10 */ /* 0x000fe40007ffe0ff */
[----:B------:R-:W-:Y:S02]  /*0240*/  IMNMX R9, R9, c[0x0][0x180], !PT ;  /* 0x0000600009097a17 */ /* 0x000fe40007800200 */
[----:B------:R-:W-:-:S08]  /*0250*/  IMNMX R10, R10, c[0x0][0x188], PT ;  /* 0x000062000a0a7a17 */ /* 0x000fd00003800200 */
.L_x_587:
[----:B------:R-:W-:Y:S01]  /*0260*/  ISETP.GE.AND P0, PT, R9, R10, PT ;  /* 0x0000000a0900720c */ /* 0x000fe20003f06270 */
[----:B------:R-:W-:Y:S11]  /*0270*/  BSSY B0, `(.L_x_574) ;  /* 0x0000073000007945 */ /* 0x000ff60003800000 */
[----:B------:R-:W-:Y:S05]  /*0280*/  @P0 BRA `(.L_x_575) ;  /* 0x0000071000000947 */ /* 0x000fea0003800000 */
[----:B------:R-:W-:-:S08]  /*0290*/  IMAD.MOV.U32 R11, RZ, RZ, R9 ;  /* 0x000000ffff0b7224 */ /* 0x000fd000078e0009 */
.L_x_586:
[----:B------:R-:W-:Y:S02]  /*02a0*/  IADD3 R0, R8, -c[0x0][0x184], RZ ;  /* 0x8000610008007a10 */ /* 0x000fe40007ffe0ff */
[----:B------:R-:W-:-:S02]  /*02b0*/  IADD3 R13, R11, -c[0x0][0x180], RZ ;  /* 0x800060000b0d7a10 */ /* 0x000fc40007ffe0ff */
[----:B------:R-:W-:-:S03]  /*02c0*/  MOV R14, 0x4 ;  /* 0x00000004000e7802 */ /* 0x000fc60000000f00 */
[----:B------:R-:W-:Y:S02]  /*02d0*/  IMAD R25, R0, UR4, R13 ;  /* 0x0000000400197c24 */ /* 0x000fe4000f8e020d */
[----:B------:R-:W-:Y:S02]  /*02e0*/  IMAD.MOV.U32 R13, RZ, RZ, c[0x0][0x190] ;  /* 0x00006400ff0d7624 */ /* 0x000fe400078e00ff */
[----:B------:R-:W-:Y:S02]  /*02f0*/  IMAD.WIDE R14, R25, R14, c[0x0][0x160] ;  /* 0x00005800190e7625 */ /* 0x000fe400078e020e */
[----:B------:R-:W-:-:S05]  /*0300*/  IMAD.SHL.U32 R13, R13, 0x4, RZ ;  /* 0x000000040d0d7824 */ /* 0x000fca00078e00ff */
[----:B------:R-:W-:Y:S02]  /*0310*/  SHF.R.S32.HI R12, RZ, 0x1f, R13 ;  /* 0x0000001fff0c7819 */ /* 0x000fe4000001140d */
[----:B------:R-:W-:Y:S02]  /*0320*/  IADD3 R16, P0, R14, R13, RZ ;  /* 0x0000000d0e107210 */ /* 0x000fe40007f1e0ff */
[----:B------:R-:W2:Y:S03]  /*0330*/  LDG.E.SYS R14, [R14] ;  /* 0x000000000e0e7381 */ /* 0x000ea600001ee900 */
[----:B------:R-:W-:Y:S01]  /*0340*/  IMAD.X R17, R15, 0x1, R12, P0 ;  /* 0x000000010f117824 */ /* 0x000fe200000e060c */
[----:B------:R-:W-:-:S05]  /*0350*/  IADD3 R18, P0, R13, R16, RZ ;  /* 0x000000100d127210 */ /* 0x000fca0007f1e0ff */
[----:B------:R-:W-:Y:S02]  /*0360*/  IMAD.X R19, R12, 0x1, R17, P0 ;  /* 0x000000010c137824 */ /* 0x000fe400000e0611 */
[----:B------:R-:W3:Y:S06]  /*0370*/  LDG.E.SYS R16, [R16] ;  /* 0x0000000010107381 */ /* 0x000eec00001ee900 */
[----:B------:R-:W4:Y:S01]  /*0380*/  LDG.E.SYS R18, [R18] ;  /* 0x0000000012127381 */ /* 0x000f2200001ee900 */
[----:B------:R-:W-:Y:S01]  /*0390*/  ISETP.GE.AND P0, PT, R7, 0x1, PT ;  /* 0x000000010700780c */ /* 0x000fe20003f06270 */
[----:B------:R-:W-:Y:S01]  /*03a0*/  BSSY B2, `(.L_x_576) ;  /* 0x0000011000027945 */ /* 0x000fe20003800000 */
[----:B------:R-:W-:Y:S01]  /*03b0*/  IMAD.MOV.U32 R22, RZ, RZ, RZ ;  /* 0x000000ffff167224 */ /* 0x000fe200078e00ff */
[----:B--2---:R-:W-:-:S02]  /*03c0*/  FMNMX.FTZ R0, RZ, R14, !PT ;  /* 0x0000000eff007209 */ /* 0x004fc40007810000 */
[----:B---3--:R-:W-:-:S05]  /*03d0*/  FMNMX.FTZ R21, RZ, R16, !PT ;  /* 0x00000010ff157209 */ /* 0x008fca0007810000 */
[----:B------:R-:W-:Y:S01]  /*03e0*/  FADD.FTZ R21, R0, R21 ;  /* 0x0000001500157221 */ /* 0x000fe20000010000 */
[----:B----4-:R-:W-:-:S05]  /*03f0*/  FMNMX.FTZ R20, RZ, R18, !PT ;  /* 0x00000012ff147209 */ /* 0x010fca0007810000 */
[----:B------:R-:W-:-:S04]  /*0400*/  FADD.FTZ R20, R20, R21 ;  /* 0x0000001514147221 */ /* 0x000fc80000010000 */
[----:B------:R-:W-:Y:S01]  /*0410*/  FMUL.FTZ R27, R20, 0.3333333432674407959 ;  /* 0x3eaaaaab141b7820 */ /* 0x000fe20000410000 */
[----:B------:R-:W-:Y:S07]  /*0420*/  @!P0 BRA `(.L_x_577) ;  /* 0x0000008000008947 */ /* 0x000fee0003800000 */
[----:B------:R-:W-:-:S08]  /*0430*/  MOV R0, R1 ;  /* 0x0000000100007202 */ /* 0x000fd00000000f00 */
.L_x_578:
[----:B------:R-:W2:Y:S02]  /*0440*/  LDL R14, [R0] ;  /* 0x00000000000e7983 */ /* 0x000ea40000100800 */
[----:B--2---:R-:W-:-:S12]  /*0450*/  FSETP.GT.FTZ.AND P0, PT, R14, R27, PT ;  /* 0x0000001b0e00720b */ /* 0x004fd80003f14000 */
[----:B------:R-:W-:Y:S05]  /*0460*/  @P0 BRA `(.L_x_577) ;  /* 0x0000004000000947 */ /* 0x000fea0003800000 */
[----:B------:R-:W-:Y:S02]  /*0470*/  IADD3 R22, R22, 0x1, RZ ;  /* 0x0000000116167810 */ /* 0x000fe40007ffe0ff */
[----:B------:R-:W-:Y:S02]  /*0480*/  IADD3 R0, R0, 0x4, RZ ;  /* 0x0000000400007810 */ /* 0x000fe40007ffe0ff */
[----:B------:R-:W-:-:S12]  /*0490*/  ISETP.GE.AND P0, PT, R22, R7, PT ;  /* 0x000000071600720c */ /* 0x000fd80003f06270 */
[----:B------:R-:W-:Y:S05]  /*04a0*/  @!P0 BRA `(.L_x_578) ;  /* 0xffffff9000008947 */ /* 0x000fea000383ffff */
.L_x_577:
[----:B------:R-:W-:Y:S05]  /*04b0*/  BSYNC B2 ;  /* 0x0000000000027941 */ /* 0x000fea0003800000 */
.L_x_576:
[----:B------:R-:W-:Y:S01]  /*04c0*/  ISETP.GT.AND P0, PT, R7, R22, PT ;  /* 0x000000160700720c */ /* 0x000fe20003f04270 */
[----:B------:R-:W-:Y:S11]  /*04d0*/  BSSY B2, `(.L_x_579) ;  /* 0x000002e000027945 */ /* 0x000ff60003800000 */
[----:B------:R-:W-:Y:S05]  /*04e0*/  @!P0 BRA `(.L_x_580) ;  /* 0x000002c000008947 */ /* 0x000fea0003800000 */
[----:B------:R-:W-:Y:S01]  /*04f0*/  IMAD.IADD R18, R7, 0x1, -R22 ;  /* 0x0000000107127824 */ /* 0x000fe200078e0a16 */
[----:B------:R-:W-:Y:S01]  /*0500*/  BSSY B3, `(.L_x_581) ;  /* 0x000001b000037945 */ /* 0x000fe20003800000 */
[----:B------:R-:W-:-:S03]  /*0510*/  IMAD.MOV.U32 R15, RZ, RZ, R7 ;  /* 0x000000ffff0f7224 */ /* 0x000fc600078e0007 */
[----:B------:R-:W-:-:S04]  /*0520*/  LOP3.LUT R14, R18, 0x3, RZ, 0xc0, !PT ;  /* 0x00000003120e7812 */ /* 0x000fc800078ec0ff */
[----:B------:R-:W-:-:S12]  /*0530*/  ISETP.NE.AND P0, PT, R14, RZ, PT ;  /* 0x000000ff0e00720c */ /* 0x000fd80003f05270 */
[----:B------:R-:W-:Y:S05]  /*0540*/  @!P0 BRA `(.L_x_582) ;  /* 0x0000016000008947 */ /* 0x000fea0003800000 */
[----:B------:R-:W-:Y:S01]  /*0550*/  ISETP.NE.AND P0, PT, R14, 0x1, PT ;  /* 0x000000010e00780c */ /* 0x000fe20003f05270 */
[----:B------:R-:W-:Y:S01]  /*0560*/  BSSY B4, `(.L_x_583) ;  /* 0x0000010000047945 */ /* 0x000fe20003800000 */
[----:B------:R-:W-:Y:S01]  /*0570*/  IADD3 R19, R24, -c[0x0][0x20], RZ ;  /* 0x8000080018137a10 */ /* 0x000fe20007ffe0ff */
[----:B------:R-:W-:-:S09]  /*0580*/  IMAD.MOV.U32 R0, RZ, RZ, R7 ;  /* 0x000000ffff007224 */ /* 0x000fd200078e0007 */
[----:B------:R-:W-:Y:S05]  /*0590*/  @!P0 BRA `(.L_x_584) ;  /* 0x000000c000008947 */ /* 0x000fea0003800000 */
[----:B------:R-:W-:-:S12]  /*05a0*/  ISETP.NE.AND P0, PT, R14, 0x2, PT ;  /* 0x000000020e00780c */ /* 0x000fd80003f05270 */
[----:B------:R-:W-:-:S05]  /*05b0*/  @P0 IADD3 R14, R24, -c[0x0][0x20], RZ ;  /* 0x80000800180e0a10 */ /* 0x000fca0007ffe0ff */
[----:B------:R-:W-:-:S08]  /*05c0*/  @P0 IMAD R14, R7, 0x4, R14 ;  /* 0x00000004070e0824 */ /* 0x000fd000078e020e */
[----:B------:R-:W2:Y:S01]  /*05d0*/  @P0 LDL R15, [R14+-0x4] ;  /* 0xfffffc000e0f0983 */ /* 0x000ea20000100800 */
[----:B------:R-:W-:Y:S01]  /*05e0*/  IMAD.MOV.U32 R0, RZ, RZ, R7 ;  /* 0x000000ffff007224 */ /* 0x000fe200078e0007 */
[----:B------:R-:W-:-:S04]  /*05f0*/  IADD3 R17, R24, -c[0x0][0x20], RZ ;  /* 0x8000080018117a10 */ /* 0x000fc80007ffe0ff */
[----:B------:R-:W-:-:S04]  /*0600*/  @P0 IADD3 R0, R7, -0x1, RZ ;  /* 0xffffffff07000810 */ /* 0x000fc80007ffe0ff */
[C---:B------:R-:W-:Y:S01]  /*0610*/  LEA R16, R0.reuse, R17, 0x2 ;  /* 0x0000001100107211 */ /* 0x040fe200078e10ff */
[----:B--2---:R0:W-:Y:S07]  /*0620*/  @P0 STL [R14], R15 ;  /* 0x0000000f0e000387 */ /* 0x0041ee0000100800 */
[----:B------:R-:W2:Y:S01]  /*0630*/  LDL R17, [R16+-0x4] ;  /* 0xfffffc0010117983 */ /* 0x000ea20000100800 */
[----:B------:R-:W-:-:S03]  /*0640*/  IADD3 R0, R0, -0x1, RZ ;  /* 0xffffffff00007810 */ /* 0x000fc60007ffe0ff */
[----:B--2---:R0:W-:Y:S05]  /*0650*/  STL [R16], R17 ;  /* 0x0000001110007387 */ /* 0x0041ea0000100800 */
.L_x_584:
[----:B------:R-:W-:Y:S05]  /*0660*/  BSYNC B4 ;  /* 0x0000000000047941 */ /* 0x000fea0003800000 */
.L_x_583:
[----:B0-----:R-:W-:-:S08]  /*0670*/  IMAD R14, R0, 0x4, R19 ;  /* 0x00000004000e7824 */ /* 0x001fd000078e0213 */
[----:B------:R-:W2:Y:S01]  /*0680*/  LDL R17, [R14+-0x4] ;  /* 0xfffffc000e117983 */ /* 0x000ea20000100800 */
[----:B------:R-:W-:-:S03]  /*0690*/  IADD3 R15, R0, -0x1, RZ ;  /* 0xffffffff000f7810 */ /* 0x000fc60007ffe0ff */
[----:B--2---:R0:W-:Y:S05]  /*06a0*/  STL [R14], R17 ;  /* 0x000000110e007387 */ /* 0x0041ea0000100800 */
.L_x_582:
[----:B------:R-:W-:Y:S05]  /*06b0*/  BSYNC B3 ;  /* 0x0000000000037941 */ /* 0x000fea0003800000 */
.L_x_581:
[----:B------:R-:W-:-:S12]  /*06c0*/  ISETP.GE.U32.AND P0, PT, R18, 0x4, PT ;  /* 0x000000041200780c */ /* 0x000fd80003f06070 */
[----:B------:R-:W-:Y:S05]  /*06d0*/  @!P0 BRA `(.L_x_580) ;  /* 0x000000d000008947 */ /* 0x000fea0003800000 */
[----:B0-----:R-:W-:-:S08]  /*06e0*/  IADD3 R14, R24, -c[0x0][0x20], RZ ;  /* 0x80000800180e7a10 */ /* 0x001fd00007ffe0ff */
.L_x_585:
[----:B0-----:R-:W-:-:S08]  /*06f0*/  IMAD R0, R15, 0x4, R14 ;  /* 0x000000040f007824 */ /* 0x001fd000078e020e */
[----:B------:R-:W2:Y:S04]  /*0700*/  LDL R17, [R0+-0x4] ;  /* 0xfffffc0000117983 */ /* 0x000ea80000100800 */
[----:B------:R-:W3:Y:S04]  /*0710*/  LDL R19, [R0+-0x8] ;  /* 0xfffff80000137983 */ /* 0x000ee80000100800 */
[----:B------:R-:W4:Y:S04]  /*0720*/  LDL R21, [R0+-0xc] ;  /* 0xfffff40000157983 */ /* 0x000f280000100800 */
[----:B------:R-:W5:Y:S01]  /*0730*/  LDL R23, [R0+-0x10] ;  /* 0xfffff00000177983 */ /* 0x000f620000100800 */
[----:B------:R-:W-:-:S04]  /*0740*/  IADD3 R15, R15, -0x4, RZ ;  /* 0xfffffffc0f0f7810 */ /* 0x000fc80007ffe0ff */
[----:B------:R-:W-:Y:S01]  /*0750*/  ISETP.GT.AND P0, PT, R15, R22, PT ;  /* 0x000000160f00720c */ /* 0x000fe20003f04270 */
[----:B--2---:R0:W-:Y:S04]  /*0760*/  STL [R0], R17 ;  /* 0x0000001100007387 */ /* 0x0041e80000100800 */
[----:B---3--:R0:W-:Y:S04]  /*0770*/  STL [R0+-0x4], R19 ;  /* 0xfffffc1300007387 */ /* 0x0081e80000100800 */
[----:B----4-:R0:W-:Y:S04]  /*0780*/  STL [R0+-0x8], R21 ;  /* 0xfffff81500007387 */ /* 0x0101e80000100800 */
[----:B-----5:R0:W-:Y:S01]  /*0790*/  STL [R0+-0xc], R23 ;  /* 0xfffff41700007387 */ /* 0x0201e20000100800 */
[----:B------:R-:W-:Y:S05]  /*07a0*/  @P0 BRA `(.L_x_585) ;  /* 0xffffff4000000947 */ /* 0x000fea000383ffff */
.L_x_580:
[----:B------:R-:W-:Y:S05]  /*07b0*/  BSYNC B2 ;  /* 0x0000000000027941 */ /* 0x000fea0003800000 */
.L_x_579:
[----:B0-----:R-:W-:Y:S02]  /*07c0*/  IMAD.MOV.U32 R14, RZ, RZ, c[0x0][0x190] ;  /* 0x00006400ff0e7624 */ /* 0x001fe400078e00ff */
[----:B------:R-:W-:-:S02]  /*07d0*/  IMAD.MOV.U32 R15, RZ, RZ, 0x4 ;  /* 0x00000004ff0f7424 */ /* 0x000fc400078e00ff */
[----:B------:R-:W-:-:S04]  /*07e0*/  IMAD R14, R14, 0x3, R25 ;  /* 0x000000030e0e7824 */ /* 0x000fc800078e0219 */
[----:B------:R-:W-:-:S07]  /*07f0*/  IMAD.WIDE R14, R14, R15, c[0x0][0x160] ;  /* 0x000058000e0e7625 */ /* 0x000fce00078e020f */
[----:B------:R-:W-:-:S04]  /*0800*/  IADD3 R16, P0, R13, R14, RZ ;  /* 0x0000000e0d107210 */ /* 0x000fc80007f1e0ff */
[----:B------:R-:W-:Y:S01]  /*0810*/  IADD3 R18, P1, R13, R16, RZ ;  /* 0x000000100d127210 */ /* 0x000fe20007f3e0ff */
[----:B------:R-:W-:Y:S02]  /*0820*/  IMAD.X R17, R15, 0x1, R12, P0 ;  /* 0x000000010f117824 */ /* 0x000fe400000e060c */
[----:B------:R-:W2:Y:S03]  /*0830*/  LDG.E.SYS R15, [R14] ;  /* 0x000000000e0f7381 */ /* 0x000ea600001ee900 */
[----:B------:R-:W-:-:S03]  /*0840*/  IADD3.X R19, R12, R17, RZ, P1, !PT ;  /* 0x000000110c137210 */ /* 0x000fc60000ffe4ff */
[----:B------:R-:W3:Y:S05]  /*0850*/  LDG.E.SYS R16, [R16] ;  /* 0x0000000010107381 */ /* 0x000eea00001ee900 */
[----:B------:R-:W4:Y:S01]  /*0860*/  LDG.E.SYS R19, [R18] ;  /* 0x0000000012137381 */ /* 0x000f2200001ee900 */
[----:B------:R-:W-:Y:S02]  /*0870*/  ISETP.NE.AND P0, PT, R8, R5, PT ;  /* 0x000000050800720c */ /* 0x000fe40003f05270 */
[----:B------:R-:W-:Y:S02]  /*0880*/  IADD3 R13, R24, -c[0x0][0x20], RZ ;  /* 0x80000800180d7a10 */ /* 0x000fe40007ffe0ff */
[----:B------:R-:W-:-:S02]  /*0890*/  ISETP.EQ.AND P0, PT, R11, R4, !P0 ;  /* 0x000000040b00720c */ /* 0x000fc40004702270 */
[----:B------:R-:W-:Y:S01]  /*08a0*/  IADD3 R11, R11, 0x1, RZ ;  /* 0x000000010b0b7810 */ /* 0x000fe20007ffe0ff */
[----:B------:R-:W-:Y:S01]  /*08b0*/  IMAD R22, R22, 0x4, R13 ;  /* 0x0000000416167824 */ /* 0x000fe200078e020d */
[----:B------:R-:W-:-:S07]  /*08c0*/  IADD3 R7, R7, 0x1, RZ ;  /* 0x0000000107077810 */ /* 0x000fce0007ffe0ff */
[----:B------:R0:W-:Y:S01]  /*08d0*/  STL [R22], R27 ;  /* 0x0000001b16007387 */ /* 0x0001e20000100800 */
[----:B--2---:R-:W-:Y:S02]  /*08e0*/  @P0 FSETP.GEU.FTZ.AND P2, PT, R15, RZ, PT ;  /* 0x000000ff0f00020b */ /* 0x004fe40003f5e000 */
[C---:B---3--:R-:W-:Y:S01]  /*08f0*/  @P0 FSETP.GEU.FTZ.AND P3, PT, R16.reuse, RZ, PT ;  /* 0x000000ff1000020b */ /* 0x048fe20003f7e000 */
[----:B------:R-:W-:-:S03]  /*0900*/  FADD.FTZ R0, R16, R15 ;  /* 0x0000000f10007221 */ /* 0x000fc60000010000 */
[----:B------:R-:W-:Y:S01]  /*0910*/  @P0 PLOP3.LUT P2, PT, P2, P3, PT, 0x2a, 0x0 ;  /* 0x000000000000081c */ /* 0x000fe20001746572 */
[----:B----4-:R-:W-:Y:S01]  /*0920*/  FADD.FTZ R0, R0, R19 ;  /* 0x0000001300007221 */ /* 0x010fe20000010000 */
[----:B------:R-:W-:-:S03]  /*0930*/  @P0 FSETP.GEU.FTZ.AND P1, PT, R19, RZ, PT ;  /* 0x000000ff1300020b */ /* 0x000fc60003f3e000 */
[----:B------:R-:W-:Y:S01]  /*0940*/  FMUL.FTZ R13, R0, 0.3333333432674407959 ;  /* 0x3eaaaaab000d7820 */ /* 0x000fe20000410000 */
[----:B------:R-:W-:-:S04]  /*0950*/  @P0 PLOP3.LUT P1, PT, P2, P1, PT, 0xa2, 0x0 ;  /* 0x000000000000081c */ /* 0x000fc80001723472 */
[----:B------:R-:W-:Y:S02]  /*0960*/  @!P0 FMNMX.FTZ R2, R2, R13, !PT ;  /* 0x0000000d02028209 */ /* 0x000fe40007810000 */
[----:B------:R-:W-:Y:S02]  /*0970*/  ISETP.GE.AND P2, PT, R11, R10, PT ;  /* 0x0000000a0b00720c */ /* 0x000fe40003f46270 */
[----:B------:R-:W-:-:S10]  /*0980*/  @P0 FSEL R3, R13, -1, !P1 ;  /* 0xbf8000000d030808 */ /* 0x000fd40004800000 */
[----:B0-----:R-:W-:Y:S05]  /*0990*/  @!P2 BRA `(.L_x_586) ;  /* 0xfffff9000000a947 */ /* 0x001fea000383ffff */
.L_x_575:
[----:B------:R-:W-:Y:S05]  /*09a0*/  BSYNC B0 ;  /* 0x0000000000007941 */ /* 0x000fea0003800000 */
.L_x_574:
[----:B------:R-:W-:-:S04]  /*09b0*/  IADD3 R8, R8, 0x1, RZ ;  /* 0x0000000108087810 */ /* 0x000fc80007ffe0ff */
[----:B------:R-:W-:-:S12]  /*09c0*/  ISETP.GE.AND P0, PT, R8, R6, PT ;  /* 0x000000060800720c */ /* 0x000fd80003f06270 */
[----:B------:R-:W-:Y:S05]  /*09d0*/  @!P0 BRA `(.L_x_587) ;  /* 0xfffff88000008947 */ /* 0x000fea000383ffff */
.L_x_573:
[----:B------:R-:W-:Y:S05]  /*09e0*/  BSYNC B1 ;  /* 0x0000000000017941 */ /* 0x000fea0003800000 */
.L_x_572:
[----:B------:R-:W0:Y:S01]  /*09f0*/  I2F R7, R7 ;  /* 0x0000000700077306 */ /* 0x000e220000201400 */
[----:B------:R-:W-:Y:S01]  /*0a00*/  IADD3 R6, R5, -c[0x0][0x184], RZ ;  /* 0x8000610005067a10 */ /* 0x000fe20007ffe0ff */
[----:B------:R-:W-:Y:S01]  /*0a10*/  IMAD.MOV.U32 R5, RZ, RZ, 0x4 ;  /* 0x00000004ff057424 */ /* 0x000fe200078e00ff */
[----:B------:R-:W-:Y:S01]  /*0a20*/  IADD3 R9, R4, -c[0x0][0x180], RZ ;  /* 0x8000600004097a10 */ /* 0x000fe20007ffe0ff */
[----:B------:R-:W-:-:S04]  /*0a30*/  IMAD.MOV.U32 R11, RZ, RZ, c[0x0][0x190] ;  /* 0x00006400ff0b7624 */ /* 0x000fc800078e00ff */
[----:B------:R-:W-:Y:S02]  /*0a40*/  IMAD R6, R6, UR4, R9 ;  /* 0x0000000406067c24 */ /* 0x000fe4000f8e0209 */
[----:B------:R-:W-:Y:S02]  /*0a50*/  IMAD.SHL.U32 R4, R11, 0x4, RZ ;  /* 0x000000040b047824 */ /* 0x000fe400078e00ff */
[----:B------:R-:W-:-:S03]  /*0a60*/  IMAD.WIDE R8, R6, R5, c[0x0][0x160] ;  /* 0x0000580006087625 */ /* 0x000fc600078e0205 */
[----:B------:R-:W-:Y:S01]  /*0a70*/  SHF.R.S32.HI R0, RZ, 0x1f, R4 ;  /* 0x0000001fff007819 */ /* 0x000fe20000011404 */
[----:B0-----:R-:W-:-:S03]  /*0a80*/  FMUL.FTZ R16, R7, 0.75 ;  /* 0x3f40000007107820 */ /* 0x001fc60000410000 */
[----:B------:R-:W-:-:S03]  /*0a90*/  IADD3 R12, P0, R4, R8, RZ ;  /* 0x00000008040c7210 */ /* 0x000fc60007f1e0ff */
[----:B------:R-:W0:Y:S01]  /*0aa0*/  F2I.FTZ.TRUNC.NTZ R16, R16 ;  /* 0x0000001000107305 */ /* 0x000e22000021f100 */
[----:B------:R-:W-:Y:S01]  /*0ab0*/  IADD3.X R13, R9, R0, RZ, P0, !PT ;  /* 0x00000000090d7210 */ /* 0x000fe200007fe4ff */
[----:B------:R1:W2:Y:S01]  /*0ac0*/  LDG.E.SYS R8, [R8] ;  /* 0x0000000008087381 */ /* 0x0002a200001ee900 */
[----:B------:R-:W-:-:S05]  /*0ad0*/  IADD3 R14, P0, R4, R12, RZ ;  /* 0x0000000c040e7210 */ /* 0x000fca0007f1e0ff */
[----:B------:R-:W-:Y:S01]  /*0ae0*/  IMAD.X R15, R0, 0x1, R13, P0 ;  /* 0x00000001000f7824 */ /* 0x000fe200000e060d */
[----:B------:R2:W3:Y:S01]  /*0af0*/  LDG.E.SYS R12, [R12] ;  /* 0x000000000c0c7381 */ /* 0x0004e200001ee900 */
[----:B------:R-:W-:-:S04]  /*0b00*/  IMAD R10, R11, 0x3, R6 ;  /* 0x000000030b0a7824 */ /* 0x000fc800078e0206 */
[----:B------:R-:W-:Y:S02]  /*0b10*/  IMAD.WIDE R10, R10, R5, c[0x0][0x160] ;  /* 0x000058000a0a7625 */ /* 0x000fe400078e0205 */
[----:B------:R-:W4:Y:S01]  /*0b20*/  LDG.E.SYS R14, [R14] ;  /* 0x000000000e0e7381 */ /* 0x000f2200001ee900 */
[----:B0-----:R-:W-:-:S04]  /*0b30*/  IMAD R20, R16, 0x4, R1 ;  /* 0x0000000410147824 */ /* 0x001fc800078e0201 */
[----:B------:R-:W-:-:S03]  /*0b40*/  IADD3 R16, P0, R4, R10, RZ ;  /* 0x0000000a04107210 */ /* 0x000fc60007f1e0ff */
[----:B------:R-:W5:Y:S04]  /*0b50*/  LDG.E.SYS R10, [R10] ;  /* 0x000000000a0a7381 */ /* 0x000f6800001ee900 */
[----:B------:R-:W5:Y:S01]  /*0b60*/  LDL R20, [R20] ;  /* 0x0000000014147983 */ /* 0x000f620000100800 */
[----:B------:R-:W-:Y:S01]  /*0b70*/  IMAD.X R17, R11, 0x1, R0, P0 ;  /* 0x000000010b117824 */ /* 0x000fe200000e0600 */
[----:B------:R-:W-:-:S05]  /*0b80*/  IADD3 R18, P0, R4, R16, RZ ;  /* 0x0000001004127210 */ /* 0x000fca0007f1e0ff */
[----:B------:R-:W-:Y:S02]  /*0b90*/  IMAD.X R19, R0, 0x1, R17, P0 ;  /* 0x0000000100137824 */ /* 0x000fe400000e0611 */
[----:B------:R-:W5:Y:S06]  /*0ba0*/  LDG.E.SYS R16, [R16] ;  /* 0x0000000010107381 */ /* 0x000f6c00001ee900 */
[----:B------:R-:W5:Y:S01]  /*0bb0*/  LDG.E.SYS R18, [R18] ;  /* 0x0000000012127381 */ /* 0x000f6200001ee900 */
[----:B-1----:R-:W-:Y:S01]  /*0bc0*/  MOV R9, 0x40000000 ;  /* 0x4000000000097802 */ /* 0x002fe20000000f00 */
[----:B------:R-:W-:Y:S01]  /*0bd0*/  BSSY B0, `(.L_x_588) ;  /* 0x0000034000007945 */ /* 0x000fe20003800000 */
[----:B--2---:R-:W-:-:S02]  /*0be0*/  FMNMX.FTZ R13, RZ, R8, !PT ;  /* 0x00000008ff0d7209 */ /* 0x004fc40007810000 */
[----:B---3--:R-:W-:-:S05]  /*0bf0*/  FMNMX.FTZ R12, RZ, R12, !PT ;  /* 0x0000000cff0c7209 */ /* 0x008fca0007810000 */
[----:B------:R-:W-:Y:S01]  /*0c00*/  FADD.FTZ R7, R13, R12 ;  /* 0x0000000c0d077221 */ /* 0x000fe20000010000 */
[----:B----4-:R-:W-:-:S05]  /*0c10*/  FMNMX.FTZ R14, RZ, R14, !PT ;  /* 0x0000000eff0e7209 */ /* 0x010fca0007810000 */
[----:B------:R-:W-:-:S04]  /*0c20*/  FADD.FTZ R7, R14, R7 ;  /* 0x000000070e077221 */ /* 0x000fc80000010000 */
[----:B------:R-:W-:Y:S02]  /*0c30*/  FMUL.FTZ R7, R7, 0.3333333432674407959 ;  /* 0x3eaaaaab07077820 */ /* 0x000fe40000410000 */
[----:B-----5:R-:W-:-:S05]  /*0c40*/  FFMA.FTZ R20, R20, R9, -9.9999997473787516356e-06 ;  /* 0xb727c5ac14147423 */ /* 0x020fca0000010009 */
[----:B------:R-:W-:Y:S02]  /*0c50*/  FSETP.GT.FTZ.AND P0, PT, R7, R20, PT ;  /* 0x000000140700720b */ /* 0x000fe40003f14000 */
[----:B------:R-:W-:Y:S02]  /*0c60*/  FMNMX.FTZ R10, RZ, R10, !PT ;  /* 0x0000000aff0a7209 */ /* 0x000fe40007810000 */
[----:B------:R-:W-:Y:S02]  /*0c70*/  FMNMX.FTZ R16, RZ, R16, !PT ;  /* 0x00000010ff107209 */ /* 0x000fe40007810000 */
[----:B------:R-:W-:-:S06]  /*0c80*/  FMNMX.FTZ R18, RZ, R18, !PT ;  /* 0x00000012ff127209 */ /* 0x000fcc0007810000 */
[----:B------:R-:W-:Y:S05]  /*0c90*/  @!P0 BRA `(.L_x_589) ;  /* 0x0000026000008947 */ /* 0x000fea0003800000 */
[----:B------:R-:W-:Y:S01]  /*0ca0*/  FADD.FTZ R2, R2, 9.9999997473787516356e-05 ;  /* 0x38d1b71702027421 */ /* 0x000fe20000010000 */
[----:B------:R-:W-:Y:S01]  /*0cb0*/  FSETP.GEU.FTZ.AND P1, PT, R3, RZ, PT ;  /* 0x000000ff0300720b */ /* 0x000fe20003f3e000 */
[----:B------:R-:W-:Y:S02]  /*0cc0*/  IMAD.WIDE R8, R6, R5, c[0x0][0x170] ;  /* 0x00005c0006087625 */ /* 0x000fe400078e0205 */
[----:B------:R-:W-:-:S04]  /*0cd0*/  FADD.FTZ R11, R2, 9.9999997473787516356e-06 ;  /* 0x3727c5ac020b7421 */ /* 0x000fc80000010000 */
[----:B------:R-:W-:-:S05]  /*0ce0*/  FMUL.FTZ R2, R11, 9 ;  /* 0x411000000b027820 */ /* 0x000fca0000410000 */
[----:B------:R-:W-:-:S04]  /*0cf0*/  FSETP.GT.FTZ.AND P0, PT, R3, R2, PT ;  /* 0x000000020300720b */ /* 0x000fc80003f14000 */
[----:B------:R-:W-:-:S12]  /*0d00*/  PLOP3.LUT P0, PT, P1, P0, PT, 0x8a, 0x0 ;  /* 0x000000000000781c */ /* 0x000fd80000f01172 */
[----:B------:R-:W-:Y:S05]  /*0d10*/  @P0 BRA `(.L_x_590) ;  /* 0x0000013000000947 */ /* 0x000fea0003800000 */
[----:B------:R-:W0:Y:S02]  /*0d20*/  MUFU.SQRT R2, R3 ;  /* 0x0000000300027308 */ /* 0x000e240000002000 */
[----:B0-----:R-:W-:-:S05]  /*0d30*/  FFMA.FTZ R2, R2, -3, R7 ;  /* 0xc040000002027823 */ /* 0x001fca0000010007 */
[----:B------:R-:W-:-:S12]  /*0d40*/  FSETP.GEU.FTZ.AND P0, PT, R2, R20, PT ;  /* 0x000000140200720b */ /* 0x000fd80003f1e000 */
[----:B------:R-:W-:Y:S05]  /*0d50*/  @P0 BRA `(.L_x_591) ;  /* 0x000000d000000947 */ /* 0x000fea0003800000 */
[----:B------:R-:W2:Y:S01]  /*0d60*/  LDG.E.SYS R2, [R8] ;  /* 0x0000000008027381 */ /* 0x000ea200001ee900 */
[----:B------:R-:W0:Y:S02]  /*0d70*/  MUFU.RCP R11, R7 ;  /* 0x00000007000b7308 */ /* 0x000e240000001000 */
[----:B0-----:R-:W-:-:S04]  /*0d80*/  FMUL.FTZ R11, R20, R11 ;  /* 0x0000000b140b7220 */ /* 0x001fc80000410000 */
[-C--:B------:R-:W-:Y:S02]  /*0d90*/  FMUL.FTZ R15, R11, R11.reuse ;  /* 0x0000000b0b0f7220 */ /* 0x080fe40000410000 */
[-C--:B------:R-:W-:Y:S02]  /*0da0*/  FMUL.FTZ R13, R13, R11.reuse ;  /* 0x0000000b0d0d7220 */ /* 0x080fe40000410000 */
[-C--:B------:R-:W-:Y:S02]  /*0db0*/  FMUL.FTZ R12, R12, R11.reuse ;  /* 0x0000000b0c0c7220 */ /* 0x080fe40000410000 */
[----:B------:R-:W-:Y:S02]  /*0dc0*/  FMUL.FTZ R14, R14, R11 ;  /* 0x0000000b0e0e7220 */ /* 0x000fe40000410000 */
[-C--:B------:R-:W-:Y:S02]  /*0dd0*/  FMUL.FTZ R11, R10, R15.reuse ;  /* 0x0000000f0a0b7220 */ /* 0x080fe40000410000 */
[----:B------:R-:W-:-:S02]  /*0de0*/  FMUL.FTZ R16, R16, R15 ;  /* 0x0000000f10107220 */ /* 0x000fc40000410000 */
[----:B------:R-:W-:Y:S02]  /*0df0*/  FMUL.FTZ R18, R18, R15 ;  /* 0x0000000f12127220 */ /* 0x000fe40000410000 */
[----:B--2---:R-:W-:-:S08]  /*0e00*/  FADD.FTZ R3, -R2, -RZ ;  /* 0x800000ff02037221 */ /* 0x004fd00000010100 */
[----:B------:R0:W-:Y:S01]  /*0e10*/  STG.E.SYS [R8], R3 ;  /* 0x0000000308007386 */ /* 0x0001e2000010e900 */
[----:B------:R-:W-:Y:S05]  /*0e20*/  BRA `(.L_x_592) ;  /* 0x000000e000007947 */ /* 0x000fea0003800000 */
.L_x_591:
[----:B------:R-:W-:Y:S01]  /*0e30*/  IMAD.MOV.U32 R11, RZ, RZ, R10 ;  /* 0x000000ffff0b7224 */ /* 0x000fe200078e000a */
[----:B------:R-:W-:Y:S07]  /*0e40*/  BRA `(.L_x_592) ;  /* 0x000000c000007947 */ /* 0x000fee0003800000 */
.L_x_590:
[----:B------:R-:W2:Y:S01]  /*0e50*/  LDG.E.SYS R3, [R8] ;  /* 0x0000000008037381 */ /* 0x000ea200001ee900 */
[----:B------:R-:W0:Y:S01]  /*0e60*/  MUFU.RCP R7, R7 ;  /* 0x0000000700077308 */ /* 0x000e220000001000 */
[--C-:B------:R-:W-:Y:S02]  /*0e70*/  IMAD.MOV.U32 R16, RZ, RZ, R11.reuse ;  /* 0x000000ffff107224 */ /* 0x100fe400078e000b */
[----:B------:R-:W-:Y:S02]  /*0e80*/  IMAD.MOV.U32 R18, RZ, RZ, R11 ;  /* 0x000000ffff127224 */ /* 0x000fe400078e000b */
[----:B0-----:R-:W-:-:S04]  /*0e90*/  FMUL.FTZ R15, R20, R7 ;  /* 0x00000007140f7220 */ /* 0x001fc80000410000 */
[-C--:B------:R-:W-:Y:S02]  /*0ea0*/  FMUL.FTZ R13, R13, R15.reuse ;  /* 0x0000000f0d0d7220 */ /* 0x080fe40000410000 */
[-C--:B------:R-:W-:Y:S02]  /*0eb0*/  FMUL.FTZ R12, R12, R15.reuse ;  /* 0x0000000f0c0c7220 */ /* 0x080fe40000410000 */
[----:B------:R-:W-:Y:S02]  /*0ec0*/  FMUL.FTZ R14, R14, R15 ;  /* 0x0000000f0e0e7220 */ /* 0x000fe40000410000 */
[----:B--2---:R-:W-:-:S08]  /*0ed0*/  FADD.FTZ R3, -R3, -RZ ;  /* 0x800000ff03037221 */ /* 0x004fd00000010100 */
[----:B------:R0:W-:Y:S01]  /*0ee0*/  STG.E.SYS [R8], R3 ;  /* 0x0000000308007386 */ /* 0x0001e2000010e900 */
[----:B------:R-:W-:Y:S05]  /*0ef0*/  BRA `(.L_x_592) ;  /* 0x0000001000007947 */ /* 0x000fea0003800000 */
.L_x_589:
[----:B------:R-:W-:-:S08]  /*0f00*/  IMAD.MOV.U32 R11, RZ, RZ, R10 ;  /* 0x000000ffff0b7224 */ /* 0x000fd000078e000a */
.L_x_592:
[----:B------:R-:W-:Y:S05]  /*0f10*/  BSYNC B0 ;  /* 0x0000000000007941 */ /* 0x000fea0003800000 */
.L_x_588:
[----:B------:R-:W-:Y:S02]  /*0f20*/  FADD.FTZ R13, R13, 1 ;  /* 0x3f8000000d0d7421 */ /* 0x000fe40000010000 */
[----:B------:R-:W-:Y:S02]  /*0f30*/  FADD.FTZ R12, R12, 1 ;  /* 0x3f8000000c0c7421 */ /* 0x000fe40000010000 */
[----:B------:R-:W-:Y:S02]  /*0f40*/  FADD.FTZ R14, R14, 1 ;  /* 0x3f8000000e0e7421 */ /* 0x000fe40000010000 */
[----:B------:R-:W1:Y:S01]  /*0f50*/  MUFU.LG2 R7, R13 ;  /* 0x0000000d00077308 */ /* 0x000e620000000c00 */
[----:B------:R-:W2:Y:S01]  /*0f60*/  MUFU.RCP R10, R13 ;  /* 0x0000000d000a7308 */ /* 0x000ea20000001000 */
[----:B0-----:R-:W0:Y:S01]  /*0f70*/  MUFU.RCP R9, R12 ;  /* 0x0000000c00097308 */ /* 0x001e220000001000 */
[----:B------:R-:W-:Y:S01]  /*0f80*/  IMAD.WIDE R2, R6, R5, c[0x0][0x178] ;  /* 0x00005e0006027625 */ /* 0x000fe200078e0205 */
[----:B------:R-:W3:Y:S01]  /*0f90*/  MUFU.RCP R23, R14 ;  /* 0x0000000e00177308 */ /* 0x000ee20000001000 */
[----:B------:R4:W5:Y:S01]  /*0fa0*/  MUFU.LG2 R20, R12 ;  /* 0x0000000c00147308 */ /* 0x0009620000000c00 */
[----:B------:R-:W0:Y:S04]  /*0fb0*/  MUFU.LG2 R22, R14 ;  /* 0x0000000e00167308 */ /* 0x000e280000000c00 */
[----:B------:R-:W-:Y:S01]  /*0fc0*/  IADD3 R8, P0, R4, R2, RZ ;  /* 0x0000000204087210 */ /* 0x000fe20007f1e0ff */
[----:B-1----:R-:W-:-:S02]  /*0fd0*/  FMUL.FTZ R19, R7, 0.69314718246459960938 ;  /* 0x3f31721807137820 */ /* 0x002fc40000410000 */
[----:B------:R-:W-:Y:S02]  /*0fe0*/  IMAD.WIDE R6, R6, R5, c[0x0][0x168] ;  /* 0x00005a0006067625 */ /* 0x000fe400078e0205 */
[----:B--2---:R-:W-:Y:S02]  /*0ff0*/  FMUL.FTZ R10, R10, R10 ;  /* 0x0000000a0a0a7220 */ /* 0x004fe40000410000 */
[----:B0-----:R-:W-:Y:S01]  /*1000*/  FMUL.FTZ R5, R9, R9 ;  /* 0x0000000909057220 */ /* 0x001fe20000410000 */
[----:B------:R-:W-:Y:S01]  /*1010*/  IADD3.X R9, R3, R0, RZ, P0, !PT ;  /* 0x0000000003097210 */ /* 0x000fe200007fe4ff */
[----:B------:R-:W-:Y:S01]  /*1020*/  FMUL.FTZ R15, R10, R11 ;  /* 0x0000000b0a0f7220 */ /* 0x000fe20000410000 */
[C---:B----4-:R-:W-:Y:S01]  /*1030*/  IADD3 R12, P1, R4.reuse, R6, RZ ;  /* 0x00000006040c7210 */ /* 0x050fe20007f3e0ff */
[----:B------:R-:W-:Y:S01]  /*1040*/  FMUL.FTZ R17, R5, R16 ;  /* 0x0000001005117220 */ /* 0x000fe20000410000 */
[C---:B------:R-:W-:Y:S01]  /*1050*/  IADD3 R10, P0, R4.reuse, R8, RZ ;  /* 0x00000008040a7210 */ /* 0x040fe20007f1e0ff */
[----:B---3--:R-:W-:Y:S01]  /*1060*/  FMUL.FTZ R5, R23, R23 ;  /* 0x0000001717057220 */ /* 0x008fe20000410000 */
[----:B------:R-:W-:Y:S01]  /*1070*/  IADD3 R4, P2, R4, R12, RZ ;  /* 0x0000000c04047210 */ /* 0x000fe20007f5e0ff */
[----:B-----5:R-:W-:Y:S01]  /*1080*/  FMUL.FTZ R21, R20, 0.69314718246459960938 ;  /* 0x3f31721814157820 */ /* 0x020fe20000410000 */
[----:B------:R0:W-:Y:S01]  /*1090*/  STG.E.SYS [R2], R19 ;  /* 0x0000001302007386 */ /* 0x0001e2000010e900 */
[----:B------:R-:W-:-:S02]  /*10a0*/  IMAD.X R13, R7, 0x1, R0, P1 ;  /* 0x00000001070d7824 */ /* 0x000fc400008e0600 */
[----:B------:R-:W-:Y:S02]  /*10b0*/  FMUL.FTZ R23, R22, 0.69314718246459960938 ;  /* 0x3f31721816177820 */ /* 0x000fe40000410000 */
[C---:B------:R-:W-:Y:S02]  /*10c0*/  IMAD.X R11, R0.reuse, 0x1, R9, P0 ;  /* 0x00000001000b7824 */ /* 0x040fe400000e0609 */
[----:B------:R-:W-:Y:S01]  /*10d0*/  STG.E.SYS [R8], R21 ;  /* 0x0000001508007386 */ /* 0x000fe2000010e900 */
[----:B0-----:R-:W-:Y:S02]  /*10e0*/  FMUL.FTZ R3, R5, R18 ;  /* 0x0000001205037220 */ /* 0x001fe40000410000 */
[----:B------:R-:W-:-:S03]  /*10f0*/  IMAD.X R5, R0, 0x1, R13, P2 ;  /* 0x0000000100057824 */ /* 0x000fc600010e060d */
[----:B------:R-:W-:Y:S04]  /*1100*/  STG.E.SYS [R10], R23 ;  /* 0x000000170a007386 */ /* 0x000fe8000010e900 */
[----:B------:R-:W-:Y:S04]  /*1110*/  STG.E.SYS [R6], R15 ;  /* 0x0000000f06007386 */ /* 0x000fe8000010e900 */
[----:B------:R-:W-:Y:S04]  /*1120*/  STG.E.SYS [R12], R17 ;  /* 0x000000110c007386 */ /* 0x000fe8000010e900 */
[----:B------:R-:W-:Y:S01]  /*1130*/  STG.E.SYS [R4], R3 ;  /* 0x0000000304007386 */ /* 0x000fe2000010e900 */
[----:B------:R-:W-:Y:S05]  /*1140*/  EXIT ;  /* 0x000000000000794d */ /* 0x000fea0003800000 */
.L_x_593:
[----:B------:R-:W-:-:S00]  /*1150*/  BRA `(.L_x_593) ;  /* 0xfffffff000007947 */ /* 0x000fc0000383ffff */
[----:B------:R-:W-:-:S00]  /*1160*/  NOP ;  /* 0x0000000000007918 */ /* 0x000fc00000000000 */
[----:B------:R-:W-:-:S00]  /*1170*/  NOP ;  /* 0x0000000000007918 */ /* 0x000fc00000000000 */
.L_x_614:


//--------------------- .text.kernel_cuda_filter_write_feature --------------------------
	.section	.text.kernel_cuda_filter_write_feature,"ax",@progbits
	.sectioninfo	@"SHI_REGISTERS=9"
	.align	128
        .global         kernel_cuda_filter_write_feature
        .type           kernel_cuda_filter_write_feature,@function
        .size           kernel_cuda_filter_write_feature,(.L_x_615 - kernel_cuda_filter_write_feature)
        .other          kernel_cuda_filter_write_feature,@"STO_CUDA_ENTRY STV_DEFAULT"
kernel_cuda_filter_write_feature:
.text.kernel_cuda_filter_write_feature:
        /* <DEDUP_REMOVED lines=10> */
[----:B------:R-:W-:Y:S01]  /*00a0*/  ULDC UR4, c[0x0][0x1b0] ;  /* 0x00006c0000047ab9 */ /* 0x000fe20000000800 */
[----:B------:R-:W-:Y:S01]  /*00b0*/  IADD3 R4, R2, c[0x0][0x184], RZ ;  /* 0x0000610002047a10 */ /* 0x000fe20007ffe0ff */
[----:B------:R-:W-:Y:S01]  /*00c0*/  UIADD3 UR4, -UR4, 0x3, URZ ;  /* 0x0000000304047890 */ /* 0x000fe2000fffe13f */
[----:B------:R-:W-:Y:S01]  /*00d0*/  IADD3 R0, R0, c[0x0][0x180], RZ ;  /* 0x0000600000007a10 */ /* 0x000fe20007ffe0ff */
[----:B------:R-:W-:Y:S01]  /*00e0*/  ULDC UR5, c[0x0][0x1b8] ;  /* 0x00006e0000057ab9 */ /* 0x000fe20000000800 */
[----:B------:R-:W-:Y:S01]  /*00f0*/  IADD3 R2, R4, -c[0x0][0x1b4], RZ ;  /* 0x80006d0004027a10 */ /* 0x000fe20007ffe0ff */
[----:B------:R-:W-:Y:S01]  /*0100*/  UIADD3 UR4, UR4, UR5, URZ ;  /* 0x0000000504047290 */ /* 0x000fe2000fffe03f */
[----:B------:R-:W-:Y:S02]  /*0110*/  IADD3 R3, R0, -c[0x0][0x1b0], RZ ;  /* 0x80006c0000037a10 */ /* 0x000fe40007ffe0ff */
[----:B------:R-:W-:Y:S01]  /*0120*/  MOV R6, 0x4 ;  /* 0x0000000400067802 */ /* 0x000fe20000000f00 */
[----:B------:R-:W-:-:S06]  /*0130*/  ULOP3.LUT UR4, UR4, 0xfffffffc, URZ, 0xc0, !UPT ;  /* 0xfffffffc04047892 */ /* 0x000fcc000f8ec03f */
[----:B------:R-:W-:-:S04]  /*0140*/  IMAD R2, R2, UR4, R3 ;  /* 0x0000000402027c24 */ /* 0x000fc8000f8e0203 */
[----:B------:R-:W-:-:S10]  /*0150*/  IMAD.WIDE R2, R2, R6, c[0x0][0x190] ;  /* 0x0000640002027625 */ /* 0x000fd400078e0206 */
[----:B------:R-:W2:Y:S01]  /*0160*/  LDG.E.SYS R3, [R2] ;  /* 0x0000000002037381 */ /* 0x000ea200001ee900 */
[----:B------:R-:W-:Y:S02]  /*0170*/  IADD3 R5, R0, c[0x0][0x170], RZ ;  /* 0x00005c0000057a10 */ /* 0x000fe40007ffe0ff */
[----:B------:R-:W-:-:S03]  /*0180*/  MOV R0, c[0x0][0x178] ;  /* 0x00005e0000007a02 */ /* 0x000fc60000000f00 */
[----:B------:R-:W-:-:S04]  /*0190*/  IMAD R5, R4, c[0x0][0x174], R5 ;  /* 0x00005d0004057a24 */ /* 0x000fc800078e0205 */
[----:B------:R-:W-:-:S04]  /*01a0*/  IMAD R5, R5, R0, c[0x0][0x1a0] ;  /* 0x0000680005057624 */ /* 0x000fc800078e0200 */
[----:B------:R-:W-:-:S10]  /*01b0*/  IMAD.WIDE R4, R5, R6, c[0x0][0x198] ;  /* 0x0000660005047625 */ /* 0x000fd400078e0206 */
[----:B--2---:R-:W-:Y:S01]  /*01c0*/  STG.E.SYS [R4], R3 ;  /* 0x0000000304007386 */ /* 0x004fe2000010e900 */
[----:B------:R-:W-:Y:S05]  /*01d0*/  EXIT ;  /* 0x000000000000794d */ /* 0x000fea0003800000 */
.L_x_594:
[----:B------:R-:W-:-:S00]  /*01e0*/  BRA `(.L_x_594) ;  /* 0xfffffff000007947 */ /* 0x000fc0000383ffff */
[----:B------:R-:W-:-:S00]  /*01f0*/  NOP ;  /* 0x0000000000007918 */ /* 0x000fc00000000000 */
.L_x_615:


//--------------------- .text.kernel_cuda_filter_get_feature --------------------------
	.section	.text.kernel_cuda_filter_get_feature,"ax",@progbits
	.sectioninfo	@"SHI_REGISTERS=16"
	.align	128
        .global         kernel_cuda_filter_get_feature
        .type           kernel_cuda_filter_get_feature,@function
        .size           kernel_cuda_filter_get_feature,(.L_x_616 - kernel_cuda_filter_get_feature)
        .other          kernel_cuda_filter_get_feature,@"STO_CUDA_ENTRY STV_DEFAULT"
kernel_cuda_filter_get_feature:
.text.kernel_cuda_filter_get_feature:
[----:B------:R-:W-:-:S08]  /*0000*/  IMAD.MOV.U32 R1, RZ, RZ, c[0x0][0x28] ;  /* 0x00000a00ff017624 */ /* 0x000fd000078e00ff */
[----:B------:R-:W0:Y:S01]  /*0010*/  S2UR UR4, SR_CTAID.Y ;  /* 0x00000000000479c3 */ /* 0x000e220000002600 */
[----:B------:R-:W-:Y:S01]  /*0020*/  ULDC UR5, c[0x0][0x4] ;  /* 0x0000010000057ab9 */ /* 0x000fe20000000800 */
[----:B------:R-:W-:Y:S01]  /*0030*/  IMAD.MOV.U32 R3, RZ, RZ, c[0x0][0x0] ;  /* 0x00000000ff037624 */ /* 0x000fe200078e00ff */
[----:B------:R-:W-:Y:S01]  /*0040*/  ULDC UR6, c[0x0][0x194] ;  /* 0x0000650000067ab9 */ /* 0x000fe20000000800 */
[----:B------:R-:W1:Y:S04]  /*0050*/  S2R R8, SR_CTAID.X ;  /* 0x0000000000087919 */ /* 0x000e680000002500 */
[----:B------:R-:W2:Y:S04]  /*0060*/  S2R R6, SR_TID.Y ;  /* 0x0000000000067919 */ /* 0x000ea80000002200 */
[----:B------:R-:W3:Y:S01]  /*0070*/  S2R R11, SR_TID.X ;  /* 0x00000000000b7919 */ /* 0x000ee20000002100 */
[----:B0-----:R-:W-:Y:S01]  /*0080*/  UIMAD UR4, UR4, UR5, UR6 ;  /* 0x00000005040472a4 */ /* 0x001fe2000f8e0206 */
[----:B-1----:R-:W-:-:S05]  /*0090*/  IMAD R0, R8, R3, c[0x0][0x190] ;  /* 0x0000640008007624 */ /* 0x002fca00078e0203 */
[----:B--2---:R-:W-:Y:S01]  /*00a0*/  IADD3 R6, R6, UR4, RZ ;  /* 0x0000000406067c10 */ /* 0x004fe2000fffe0ff */
[----:B---3--:R-:W-:-:S03]  /*00b0*/  IMAD.IADD R0, R0, 0x1, R11 ;  /* 0x0000000100007824 */ /* 0x008fc600078e020b */
[----:B------:R-:W-:-:S04]  /*00c0*/  ISETP.GE.AND P0, PT, R6, c[0x0][0x19c], PT ;  /* 0x0000670006007a0c */ /* 0x000fc80003f06270 */
[----:B------:R-:W-:-:S12]  /*00d0*/  ISETP.GE.OR P0, PT, R0, c[0x0][0x198], P0 ;  /* 0x0000660000007a0c */ /* 0x000fd80000706670 */
[----:B------:R-:W-:Y:S05]  /*00e0*/  @P0 EXIT ;  /* 0x000000000000094d */ /* 0x000fea0003800000 */
[----:B------:R-:W-:Y:S02]  /*00f0*/  ULDC UR4, c[0x0][0x168] ;  /* 0x00005a0000047ab9 */ /* 0x000fe40000000800 */
[----:B------:R-:W-:Y:S02]  /*0100*/  UIADD3 UR4, UP0, UR4, 0x4c, URZ ;  /* 0x0000004c04047890 */ /* 0x000fe4000ff1e03f */
[----:B------:R-:W-:Y:S02]  /*0110*/  ULDC UR5, c[0x0][0x16c] ;  /* 0x00005b0000057ab9 */ /* 0x000fe40000000800 */
[----:B------:R-:W-:-:S09]  /*0120*/  UIADD3.X UR5, URZ, UR5, URZ, UP0, !UPT ;  /* 0x000000053f057290 */ /* 0x000fd200087fe43f */
[----:B------:R-:W2:Y:S04]  /*0130*/  LDG.E.SYS R3, [UR4] ;  /* 0x00000004ff037981 */ /* 0x000ea8000c1ee900 */
[----:B------:R-:W3:Y:S01]  /*0140*/  LDG.E.SYS R5, [UR4+0x10] ;  /* 0x00001004ff057981 */ /* 0x000ee2000c1ee900 */
[----:B--2---:R-:W-:Y:S02]  /*0150*/  ISETP.GE.AND P0, PT, R0, R3, PT ;  /* 0x000000030000720c */ /* 0x004fe40003f06270 */
[----:B---3--:R-:W-:-:S10]  /*0160*/  ISETP.GE.AND P2, PT, R6, R5, PT ;  /* 0x000000050600720c */ /* 0x008fd40003f46270 */
[----:B------:R-:W2:Y:S04]  /*0170*/  @P0 LDG.E.SYS R3, [UR4+0x4] ;  /* 0x00000404ff030981 */ /* 0x000ea8000c1ee900 */
[----:B------:R-:W3:Y:S01]  /*0180*/  @P2 LDG.E.SYS R5, [UR4+0x14] ;  /* 0x00001404ff052981 */ /* 0x000ee2000c1ee900 */
[----:B------:R-:W-:Y:S02]  /*0190*/  IMAD.MOV.U32 R2, RZ, RZ, RZ ;  /* 0x000000ffff027224 */ /* 0x000fe400078e00ff */
[----:B------:R-:W-:Y:S01]  /*01a0*/  @P2 IMAD.MOV.U32 R4, RZ, RZ, 0x3 ;  /* 0x00000003ff042424 */ /* 0x000fe200078e00ff */
[----:B--2---:R-:W-:Y:S01]  /*01b0*/  @P0 ISETP.GE.AND P1, PT, R0, R3, PT ;  /* 0x000000030000020c */ /* 0x004fe20003f26270 */
[----:B------:R-:W-:Y:S01]  /*01c0*/  @P0 IMAD.MOV.U32 R3, RZ, RZ, 0x1 ;  /* 0x00000001ff030424 */ /* 0x000fe200078e00ff */
[----:B---3--:R-:W-:Y:S01]  /*01d0*/  @P2 ISETP.GE.AND P3, PT, R6, R5, PT ;  /* 0x000000050600220c */ /* 0x008fe20003f66270 */
[----:B------:R-:W-:-:S03]  /*01e0*/  IMAD.MOV.U32 R5, RZ, RZ, RZ ;  /* 0x000000ffff057224 */ /* 0x000fc600078e00ff */
[----:B------:R-:W-:Y:S02]  /*01f0*/  @P0 SEL R2, R3, 0x2, !P1 ;  /* 0x0000000203020807 */ /* 0x000fe40004800000 */
[----:B------:R-:W-:-:S05]  /*0200*/  @P2 SEL R5, R4, 0x6, !P3 ;  /* 0x0000000604052807 */ /* 0x000fca0005800000 */
[----:B------:R-:W-:-:S05]  /*0210*/  IMAD.IADD R5, R5, 0x1, R2 ;  /* 0x0000000105057824 */ /* 0x000fca00078e0202 */
[----:B------:R-:W-:-:S04]  /*0220*/  LEA R2, P0, R5, c[0x0][0x168], 0x2 ;  /* 0x00005a0005027a11 */ /* 0x000fc800078010ff */
[----:B------:R-:W-:-:S08]  /*0230*/  LEA.HI.X R3, R5, c[0x0][0x16c], RZ, 0x2, P0 ;  /* 0x00005b0005037a11 */ /* 0x000fd000000f14ff */
[----:B------:R-:W2:Y:S04]  /*0240*/  LDG.E.SYS R9, [R2] ;  /* 0x0000000002097381 */ /* 0x000ea800001ee900 */
[----:B------:R-:W3:Y:S01]  /*0250*/  LDG.E.SYS R7, [R2+0x24] ;  /* 0x0000240002077381 */ /* 0x000ee200001ee900 */
[----:B------:R-:W-:-:S04]  /*0260*/  LEA R4, P0, R5, c[0x0][0x168], 0x3 ;  /* 0x00005a0005047a11 */ /* 0x000fc800078018ff */
[----:B------:R-:W-:-:S08]  /*0270*/  LEA.HI.X R5, R5, c[0x0][0x16c], RZ, 0x3, P0 ;  /* 0x00005b0005057a11 */ /* 0x000fd000000f1cff */
[----:B------:R-:W4:Y:S01]  /*0280*/  LDG.E.64.SYS R4, [R4+0xb0] ;  /* 0x0000b00004047381 */ /* 0x000f2200001eeb00 */
[----:B------:R-:W-:Y:S02]  /*0290*/  ULDC UR4, c[0x0][0x1a4] ;  /* 0x0000690000047ab9 */ /* 0x000fe40000000800 */
[----:B------:R-:W-:Y:S01]  /*02a0*/  USHF.R.S32.HI UR4, URZ, 0x1f, UR4 ;  /* 0x0000001f3f047899 */ /* 0x000fe20008011404 */
[----:B--2---:R-:W-:Y:S02]  /*02b0*/  IMAD.IADD R9, R0, 0x1, R9 ;  /* 0x0000000100097824 */ /* 0x004fe400078e0209 */
[----:B------:R-:W-:Y:S02]  /*02c0*/  IMAD.MOV.U32 R0, RZ, RZ, c[0x0][0x170] ;  /* 0x00005c00ff007624 */ /* 0x000fe400078e00ff */
[----:B---3--:R-:W-:-:S04]  /*02d0*/  IMAD R7, R6, R7, R9 ;  /* 0x0000000706077224 */ /* 0x008fc800078e0209 */
[----:B------:R-:W-:-:S05]  /*02e0*/  IMAD R7, R7, c[0x0][0x1a0], RZ ;  /* 0x0000680007077a24 */ /* 0x000fca00078e02ff */
[----:B------:R-:W-:-:S04]  /*02f0*/  IADD3 R10, P0, R7, c[0x0][0x1a4], RZ ;  /* 0x00006900070a7a10 */ /* 0x000fc80007f1e0ff */
[----:B------:R-:W-:Y:S02]  /*0300*/  LEA.HI.X.SX32 R13, R7, UR4, 0x1, P0 ;  /* 0x00000004070d7c11 */ /* 0x000fe400080f0eff */
[----:B------:R-:W-:-:S04]  /*0310*/  IADD3 R3, P0, R10, c[0x0][0x170], RZ ;  /* 0x00005c000a037a10 */ /* 0x000fc80007f1e0ff */
[----:B------:R-:W-:Y:S02]  /*0320*/  LEA.HI.X.SX32 R0, R0, R13, 0x1, P0 ;  /* 0x0000000d00007211 */ /* 0x000fe400000f0eff */
[----:B----4-:R-:W-:-:S04]  /*0330*/  LEA R2, P0, R3, R4, 0x2 ;  /* 0x0000000403027211 */ /* 0x010fc800078010ff */
[----:B------:R-:W-:-:S08]  /*0340*/  LEA.HI.X R3, R3, R5, R0, 0x2, P0 ;  /* 0x0000000503037211 */ /* 0x000fd000000f1400 */
[----:B------:R0:W2:Y:S01]  /*0350*/  LD.E.SYS R0, [R2] ;  /* 0x0000000002007980 */ /* 0x0000a2000010e900 */
[----:B------:R-:W-:Y:S01]  /*0360*/  UMOV UR4, 0x3 ;  /* 0x0000000300047882 */ /* 0x000fe20000000000 */
[----:B------:R-:W-:Y:S01]  /*0370*/  IADD3 R6, R6, -c[0x0][0x194], RZ ;  /* 0x8000650006067a10 */ /* 0x000fe20007ffe0ff */
[----:B------:R-:W-:Y:S01]  /*0380*/  ULDC UR5, c[0x0][0x190] ;  /* 0x0000640000057ab9 */ /* 0x000fe20000000800 */
[----:B------:R-:W-:Y:S01]  /*0390*/  IMAD R7, R8, c[0x0][0x0], R11 ;  /* 0x0000000008077a24 */ /* 0x000fe200078e020b */
[----:B------:R-:W-:Y:S01]  /*03a0*/  UIADD3 UR4, UR4, -UR5, URZ ;  /* 0x8000000504047290 */ /* 0x000fe2000fffe03f */
[----:B------:R-:W-:Y:S01]  /*03b0*/  IMAD.MOV.U32 R9, RZ, RZ, 0x4 ;  /* 0x00000004ff097424 */ /* 0x000fe200078e00ff */
[----:B------:R-:W-:Y:S01]  /*03c0*/  ISETP.LE.AND P0, PT, RZ, c[0x0][0x174], PT ;  /* 0x00005d00ff007a0c */ /* 0x000fe20003f03270 */
[----:B------:R-:W-:Y:S02]  /*03d0*/  ULDC UR5, c[0x0][0x198] ;  /* 0x0000660000057ab9 */ /* 0x000fe40000000800 */
[----:B------:R-:W-:-:S04]  /*03e0*/  UIADD3 UR4, UR4, UR5, URZ ;  /* 0x0000000504047290 */ /* 0x000fc8000fffe03f */
[----:B------:R-:W-:-:S06]  /*03f0*/  ULOP3.LUT UR4, UR4, 0xfffffffc, URZ, 0xc0, !UPT ;  /* 0xfffffffc04047892 */ /* 0x000fcc000f8ec03f */
[----:B------:R-:W-:-:S04]  /*0400*/  IMAD R6, R6, UR4, R7 ;  /* 0x0000000406067c24 */ /* 0x000fc8000f8e0207 */
[----:B0-----:R-:W-:Y:S02]  /*0410*/  IMAD.WIDE R2, R6, R9, c[0x0][0x178] ;  /* 0x00005e0006027625 */ /* 0x001fe400078e0209 */
[----:B--2---:R-:W-:-:S08]  /*0420*/  FMUL.FTZ R11, R0, c[0x0][0x188] ;  /* 0x00006200000b7a20 */ /* 0x004fd00000410000 */
[----:B------:R0:W-:Y:S01]  /*0430*/  STG.E.SYS [R2], R11 ;  /* 0x0000000b02007386 */ /* 0x0001e2000010e900 */
[----:B------:R-:W-:Y:S05]  /*0440*/  @!P0 EXIT ;  /* 0x000000000000894d */ /* 0x000fea0003800000 */
[----:B------:R-:W-:Y:S02]  /*0450*/  IMAD.MOV.U32 R8, RZ, RZ, c[0x0][0x160] ;  /* 0x00005800ff087624 */ /* 0x000fe400078e00ff */
[----:B0-----:R-:W-:-:S03]  /*0460*/  IMAD.WIDE R2, R6, R9, c[0x0][0x180] ;  /* 0x0000600006027625 */ /* 0x001fc600078e0209 */
[----:B------:R-:W-:-:S12]  /*0470*/  ISETP.GT.AND P0, PT, R8, 0x1, PT ;  /* 0x000000010800780c */ /* 0x000fd80003f04270 */
[----:B------:R-:W-:-:S08]  /*0480*/  @!P0 IMAD.MOV.U32 R7, RZ, RZ, 0x501502f9 ;  /* 0x501502f9ff078424 */ /* 0x000fd000078e00ff */
[----:B------:R0:W-:Y:S01]  /*0490*/  @!P0 STG.E.SYS [R2], R7 ;  /* 0x0000000702008386 */ /* 0x0001e2000010e900 */
[----:B------:R-:W-:Y:S05]  /*04a0*/  @!P0 EXIT ;  /* 0x000000000000894d */ /* 0x000fea0003800000 */
[----:B------:R-:W-:Y:S01]  /*04b0*/  IMAD.MOV.U32 R0, RZ, RZ, c[0x0][0x174] ;  /* 0x00005d00ff007624 */ /* 0x000fe200078e00ff */
[----:B0-----:R-:W-:-:S04]  /*04c0*/  IADD3 R7, P0, R10, c[0x0][0x174], RZ ;  /* 0x00005d000a077a10 */ /* 0x001fc80007f1e0ff */
[----:B------:R-:W-:Y:S02]  /*04d0*/  LEA.HI.X.SX32 R0, R0, R13, 0x1, P0 ;  /* 0x0000000d00007211 */ /* 0x000fe400000f0eff */
[----:B------:R-:W-:-:S04]  /*04e0*/  LEA R4, P0, R7, R4, 0x2 ;  /* 0x0000000407047211 */ /* 0x000fc800078010ff */
[----:B------:R-:W-:-:S08]  /*04f0*/  LEA.HI.X R5, R7, R5, R0, 0x2, P0 ;  /* 0x0000000507057211 */ /* 0x000fd000000f1400 */
[----:B------:R-:W2:Y:S01]  /*0500*/  LD.E.SYS R4, [R4] ;  /* 0x0000000004047980 */ /* 0x000ea2000010e900 */
[----:B------:R-:W-:Y:S01]  /*0510*/  IADD3 R0, R8, -0x1, RZ ;  /* 0xffffffff08007810 */ /* 0x000fe20007ffe0ff */
[----:B------:R-:W-:-:S04]  /*0520*/  FMUL.FTZ R7, R11, R11 ;  /* 0x0000000b0b077220 */ /* 0x000fc80000410000 */
[----:B------:R-:W-:Y:S02]  /*0530*/  IMAD R6, R0, c[0x0][0x160], RZ ;  /* 0x0000580000067a24 */ /* 0x000fe400078e02ff */
[----:B------:R-:W2:Y:S04]  /*0540*/  I2F R0, c[0x0][0x160] ;  /* 0x0000580000007b06 */ /* 0x000ea80000201400 */
[----:B------:R-:W0:Y:S02]  /*0550*/  I2F R6, R6 ;  /* 0x0000000600067306 */ /* 0x000e240000201400 */
[----:B0-----:R-:W0:Y:S01]  /*0560*/  MUFU.RCP R9, R6 ;  /* 0x0000000600097308 */ /* 0x001e220000001000 */
[----:B--2---:R-:W-:-:S04]  /*0570*/  FFMA.FTZ R0, -R0, R7, R4 ;  /* 0x0000000700007223 */ /* 0x004fc80000010104 */
[----:B0-----:R-:W-:-:S05]  /*0580*/  FMUL.FTZ R0, R0, R9 ;  /* 0x0000000900007220 */ /* 0x001fca0000410000 */
[----:B------:R-:W-:-:S08]  /*0590*/  FMNMX.FTZ R7, RZ, R0, !PT ;  /* 0x00000000ff077209 */ /* 0x000fd00007810000 */
[----:B------:R-:W-:Y:S01]  /*05a0*/  STG.E.SYS [R2], R7 ;  /* 0x0000000702007386 */ /* 0x000fe2000010e900 */
[----:B------:R-:W-:Y:S05]  /*05b0*/  EXIT ;  /* 0x000000000000794d */ /* 0x000fea0003800000 */
.L_x_595:
[----:B------:R-:W-:-:S00]  /*05c0*/  BRA `(.L_x_595) ;  /* 0xfffffff000007947 */ /* 0x000fc0000383ffff */
[----:B------:R-:W-:-:S00]  /*05d0*/  NOP ;  /* 0x0000000000007918 */ /* 0x000fc00000000000 */
[----:B------:R-:W-:-:S00]  /*05e0*/  NOP ;  /* 0x0000000000007918 */ /* 0x000fc00000000000 */
[----:B------:R-:W-:-:S00]  /*05f0*/  NOP ;  /* 0x0000000000007918 */ /* 0x000fc00000000000 */
.L_x_616:


//--------------------- .text.kernel_cuda_filter_divide_shadow --------------------------
	.section	.text.kernel_cuda_filter_divide_shadow,"ax",@progbits
	.sectioninfo	@"SHI_REGISTERS=22"
	.align	128
        .global         kernel_cuda_filter_divide_shadow
        .type           kernel_cuda_filter_divide_shadow,@function
        .size           kernel_cuda_filter_divide_shadow,(.L_x_617 - kernel_cuda_filter_divide_shadow)
        .other          kernel_cuda_filter_divide_shadow,@"STO_CUDA_ENTRY STV_DEFAULT"
kernel_cuda_filter_divide_shadow:
.text.kernel_cuda_filter_divide_shadow:
[----:B------:R-:W-:-:S08]  /*0000*/  MOV R1, c[0x0][0x28] ;  /* 0x00000a0000017a02 */ /* 0x000fd00000000f00 */
[----:B------:R-:W0:Y:S01]  /*0010*/  S2UR UR4, SR_CTAID.Y ;  /* 0x00000000000479c3 */ /* 0x000e220000002600 */
[----:B------:R-:W-:Y:S01]  /*0020*/  ULDC UR5, c[0x0][0x4] ;  /* 0x0000010000057ab9 */ /* 0x000fe20000000800 */
[----:B------:R-:W-:Y:S01]  /*0030*/  MOV R3, c[0x0][0x0] ;  /* 0x0000000000037a02 */ /* 0x000fe20000000f00 */
[----:B------:R-:W-:Y:S01]  /*0040*/  ULDC UR6, c[0x0][0x1a4] ;  /* 0x0000690000067ab9 */ /* 0x000fe20000000800 */
[----:B------:R-:W1:Y:S04]  /*0050*/  S2R R10, SR_CTAID.X ;  /* 0x00000000000a7919 */ /* 0x000e680000002500 */
[----:B------:R-:W2:Y:S04]  /*0060*/  S2R R8, SR_TID.Y ;  /* 0x0000000000087919 */ /* 0x000ea80000002200 */
[----:B------:R-:W3:Y:S01]  /*0070*/  S2R R11, SR_TID.X ;  /* 0x00000000000b7919 */ /* 0x000ee20000002100 */
[----:B0-----:R-:W-:Y:S01]  /*0080*/  UIMAD UR4, UR4, UR5, UR6 ;  /* 0x00000005040472a4 */ /* 0x001fe2000f8e0206 */
[----:B-1----:R-:W-:-:S05]  /*0090*/  IMAD R0, R10, R3, c[0x0][0x1a0] ;  /* 0x000068000a007624 */ /* 0x002fca00078e0203 */
[----:B--2---:R-:W-:Y:S02]  /*00a0*/  IADD3 R8, R8, UR4, RZ ;  /* 0x0000000408087c10 */ /* 0x004fe4000fffe0ff */
[----:B---3--:R-:W-:Y:S02]  /*00b0*/  IADD3 R2, R0, R11, RZ ;  /* 0x0000000b00027210 */ /* 0x008fe40007ffe0ff */
[----:B------:R-:W-:-:S04]  /*00c0*/  ISETP.GE.AND P0, PT, R8, c[0x0][0x1ac], PT ;  /* 0x00006b0008007a0c */ /* 0x000fc80003f06270 */
[----:B------:R-:W-:-:S12]  /*00d0*/  ISETP.GE.OR P0, PT, R2, c[0x0][0x1a8], P0 ;  /* 0x00006a0002007a0c */ /* 0x000fd80000706670 */
[----:B------:R-:W-:Y:S05]  /*00e0*/  @P0 EXIT ;  /* 0x000000000000094d */ /* 0x000fea0003800000 */
[----:B------:R-:W-:Y:S02]  /*00f0*/  ULDC UR4, c[0x0][0x168] ;  /* 0x00005a0000047ab9 */ /* 0x000fe40000000800 */
[----:B------:R-:W-:Y:S02]  /*0100*/  UIADD3 UR4, UP0, UR4, 0x4c, URZ ;  /* 0x0000004c04047890 */ /* 0x000fe4000ff1e03f */
[----:B------:R-:W-:Y:S02]  /*0110*/  ULDC UR5, c[0x0][0x16c] ;  /* 0x00005b0000057ab9 */ /* 0x000fe40000000800 */
[----:B------:R-:W-:-:S09]  /*0120*/  UIADD3.X UR5, URZ, UR5, URZ, UP0, !UPT ;  /* 0x000000053f057290 */ /* 0x000fd200087fe43f */
[----:B------:R-:W2:Y:S04]  /*0130*/  LDG.E.SYS R5, [UR4+0x10] ;  /* 0x00001004ff057981 */ /* 0x000ea8000c1ee900 */
[----:B------:R-:W3:Y:S01]  /*0140*/  LDG.E.SYS R3, [UR4] ;  /* 0x00000004ff037981 */ /* 0x000ee2000c1ee900 */
[----:B--2---:R-:W-:Y:S02]  /*0150*/  ISETP.GE.AND P2, PT, R8, R5, PT ;  /* 0x000000050800720c */ /* 0x004fe40003f46270 */
[----:B---3--:R-:W-:-:S10]  /*0160*/  ISETP.GE.AND P0, PT, R2, R3, PT ;  /* 0x000000030200720c */ /* 0x008fd40003f06270 */
[----:B------:R-:W2:Y:S04]  /*0170*/  @P2 LDG.E.SYS R5, [UR4+0x14] ;  /* 0x00001404ff052981 */ /* 0x000ea8000c1ee900 */
[----:B------:R-:W3:Y:S01]  /*0180*/  @P0 LDG.E.SYS R3, [UR4+0x4] ;  /* 0x00000404ff030981 */ /* 0x000ee2000c1ee900 */
[----:B--2---:R-:W-:Y:S02]  /*0190*/  @P2 ISETP.GE.AND P3, PT, R8, R5, PT ;  /* 0x000000050800220c */ /* 0x004fe40003f66270 */
[----:B------:R-:W-:Y:S01]  /*01a0*/  CS2R R4, SRZ ;  /* 0x0000000000047805 */ /* 0x000fe2000001ff00 */
[----:B---3--:R-:W-:Y:S02]  /*01b0*/  @P0 ISETP.GE.AND P1, PT, R2, R3, PT ;  /* 0x000000030200020c */ /* 0x008fe40003f26270 */
[----:B------:R-:W-:-:S02]  /*01c0*/  @P0 MOV R2, 0x1 ;  /* 0x0000000100020802 */ /* 0x000fc40000000f00 */
[----:B------:R-:W-:Y:S02]  /*01d0*/  @P2 MOV R3, 0x3 ;  /* 0x0000000300032802 */ /* 0x000fe40000000f00 */
[----:B------:R-:W-:Y:S02]  /*01e0*/  @P0 SEL R4, R2, 0x2, !P1 ;  /* 0x0000000202040807 */ /* 0x000fe40004800000 */
[----:B------:R-:W-:-:S04]  /*01f0*/  @P2 SEL R5, R3, 0x6, !P3 ;  /* 0x0000000603052807 */ /* 0x000fc80005800000 */
[----:B------:R-:W-:-:S04]  /*0200*/  IADD3 R5, R5, R4, RZ ;  /* 0x0000000405057210 */ /* 0x000fc80007ffe0ff */
[----:B------:R-:W-:-:S04]  /*0210*/  LEA R2, P0, R5, c[0x0][0x168], 0x2 ;  /* 0x00005a0005027a11 */ /* 0x000fc800078010ff */
[----:B------:R-:W-:-:S08]  /*0220*/  LEA.HI.X R3, R5, c[0x0][0x16c], RZ, 0x2, P0 ;  /* 0x00005b0005037a11 */ /* 0x000fd000000f14ff */
[----:B------:R-:W2:Y:S01]  /*0230*/  LDG.E.SYS R9, [R2] ;  /* 0x0000000002097381 */ /* 0x000ea200001ee900 */
[----:B------:R-:W-:-:S03]  /*0240*/  LEA R4, P0, R5, c[0x0][0x168], 0x3 ;  /* 0x00005a0005047a11 */ /* 0x000fc600078018ff */
[----:B------:R-:W3:Y:S01]  /*0250*/  LDG.E.SYS R7, [R2+0x24] ;  /* 0x0000240002077381 */ /* 0x000ee200001ee900 */
[----:B------:R-:W-:-:S08]  /*0260*/  LEA.HI.X R5, R5, c[0x0][0x16c], RZ, 0x3, P0 ;  /* 0x00005b0005057a11 */ /* 0x000fd000000f1cff */
[----:B------:R-:W4:Y:S01]  /*0270*/  LDG.E.64.SYS R4, [R4+0xb0] ;  /* 0x0000b00004047381 */ /* 0x000f2200001eeb00 */
[----:B------:R-:W-:Y:S02]  /*0280*/  ULDC UR4, c[0x0][0x1b4] ;  /* 0x00006d0000047ab9 */ /* 0x000fe40000000800 */
[----:B------:R-:W-:Y:S01]  /*0290*/  USHF.R.S32.HI UR4, URZ, 0x1f, UR4 ;  /* 0x0000001f3f047899 */ /* 0x000fe20008011404 */
[----:B--2---:R-:W-:-:S05]  /*02a0*/  IADD3 R9, R9, R0, R11 ;  /* 0x0000000009097210 */ /* 0x004fca0007ffe00b */
[----:B---3--:R-:W-:-:S04]  /*02b0*/  IMAD R7, R8, R7, R9 ;  /* 0x0000000708077224 */ /* 0x008fc800078e0209 */
[----:B------:R-:W-:-:S05]  /*02c0*/  IMAD R7, R7, c[0x0][0x1b0], RZ ;  /* 0x00006c0007077a24 */ /* 0x000fca00078e02ff */
[----:B------:R-:W-:-:S04]  /*02d0*/  IADD3 R9, P0, R7, c[0x0][0x1b4], RZ ;  /* 0x00006d0007097a10 */ /* 0x000fc80007f1e0ff */
[----:B------:R-:W-:Y:S02]  /*02e0*/  LEA.HI.X.SX32 R7, R7, UR4, 0x1, P0 ;  /* 0x0000000407077c11 */ /* 0x000fe400080f0eff */
[----:B----4-:R-:W-:-:S04]  /*02f0*/  LEA R6, P0, R9, R4, 0x2 ;  /* 0x0000000409067211 */ /* 0x010fc800078010ff */
[----:B------:R-:W-:-:S08]  /*0300*/  LEA.HI.X R7, R9, R5, R7, 0x2, P0 ;  /* 0x0000000509077211 */ /* 0x000fd000000f1407 */
[----:B------:R-:W2:Y:S04]  /*0310*/  LD.E.SYS R0, [R6+0x38] ;  /* 0x0000003806007980 */ /* 0x000ea8000010e900 */
[----:B------:R-:W3:Y:S01]  /*0320*/  LD.E.SYS R4, [R6+0x3c] ;  /* 0x0000003c06047980 */ /* 0x000ee2000010e900 */
[----:B------:R-:W-:Y:S02]  /*0330*/  UMOV UR4, 0x3 ;  /* 0x0000000300047882 */ /* 0x000fe40000000000 */
[----:B------:R-:W-:Y:S02]  /*0340*/  ULDC UR5, c[0x0][0x1a0] ;  /* 0x0000680000057ab9 */ /* 0x000fe40000000800 */
[----:B------:R-:W-:-:S03]  /*0350*/  UIADD3 UR4, UR4, -UR5, URZ ;  /* 0x8000000504047290 */ /* 0x000fc6000fffe03f */
[----:B------:R-:W-:Y:S02]  /*0360*/  ULDC UR5, c[0x0][0x1a8] ;  /* 0x00006a0000057ab9 */ /* 0x000fe40000000800 */
[----:B------:R-:W-:Y:S01]  /*0370*/  UIADD3 UR4, UR4, UR5, URZ ;  /* 0x0000000504047290 */ /* 0x000fe2000fffe03f */
[----:B------:R-:W-:Y:S01]  /*0380*/  IADD3 R8, R8, -c[0x0][0x1a4], RZ ;  /* 0x8000690008087a10 */ /* 0x000fe20007ffe0ff */
[----:B------:R-:W-:Y:S02]  /*0390*/  IMAD R3, R10, c[0x0][0x0], R11 ;  /* 0x000000000a037a24 */ /* 0x000fe400078e020b */
[----:B------:R-:W-:Y:S01]  /*03a0*/  ULOP3.LUT UR4, UR4, 0xfffffffc, URZ, 0xc0, !UPT ;  /* 0xfffffffc04047892 */ /* 0x000fe2000f8ec03f */
[----:B------:R-:W-:-:S05]  /*03b0*/  MOV R19, 0x4 ;  /* 0x0000000400137802 */ /* 0x000fca0000000f00 */
[----:B------:R-:W-:-:S04]  /*03c0*/  IMAD R10, R8, UR4, R3 ;  /* 0x00000004080a7c24 */ /* 0x000fc8000f8e0203 */
[----:B------:R-:W-:Y:S01]  /*03d0*/  IMAD.WIDE R2, R10, R19, c[0x0][0x170] ;  /* 0x00005c000a027625 */ /* 0x000fe200078e0213 */
[----:B--2---:R-:W-:-:S06]  /*03e0*/  FMNMX.FTZ R0, R0, 1.0000000116860974231e-07, !PT ;  /* 0x33d6bf9500007809 */ /* 0x004fcc0007810000 */
[----:B------:R-:W3:Y:S02]  /*03f0*/  MUFU.RCP R9, R0 ;  /* 0x0000000000097308 */ /* 0x000ee40000001000 */
[----:B---3--:R-:W-:-:S08]  /*0400*/  FMUL.FTZ R9, R4, R9 ;  /* 0x0000000904097220 */ /* 0x008fd00000410000 */
[----:B------:R0:W-:Y:S04]  /*0410*/  STG.E.SYS [R2], R9 ;  /* 0x0000000902007386 */ /* 0x0001e8000010e900 */
[----:B------:R-:W2:Y:S04]  /*0420*/  LD.E.SYS R4, [R6+0x44] ;  /* 0x0000004406047980 */ /* 0x000ea8000010e900 */
[----:B------:R-:W3:Y:S01]  /*0430*/  LD.E.SYS R8, [R6+0x48] ;  /* 0x0000004806087980 */ /* 0x000ee2000010e900 */
[----:B------:R-:W-:Y:S02]  /*0440*/  ULDC UR6, c[0x0][0x160] ;  /* 0x0000580000067ab9 */ /* 0x000fe40000000800 */
[----:B------:R-:W-:-:S02]  /*0450*/  ULDC UR5, c[0x0][0x160] ;  /* 0x0000580000057ab9 */ /* 0x000fc40000000800 */
[----:B------:R-:W-:Y:S02]  /*0460*/  UMOV UR4, 0x1 ;  /* 0x0000000100047882 */ /* 0x000fe40000000000 */
[----:B------:R-:W-:Y:S02]  /*0470*/  ULEA.HI UR7, UR5, UR6, URZ, 0x1 ;  /* 0x0000000605077291 */ /* 0x000fe4000f8f083f */
[----:B------:R-:W-:Y:S01]  /*0480*/  UIADD3 UR4, UR4, UR6, URZ ;  /* 0x0000000604047290 */ /* 0x000fe2000fffe03f */
[----:B--2---:R-:W-:-:S06]  /*0490*/  FMNMX.FTZ R0, R4, 1.0000000116860974231e-07, !PT ;  /* 0x33d6bf9504007809 */ /* 0x004fcc0007810000 */
[----:B------:R-:W3:Y:S01]  /*04a0*/  MUFU.RCP R11, R0 ;  /* 0x00000000000b7308 */ /* 0x000ee20000001000 */
[----:B------:R-:W-:Y:S02]  /*04b0*/  IMAD.WIDE R4, R10, R19, c[0x0][0x178] ;  /* 0x00005e000a047625 */ /* 0x000fe400078e0213 */
[----:B---3--:R-:W-:-:S08]  /*04c0*/  FMUL.FTZ R11, R8, R11 ;  /* 0x0000000b080b7220 */ /* 0x008fd00000410000 */
[----:B------:R1:W-:Y:S04]  /*04d0*/  STG.E.SYS [R4], R11 ;  /* 0x0000000b04007386 */ /* 0x0003e8000010e900 */
[----:B------:R2:W3:Y:S04]  /*04e0*/  LD.E.SYS R13, [R6+0x4c] ;  /* 0x0000004c060d7980 */ /* 0x0004e8000010e900 */
[----:B------:R-:W4:Y:S04]  /*04f0*/  LDG.E.SYS R8, [R2] ;  /* 0x0000000002087381 */ /* 0x000f2800001ee900 */
[----:B------:R2:W5:Y:S01]  /*0500*/  LD.E.SYS R12, [R6+0x40] ;  /* 0x00000040060c7980 */ /* 0x000562000010e900 */
[----:B------:R-:W-:-:S02]  /*0510*/  USHF.R.S32.HI UR7, URZ, 0x1, UR7 ;  /* 0x000000013f077899 */ /* 0x000fc40008011407 */
[----:B------:R-:W-:Y:S02]  /*0520*/  ULEA.HI UR4, UR4, UR4, URZ, 0x1 ;  /* 0x0000000404047291 */ /* 0x000fe4000f8f083f */
[----:B------:R-:W-:Y:S02]  /*0530*/  UIADD3 UR9, UR7, -0x1, URZ ;  /* 0xffffffff07097890 */ /* 0x000fe4000fffe03f */
[----:B------:R-:W-:Y:S02]  /*0540*/  USHF.R.S32.HI UR4, URZ, 0x1, UR4 ;  /* 0x000000013f047899 */ /* 0x000fe40008011404 */
[----:B------:R-:W-:Y:S02]  /*0550*/  UISETP.LT.AND UP0, UPT, UR9, 0x1, UPT ;  /* 0x000000010900788c */ /* 0x000fe4000bf01270 */
[----:B------:R-:W-:Y:S02]  /*0560*/  UIADD3 UR8, UR4, -0x1, URZ ;  /* 0xffffffff04087890 */ /* 0x000fe4000fffe03f */
[----:B------:R-:W-:-:S02]  /*0570*/  USEL UR9, UR9, 0x1, !UP0 ;  /* 0x0000000109097887 */ /* 0x000fc4000c000000 */
[----:B------:R-:W-:-:S04]  /*0580*/  UISETP.LT.AND UP0, UPT, UR8, 0x1, UPT ;  /* 0x000000010800788c */ /* 0x000fc8000bf01270 */
[----:B------:R-:W-:-:S03]  /*0590*/  USEL UR8, UR8, 0x1, !UP0 ;  /* 0x0000000108087887 */ /* 0x000fc6000c000000 */
[----:B0-----:R-:W0:Y:S01]  /*05a0*/  I2F R9, UR9 ;  /* 0x0000000900097d06 */ /* 0x001e220008201400 */
[----:B------:R-:W3:Y:S01]  /*05b0*/  I2F R0, UR7 ;  /* 0x0000000700007d06 */ /* 0x000ee20008201400 */
[----:B------:R-:W-:-:S04]  /*05c0*/  UIMAD UR5, UR5, UR6, URZ ;  /* 0x00000006050572a4 */ /* 0x000fc8000f8e023f */
[----:B--2---:R-:W2:Y:S01]  /*05d0*/  I2F R6, UR8 ;  /* 0x0000000800067d06 */ /* 0x004ea20008201400 */
[----:B------:R-:W5:Y:S01]  /*05e0*/  I2F R7, UR4 ;  /* 0x0000000400077d06 */ /* 0x000f620008201400 */
[----:B------:R-:W3:Y:S01]  /*05f0*/  I2F R14, c[0x0][0x160] ;  /* 0x00005800000e7b06 */ /* 0x000ee20000201400 */
[----:B-1----:R-:W-:Y:S02]  /*0600*/  FMUL.FTZ R11, R11, R11 ;  /* 0x0000000b0b0b7220 */ /* 0x002fe40000410000 */
[----:B------:R-:W1:Y:S01]  /*0610*/  I2F R15, UR5 ;  /* 0x00000005000f7d06 */ /* 0x000e620008201400 */
[----:B0-----:R-:W0:Y:S01]  /*0620*/  MUFU.RCP R9, R9 ;  /* 0x0000000900097308 */ /* 0x001e220000001000 */
[----:B--2---:R-:W2:Y:S01]  /*0630*/  MUFU.RCP R6, R6 ;  /* 0x0000000600067308 */ /* 0x004ea20000001000 */
[----:B---3--:R-:W-:Y:S02]  /*0640*/  FFMA.FTZ R0, R11, -R0, R13 ;  /* 0x800000000b007223 */ /* 0x008fe4000001000d */
[----:B----4-:R-:W-:-:S03]  /*0650*/  FMUL.FTZ R8, R8, R8 ;  /* 0x0000000808087220 */ /* 0x010fc60000410000 */
[----:B------:R-:W-:Y:S01]  /*0660*/  FMNMX.FTZ R0, RZ, R0, !PT ;  /* 0x00000000ff007209 */ /* 0x000fe20007810000 */
[----:B-----5:R-:W-:Y:S01]  /*0670*/  FFMA.FTZ R7, R8, -R7, R12 ;  /* 0x8000000708077223 */ /* 0x020fe2000001000c */
[----:B------:R-:W3:Y:S03]  /*0680*/  MUFU.RCP R13, R14 ;  /* 0x0000000e000d7308 */ /* 0x000ee60000001000 */
[----:B0-----:R-:W-:Y:S01]  /*0690*/  FMUL.FTZ R0, R0, R9 ;  /* 0x0000000900007220 */ /* 0x001fe20000410000 */
[----:B-1----:R-:W0:Y:S01]  /*06a0*/  MUFU.RCP R12, R15 ;  /* 0x0000000f000c7308 */ /* 0x002e220000001000 */
[----:B------:R-:W-:-:S05]  /*06b0*/  FMNMX.FTZ R7, RZ, R7, !PT ;  /* 0x00000007ff077209 */ /* 0x000fca0007810000 */
[CCC-:B--2---:R-:W-:Y:S02]  /*06c0*/  FFMA.FTZ R8, R7.reuse, R6.reuse, -R0.reuse ;  /* 0x0000000607087223 */ /* 0x1c4fe40000010800 */
[----:B------:R-:W-:Y:S02]  /*06d0*/  FFMA.FTZ R0, R7, R6, R0 ;  /* 0x0000000607007223 */ /* 0x000fe40000010000 */
[----:B------:R-:W-:Y:S02]  /*06e0*/  FMUL.FTZ R7, R8, 0.5 ;  /* 0x3f00000008077820 */ /* 0x000fe40000410000 */
[----:B------:R-:W-:Y:S02]  /*06f0*/  FMUL.FTZ R0, R0, 0.5 ;  /* 0x3f00000000007820 */ /* 0x000fe40000410000 */
[----:B------:R-:W-:Y:S02]  /*0700*/  FMUL.FTZ R11, R8, R7 ;  /* 0x00000007080b7220 */ /* 0x000fe40000410000 */
[----:B------:R-:W-:-:S02]  /*0710*/  IMAD.WIDE R6, R10, R19, c[0x0][0x180] ;  /* 0x000060000a067625 */ /* 0x000fc400078e0213 */
[----:B------:R-:W-:Y:S02]  /*0720*/  IMAD.WIDE R8, R10, R19, c[0x0][0x188] ;  /* 0x000062000a087625 */ /* 0x000fe400078e0213 */
[----:B---3--:R-:W-:Y:S02]  /*0730*/  FMUL.FTZ R13, R0, R13 ;  /* 0x0000000d000d7220 */ /* 0x008fe40000410000 */
[----:B0-----:R-:W-:-:S06]  /*0740*/  FMUL.FTZ R17, R11, R12 ;  /* 0x0000000c0b117220 */ /* 0x001fcc0000410000 */
[----:B------:R-:W-:Y:S04]  /*0750*/  STG.E.SYS [R6], R13 ;  /* 0x0000000d06007386 */ /* 0x000fe8000010e900 */
[----:B------:R-:W-:Y:S04]  /*0760*/  STG.E.SYS [R8], R17 ;  /* 0x0000001108007386 */ /* 0x000fe8000010e900 */
[----:B------:R-:W2:Y:S04]  /*0770*/  LDG.E.SYS R4, [R4] ;  /* 0x0000000004047381 */ /* 0x000ea800001ee900 */
[----:B------:R-:W2:Y:S01]  /*0780*/  LDG.E.SYS R3, [R2] ;  /* 0x0000000002037381 */ /* 0x000ea200001ee900 */
[----:B------:R-:W-:-:S02]  /*0790*/  IMAD.WIDE R10, R10, R19, c[0x0][0x190] ;  /* 0x000064000a0a7625 */ /* 0x000fc400078e0213 */
[----:B--2---:R-:W-:-:S04]  /*07a0*/  FADD.FTZ R0, -R4, R3 ;  /* 0x0000000304007221 */ /* 0x004fc80000010100 */
[----:B------:R-:W-:-:S04]  /*07b0*/  FMUL.FTZ R15, R0, 0.5 ;  /* 0x3f000000000f7820 */ /* 0x000fc80000410000 */
[----:B------:R-:W-:-:S08]  /*07c0*/  FMUL.FTZ R15, R0, R15 ;  /* 0x0000000f000f7220 */ /* 0x000fd00000410000 */
[----:B------:R-:W-:Y:S01]  /*07d0*/  STG.E.SYS [R10], R15 ;  /* 0x0000000f0a007386 */ /* 0x000fe2000010e900 */
[----:B------:R-:W-:Y:S05]  /*07e0*/  EXIT ;  /* 0x000000000000794d */ /* 0x000fea0003800000 */
.L_x_596:
[----:B------:R-:W-:-:S00]  /*07f0*/  BRA `(.L_x_596) ;  /* 0xfffffff000007947 */ /* 0x000fc0000383ffff */
.L_x_617:


//--------------------- .text.kernel_cuda_filter_convert_from_rgb --------------------------
	.section	.text.kernel_cuda_filter_convert_from_rgb,"ax",@progbits
	.sectioninfo	@"SHI_REGISTERS=14"
	.align	128
        .global         kernel_cuda_filter_convert_from_rgb
        .type           kernel_cuda_filter_convert_from_rgb,@function
        .size           kernel_cuda_filter_convert_from_rgb,(.L_x_618 - kernel_cuda_filter_convert_from_rgb)
        .other          kernel_cuda_filter_convert_from_rgb,@"STO_CUDA_ENTRY STV_DEFAULT"
kernel_cuda_filter_convert_from_rgb:
.text.kernel_cuda_filter_convert_from_rgb:
        /* <DEDUP_REMOVED lines=10> */
[----:B------:R-:W-:Y:S02]  /*00a0*/  IADD3 R2, R0, c[0x0][0x170], RZ ;  /* 0x00005c0000027a10 */ /* 0x000fe40007ffe0ff */
[----:B------:R-:W-:Y:S02]  /*00b0*/  IADD3 R3, R4, c[0x0][0x174], RZ ;  /* 0x00005d0004037a10 */ /* 0x000fe40007ffe0ff */
[----:B------:R-:W-:-:S03]  /*00c0*/  MOV R9, 0x4 ;  /* 0x0000000400097802 */ /* 0x000fc60000000f00 */
[----:B------:R-:W-:-:S04]  /*00d0*/  IMAD R2, R3, c[0x0][0x178], R2 ;  /* 0x00005e0003027a24 */ /* 0x000fc800078e0202 */
[----:B------:R-:W-:-:S04]  /*00e0*/  IMAD R2, R2, 0x3, RZ ;  /* 0x0000000302027824 */ /* 0x000fc800078e02ff */
[----:B------:R-:W-:-:S10]  /*00f0*/  IMAD.WIDE R2, R2, R9, c[0x0][0x160] ;  /* 0x0000580002027625 */ /* 0x000fd400078e0209 */
[----:B------:R-:W2:Y:S01]  /*0100*/  LDG.E.SYS R7, [R2] ;  /* 0x0000000002077381 */ /* 0x000ea200001ee900 */
[----:B------:R-:W-:Y:S01]  /*0110*/  MOV R5, c[0x0][0x180] ;  /* 0x0000600000057a02 */ /* 0x000fe20000000f00 */
[----:B------:R-:W2:Y:S01]  /*0120*/  I2F R6, c[0x0][0x19c] ;  /* 0x0000670000067b06 */ /* 0x000ea20000201400 */
[----:B------:R-:W-:Y:S02]  /*0130*/  IADD3 R4, R4, c[0x0][0x184], RZ ;  /* 0x0000610004047a10 */ /* 0x000fe40007ffe0ff */
[----:B------:R-:W-:-:S05]  /*0140*/  IADD3 R5, R0, c[0x0][0x190], R5 ;  /* 0x0000640000057a10 */ /* 0x000fca0007ffe005 */
[----:B------:R-:W-:-:S04]  /*0150*/  IMAD R4, R4, c[0x0][0x194], R5 ;  /* 0x0000650004047a24 */ /* 0x000fc800078e0205 */
[----:B------:R-:W-:-:S04]  /*0160*/  IMAD R4, R4, c[0x0][0x198], RZ ;  /* 0x0000660004047a24 */ /* 0x000fc800078e02ff */
[----:B------:R-:W-:Y:S02]  /*0170*/  IMAD.WIDE R4, R4, R9, c[0x0][0x168] ;  /* 0x00005a0004047625 */ /* 0x000fe400078e0209 */
[----:B--2---:R-:W-:-:S08]  /*0180*/  FMUL.FTZ R7, R6, R7 ;  /* 0x0000000706077220 */ /* 0x004fd00000410000 */
[----:B------:R-:W-:Y:S04]  /*0190*/  STG.E.SYS [R4], R7 ;  /* 0x0000000704007386 */ /* 0x000fe8000010e900 */
[----:B------:R-:W2:Y:S02]  /*01a0*/  LDG.E.SYS R9, [R2+0x4] ;  /* 0x0000040002097381 */ /* 0x000ea400001ee900 */
[----:B--2---:R-:W-:-:S08]  /*01b0*/  FMUL.FTZ R9, R6, R9 ;  /* 0x0000000906097220 */ /* 0x004fd00000410000 */
[----:B------:R-:W-:Y:S04]  /*01c0*/  STG.E.SYS [R4+0x4], R9 ;  /* 0x0000040904007386 */ /* 0x000fe8000010e900 */
[----:B------:R-:W2:Y:S02]  /*01d0*/  LDG.E.SYS R11, [R2+0x8] ;  /* 0x00000800020b7381 */ /* 0x000ea400001ee900 */
[----:B--2---:R-:W-:-:S08]  /*01e0*/  FMUL.FTZ R11, R6, R11 ;  /* 0x0000000b060b7220 */ /* 0x004fd00000410000 */
[----:B------:R-:W-:Y:S01]  /*01f0*/  STG.E.SYS [R4+0x8], R11 ;  /* 0x0000080b04007386 */ /* 0x000fe2000010e900 */
[----:B------:R-:W-:Y:S05]  /*0200*/  EXIT ;  /* 0x000000000000794d */ /* 0x000fea0003800000 */
.L_x_597:
[----:B------:R-:W-:-:S00]  /*0210*/  BRA `(.L_x_597) ;  /* 0xfffffff000007947 */ /* 0x000fc0000383ffff */
[----:B------:R-:W-:-:S00]  /*0220*/  NOP ;  /* 0x0000000000007918 */ /* 0x000fc00000000000 */
[----:B------:R-:W-:-:S00]  /*0230*/  NOP ;  /* 0x0000000000007918 */ /* 0x000fc00000000000 */
[----:B------:R-:W-:-:S00]  /*0240*/  NOP ;  /* 0x0000000000007918 */ /* 0x000fc00000000000 */
[----:B------:R-:W-:-:S00]  /*0250*/  NOP ;  /* 0x0000000000007918 */ /* 0x000fc00000000000 */
[----:B------:R-:W-:-:S00]  /*0260*/  NOP ;  /* 0x0000000000007918 */ /* 0x000fc00000000000 */
[----:B------:R-:W-:-:S00]  /*0270*/  NOP ;  /* 0x0000000000007918 */ /* 0x000fc00000000000 */
.L_x_618:


//--------------------- .text.kernel_cuda_filter_convert_to_rgb --------------------------
	.section	.text.kernel_cuda_filter_convert_to_rgb,"ax",@progbits
	.sectioninfo	@"SHI_REGISTERS=16"
	.align	128
        .global         kernel_cuda_filter_convert_to_rgb
        .type           kernel_cuda_filter_convert_to_rgb,@function
        .size           kernel_cuda_filter_convert_to_rgb,(.L_x_619 - kernel_cuda_filter_convert_to_rgb)
        .other          kernel_cuda_filter_convert_to_rgb,@"STO_CUDA_ENTRY STV_DEFAULT"
kernel_cuda_filter_convert_to_rgb:
.text.kernel_cuda_filter_convert_to_rgb:
[----:B------:R-:W-:-:S08]  /*0000*/  IMAD.MOV.U32 R1, RZ, RZ, c[0x0][0x28] ;  /* 0x00000a00ff017624 */ /* 0x000fd000078e00ff */
        /* <DEDUP_REMOVED lines=9> */
[----:B------:R-:W-:-:S05]  /*00a0*/  IMAD.MOV.U32 R2, RZ, RZ, c[0x0][0x18c] ;  /* 0x00006300ff027624 */ /* 0x000fca00078e00ff */
[----:B------:R-:W-:Y:S02]  /*00b0*/  ISETP.GE.AND P2, PT, R2, 0x1, PT ;  /* 0x000000010200780c */ /* 0x000fe40003f46270 */
[C---:B------:R-:W-:Y:S02]  /*00c0*/  ISETP.GE.AND P0, PT, R2.reuse, 0x2, PT ;  /* 0x000000020200780c */ /* 0x040fe40003f06270 */
[----:B------:R-:W-:-:S08]  /*00d0*/  ISETP.GE.AND P1, PT, R2, 0x3, PT ;  /* 0x000000030200780c */ /* 0x000fd00003f26270 */
[----:B------:R-:W-:Y:S05]  /*00e0*/  @!P2 BRA `(.L_x_598) ;  /* 0x000001f00000a947 */ /* 0x000fea0003800000 */
[----:B------:R-:W-:Y:S02]  /*00f0*/  IMAD.MOV.U32 R5, RZ, RZ, c[0x0][0x178] ;  /* 0x00005e00ff057624 */ /* 0x000fe400078e00ff */
[----:B------:R-:W-:Y:S02]  /*0100*/  IMAD R2, R3, c[0x0][0x17c], RZ ;  /* 0x00005f0003027a24 */ /* 0x000fe400078e02ff */
[----:B------:R-:W-:-:S05]  /*0110*/  IMAD R4, R0, R5, c[0x0][0x180] ;  /* 0x0000600000047624 */ /* 0x000fca00078e0205 */
[----:B------:R-:W-:-:S04]  /*0120*/  SHF.R.S32.HI R5, RZ, 0x1f, R4 ;  /* 0x0000001fff057819 */ /* 0x000fc80000011404 */
[--C-:B------:R-:W-:Y:S02]  /*0130*/  SHF.R.U64 R7, R4, 0x2, R5.reuse ;  /* 0x0000000204077819 */ /* 0x100fe40000001205 */
[----:B------:R-:W-:Y:S02]  /*0140*/  SHF.R.U32.HI R9, RZ, 0x2, R5 ;  /* 0x00000002ff097819 */ /* 0x000fe40000011605 */
[----:B------:R-:W-:-:S04]  /*0150*/  IADD3 R5, P2, R2, R7, RZ ;  /* 0x0000000702057210 */ /* 0x000fc80007f5e0ff */
[----:B------:R-:W-:Y:S02]  /*0160*/  LEA.HI.X.SX32 R2, R2, R9, 0x1, P2 ;  /* 0x0000000902027211 */ /* 0x000fe400010f0eff */
[----:B------:R-:W-:-:S04]  /*0170*/  LEA R4, P2, R5, c[0x0][0x168], 0x2 ;  /* 0x00005a0005047a11 */ /* 0x000fc800078410ff */
[----:B------:R-:W-:-:S08]  /*0180*/  LEA.HI.X R5, R5, c[0x0][0x16c], R2, 0x2, P2 ;  /* 0x00005b0005057a11 */ /* 0x000fd000010f1402 */
[----:B------:R-:W2:Y:S01]  /*0190*/  LDG.E.SYS R6, [R4] ;  /* 0x0000000004067381 */ /* 0x000ea200001ee900 */
[----:B------:R-:W0:Y:S01]  /*01a0*/  I2F R8, c[0x0][0x190] ;  /* 0x0000640000087b06 */ /* 0x000e220000201400 */
[----:B------:R-:W-:Y:S02]  /*01b0*/  IMAD R2, R0, c[0x0][0x170], R3 ;  /* 0x00005c0000027a24 */ /* 0x000fe400078e0203 */
[----:B------:R-:W-:Y:S02]  /*01c0*/  IMAD.MOV.U32 R7, RZ, RZ, 0x4 ;  /* 0x00000004ff077424 */ /* 0x000fe400078e00ff */
[----:B------:R-:W-:Y:S01]  /*01d0*/  IMAD R2, R2, 0x3, RZ ;  /* 0x0000000302027824 */ /* 0x000fe200078e02ff */
[----:B0-----:R-:W2:Y:S02]  /*01e0*/  MUFU.RCP R13, R8 ;  /* 0x00000008000d7308 */ /* 0x001ea40000001000 */
[----:B--2---:R-:W-:-:S05]  /*01f0*/  FMUL.FTZ R6, R6, R13 ;  /* 0x0000000d06067220 */ /* 0x004fca0000410000 */
[----:B------:R-:W-:Y:S01]  /*0200*/  FMNMX.FTZ R9, RZ, R6, !PT ;  /* 0x00000006ff097209 */ /* 0x000fe20007810000 */
[----:B------:R-:W-:-:S03]  /*0210*/  IMAD.WIDE R6, R2, R7, c[0x0][0x160] ;  /* 0x0000580002067625 */ /* 0x000fc600078e0207 */
[----:B------:R-:W-:-:S08]  /*0220*/  FMNMX.FTZ R9, R9, 10000, PT ;  /* 0x461c400009097809 */ /* 0x000fd00003810000 */
[----:B------:R0:W-:Y:S04]  /*0230*/  STG.E.SYS [R6], R9 ;  /* 0x0000000906007386 */ /* 0x0001e8000010e900 */
[----:B------:R-:W2:Y:S02]  /*0240*/  LDG.E.SYS R2, [R4+0x4] ;  /* 0x0000040004027381 */ /* 0x000ea400001ee900 */
[----:B--2---:R-:W-:-:S05]  /*0250*/  FMUL.FTZ R2, R2, R13 ;  /* 0x0000000d02027220 */ /* 0x004fca0000410000 */
[----:B------:R-:W-:-:S04]  /*0260*/  FMNMX.FTZ R2, RZ, R2, !PT ;  /* 0x00000002ff027209 */ /* 0x000fc80007810000 */
[----:B------:R-:W-:-:S08]  /*0270*/  FMNMX.FTZ R11, R2, 10000, PT ;  /* 0x461c4000020b7809 */ /* 0x000fd00003810000 */
[----:B------:R0:W-:Y:S04]  /*0280*/  STG.E.SYS [R6+0x4], R11 ;  /* 0x0000040b06007386 */ /* 0x0001e8000010e900 */
[----:B------:R-:W2:Y:S02]  /*0290*/  LDG.E.SYS R2, [R4+0x8] ;  /* 0x0000080004027381 */ /* 0x000ea400001ee900 */
[----:B--2---:R-:W-:-:S05]  /*02a0*/  FMUL.FTZ R2, R2, R13 ;  /* 0x0000000d02027220 */ /* 0x004fca0000410000 */
[----:B------:R-:W-:-:S04]  /*02b0*/  FMNMX.FTZ R2, RZ, R2, !PT ;  /* 0x00000002ff027209 */ /* 0x000fc80007810000 */
[----:B------:R-:W-:-:S08]  /*02c0*/  FMNMX.FTZ R13, R2, 10000, PT ;  /* 0x461c4000020d7809 */ /* 0x000fd00003810000 */
[----:B------:R0:W-:Y:S02]  /*02d0*/  STG.E.SYS [R6+0x8], R13 ;  /* 0x0000080d06007386 */ /* 0x0001e4000010e900 */
.L_x_598:
        /* <DEDUP_REMOVED lines=12> */
[----:B------:R-:W1:Y:S01]  /*03a0*/  I2F R10, c[0x0][0x190] ;  /* 0x00006400000a7b06 */ /* 0x000e620000201400 */
[----:B------:R-:W-:Y:S01]  /*03b0*/  ULDC UR4, c[0x0][0x170] ;  /* 0x00005c0000047ab9 */ /* 0x000fe20000000800 */
[----:B0-----:R-:W-:Y:S01]  /*03c0*/  IMAD R6, R0, c[0x0][0x170], R3 ;  /* 0x00005c0000067a24 */ /* 0x001fe200078e0203 */
[----:B------:R-:W-:Y:S02]  /*03d0*/  ULDC UR5, c[0x0][0x174] ;  /* 0x00005d0000057ab9 */ /* 0x000fe40000000800 */
[----:B------:R-:W-:Y:S01]  /*03e0*/  UIMAD UR4, UR4, UR5, URZ ;  /* 0x00000005040472a4 */ /* 0x000fe2000f8e023f */
[----:B------:R-:W-:-:S03]  /*03f0*/  IMAD R6, R6, 0x3, RZ ;  /* 0x0000000306067824 */ /* 0x000fc600078e02ff */
[----:B------:R-:W-:-:S04]  /*0400*/  UIMAD UR4, UR4, 0x3, URZ ;  /* 0x00000003040478a4 */ /* 0x000fc8000f8e023f */
[----:B------:R-:W-:Y:S02]  /*0410*/  USHF.R.S32.HI UR5, URZ, 0x1f, UR4 ;  /* 0x0000001f3f057899 */ /* 0x000fe40008011404 */
[C---:B------:R-:W-:Y:S01]  /*0420*/  IADD3 R7, P0, R6.reuse, UR4, RZ ;  /* 0x0000000406077c10 */ /* 0x040fe2000ff1e0ff */
[----:B-1----:R-:W2:Y:S03]  /*0430*/  MUFU.RCP R13, R10 ;  /* 0x0000000a000d7308 */ /* 0x002ea60000001000 */
[----:B------:R-:W-:Y:S02]  /*0440*/  LEA.HI.X.SX32 R8, R6, UR5, 0x1, P0 ;  /* 0x0000000506087c11 */ /* 0x000fe400080f0eff */
[----:B------:R-:W-:-:S04]  /*0450*/  LEA R6, P0, R7, c[0x0][0x160], 0x2 ;  /* 0x0000580007067a11 */ /* 0x000fc800078010ff */
[----:B------:R-:W-:Y:S01]  /*0460*/  LEA.HI.X R7, R7, c[0x0][0x164], R8, 0x2, P0 ;  /* 0x0000590007077a11 */ /* 0x000fe200000f1408 */
[----:B--2---:R-:W-:-:S08]  /*0470*/  FMUL.FTZ R9, R2, R13 ;  /* 0x0000000d02097220 */ /* 0x004fd00000410000 */
[----:B------:R0:W-:Y:S04]  /*0480*/  STG.E.SYS [R6], R9 ;  /* 0x0000000906007386 */ /* 0x0001e8000010e900 */
[----:B------:R-:W2:Y:S02]  /*0490*/  LDG.E.SYS R2, [R4+0x4] ;  /* 0x0000040004027381 */ /* 0x000ea400001ee900 */
[----:B--2---:R-:W-:-:S08]  /*04a0*/  FMUL.FTZ R11, R2, R13 ;  /* 0x0000000d020b7220 */ /* 0x004fd00000410000 */
[----:B------:R0:W-:Y:S04]  /*04b0*/  STG.E.SYS [R6+0x4], R11 ;  /* 0x0000040b06007386 */ /* 0x0001e8000010e900 */
[----:B------:R-:W2:Y:S02]  /*04c0*/  LDG.E.SYS R2, [R4+0x8] ;  /* 0x0000080004027381 */ /* 0x000ea400001ee900 */
[----:B--2---:R-:W-:-:S08]  /*04d0*/  FMUL.FTZ R13, R2, R13 ;  /* 0x0000000d020d7220 */ /* 0x004fd00000410000 */
[----:B------:R0:W-:Y:S02]  /*04e0*/  STG.E.SYS [R6+0x8], R13 ;  /* 0x0000080d06007386 */ /* 0x0001e4000010e900 */
.L_x_599:
[----:B------:R-:W-:Y:S05]  /*04f0*/  @!P1 EXIT ;  /* 0x000000000000994d */ /* 0x000fea0003800000 */
        /* <DEDUP_REMOVED lines=10> */
[----:B0-----:R-:W2:Y:S01]  /*05a0*/  LDG.E.SYS R6, [R4] ;  /* 0x0000000004067381 */ /* 0x001ea200001ee900 */
[----:B------:R-:W0:Y:S01]  /*05b0*/  I2F R8, c[0x0][0x190] ;  /* 0x0000640000087b06 */ /* 0x000e220000201400 */
[----:B------:R-:W-:Y:S01]  /*05c0*/  ULDC UR4, c[0x0][0x170] ;  /* 0x00005c0000047ab9 */ /* 0x000fe20000000800 */
[----:B------:R-:W-:Y:S01]  /*05d0*/  IMAD R0, R0, c[0x0][0x170], R3 ;  /* 0x00005c0000007a24 */ /* 0x000fe200078e0203 */
[----:B------:R-:W-:Y:S02]  /*05e0*/  ULDC UR5, c[0x0][0x174] ;  /* 0x00005d0000057ab9 */ /* 0x000fe40000000800 */
[----:B------:R-:W-:Y:S01]  /*05f0*/  UIMAD UR4, UR4, UR5, URZ ;  /* 0x00000005040472a4 */ /* 0x000fe2000f8e023f */
[----:B------:R-:W-:-:S03]  /*0600*/  IMAD R3, R0, 0x3, RZ ;  /* 0x0000000300037824 */ /* 0x000fc600078e02ff */
[----:B------:R-:W-:-:S04]  /*0610*/  UIMAD UR4, UR4, 0x6, URZ ;  /* 0x00000006040478a4 */ /* 0x000fc8000f8e023f */
[----:B------:R-:W-:Y:S02]  /*0620*/  USHF.R.S32.HI UR5, URZ, 0x1f, UR4 ;  /* 0x0000001f3f057899 */ /* 0x000fe40008011404 */
[C---:B------:R-:W-:Y:S01]  /*0630*/  IADD3 R0, P0, R3.reuse, UR4, RZ ;  /* 0x0000000403007c10 */ /* 0x040fe2000ff1e0ff */
[----:B0-----:R-:W2:Y:S03]  /*0640*/  MUFU.RCP R11, R8 ;  /* 0x00000008000b7308 */ /* 0x001ea60000001000 */
[----:B------:R-:W-:Y:S02]  /*0650*/  LEA.HI.X.SX32 R3, R3, UR5, 0x1, P0 ;  /* 0x0000000503037c11 */ /* 0x000fe400080f0eff */
[----:B------:R-:W-:-:S04]  /*0660*/  LEA R2, P0, R0, c[0x0][0x160], 0x2 ;  /* 0x0000580000027a11 */ /* 0x000fc800078010ff */
[----:B------:R-:W-:Y:S01]  /*0670*/  LEA.HI.X R3, R0, c[0x0][0x164], R3, 0x2, P0 ;  /* 0x0000590000037a11 */ /* 0x000fe200000f1403 */
        /* <DEDUP_REMOVED lines=9> */
.L_x_600:
[----:B------:R-:W-:-:S00]  /*0710*/  BRA `(.L_x_600) ;  /* 0xfffffff000007947 */ /* 0x000fc0000383ffff */
[----:B------:R-:W-:-:S00]  /*0720*/  NOP ;  /* 0x0000000000007918 */ /* 0x000fc00000000000 */
[----:B------:R-:W-:-:S00]  /*0730*/  NOP ;  /* 0x0000000000007918 */ /* 0x000fc00000000000 */
[----:B------:R-:W-:-:S00]  /*0740*/  NOP ;  /* 0x0000000000007918 */ /* 0x000fc00000000000 */
[----:B------:R-:W-:-:S00]  /*0750*/  NOP ;  /* 0x0000000000007918 */ /* 0x000fc00000000000 */
[----:B------:R-:W-:-:S00]  /*0760*/  NOP ;  /* 0x0000000000007918 */ /* 0x000fc00000000000 */
[----:B------:R-:W-:-:S00]  /*0770*/  NOP ;  /* 0x0000000000007918 */ /* 0x000fc00000000000 */
.L_x_619:


//--------------------- .text.kernel_cuda_filter_copy_input --------------------------
	.section	.text.kernel_cuda_filter_copy_input,"ax",@progbits
	.sectioninfo	@"SHI_REGISTERS=30"
	.align	128
        .global         kernel_cuda_filter_copy_input
        .type           kernel_cuda_filter_copy_input,@function
        .size           kernel_cuda_filter_copy_input,(.L_x_620 - kernel_cuda_filter_copy_input)
        .other          kernel_cuda_filter_copy_input,@"STO_CUDA_ENTRY STV_DEFAULT"
kernel_cuda_filter_copy_input:
.text.kernel_cuda_filter_copy_input:
[----:B------:R-:W-:-:S08]  /*0000*/  IMAD.MOV.U32 R1, RZ, RZ, c[0x0][0x28] ;  /* 0x00000a00ff017624 */ /* 0x000fd000078e00ff */
[----:B------:R-:W0:Y:S01]  /*0010*/  S2R R0, SR_CTAID.Y ;  /* 0x0000000000007919 */ /* 0x000e220000002600 */
[----:B------:R-:W-:Y:S02]  /*0020*/  IMAD.MOV.U32 R3, RZ, RZ, c[0x0][0x4] ;  /* 0x00000100ff037624 */ /* 0x000fe400078e00ff */
[----:B------:R-:W-:Y:S01]  /*0030*/  IMAD.MOV.U32 R2, RZ, RZ, c[0x0][0x0] ;  /* 0x00000000ff027624 */ /* 0x000fe200078e00ff */
[----:B------:R-:W1:Y:S04]  /*0040*/  S2R R15, SR_CTAID.X ;  /* 0x00000000000f7919 */ /* 0x000e680000002500 */
[----:B------:R-:W2:Y:S04]  /*0050*/  S2R R5, SR_TID.Y ;  /* 0x0000000000057919 */ /* 0x000ea80000002200 */
[----:B------:R-:W3:Y:S01]  /*0060*/  S2R R6, SR_TID.X ;  /* 0x0000000000067919 */ /* 0x000ee20000002100 */
[----:B0-----:R-:W-:-:S02]  /*0070*/  IMAD R4, R0, R3, c[0x0][0x174] ;  /* 0x00005d0000047624 */ /* 0x001fc400078e0203 */
[----:B-1----:R-:W-:Y:S02]  /*0080*/  IMAD R7, R15, R2, c[0x0][0x170] ;  /* 0x00005c000f077624 */ /* 0x002fe400078e0202 */
[----:B--2---:R-:W-:-:S03]  /*0090*/  IMAD.IADD R4, R4, 0x1, R5 ;  /* 0x0000000104047824 */ /* 0x004fc600078e0205 */
[----:B---3--:R-:W-:Y:S02]  /*00a0*/  IADD3 R7, R7, R6, RZ ;  /* 0x0000000607077210 */ /* 0x008fe40007ffe0ff */
[----:B------:R-:W-:-:S04]  /*00b0*/  ISETP.GE.AND P0, PT, R4, c[0x0][0x17c], PT ;  /* 0x00005f0004007a0c */ /* 0x000fc80003f06270 */
[----:B------:R-:W-:-:S12]  /*00c0*/  ISETP.GE.OR P0, PT, R7, c[0x0][0x178], P0 ;  /* 0x00005e0007007a0c */ /* 0x000fd80000706670 */
[----:B------:R-:W-:Y:S05]  /*00d0*/  @P0 EXIT ;  /* 0x000000000000094d */ /* 0x000fea0003800000 */
[----:B------:R-:W-:Y:S02]  /*00e0*/  ULDC UR4, c[0x0][0x168] ;  /* 0x00005a0000047ab9 */ /* 0x000fe40000000800 */
[----:B------:R-:W-:-:S03]  /*00f0*/  UIADD3 UR6, UP0, UR4, 0x4c, URZ ;  /* 0x0000004c04067890 */ /* 0x000fc6000ff1e03f */
        /* <DEDUP_REMOVED lines=8> */
[----:B------:R-:W-:Y:S01]  /*0180*/  IMAD.MOV.U32 R8, RZ, RZ, RZ ;  /* 0x000000ffff087224 */ /* 0x000fe200078e00ff */
[----:B------:R-:W-:Y:S02]  /*0190*/  @P2 MOV R9, 0x3 ;  /* 0x0000000300092802 */ /* 0x000fe40000000f00 */
[----:B--2---:R-:W-:Y:S01]  /*01a0*/  @P0 ISETP.GE.AND P1, PT, R7, R2, PT ;  /* 0x000000020700020c */ /* 0x004fe20003f26270 */
[----:B------:R-:W-:Y:S01]  /*01b0*/  @P0 IMAD.MOV.U32 R2, RZ, RZ, 0x1 ;  /* 0x00000001ff020424 */ /* 0x000fe200078e00ff */
[----:B---3--:R-:W-:Y:S01]  /*01c0*/  @P2 ISETP.GE.AND P3, PT, R4, R3, PT ;  /* 0x000000030400220c */ /* 0x008fe20003f66270 */
[----:B------:R-:W-:-:S03]  /*01d0*/  IMAD.MOV.U32 R3, RZ, RZ, RZ ;  /* 0x000000ffff037224 */ /* 0x000fc600078e00ff */
[----:B------:R-:W-:Y:S01]  /*01e0*/  @P0 SEL R8, R2, 0x2, !P1 ;  /* 0x0000000202080807 */ /* 0x000fe20004800000 */
[----:B------:R-:W-:Y:S01]  /*01f0*/  IMAD.MOV.U32 R2, RZ, RZ, 0x1 ;  /* 0x00000001ff027424 */ /* 0x000fe200078e00ff */
[----:B------:R-:W-:-:S04]  /*0200*/  @P2 SEL R3, R9, 0x6, !P3 ;  /* 0x0000000609032807 */ /* 0x000fc80005800000 */
[----:B------:R-:W-:Y:S01]  /*0210*/  ISETP.LE.AND P0, PT, R2, c[0x0][0x180], PT ;  /* 0x0000600002007a0c */ /* 0x000fe20003f03270 */
[----:B------:R-:W-:-:S05]  /*0220*/  IMAD.IADD R8, R3, 0x1, R8 ;  /* 0x0000000103087824 */ /* 0x000fca00078e0208 */
[C---:B------:R-:W-:Y:S02]  /*0230*/  LEA R2, P1, R8.reuse, c[0x0][0x168], 0x3 ;  /* 0x00005a0008027a11 */ /* 0x040fe400078218ff */
[C---:B------:R-:W-:Y:S02]  /*0240*/  LEA R10, P2, R8.reuse, c[0x0][0x168], 0x2 ;  /* 0x00005a00080a7a11 */ /* 0x040fe400078410ff */
[C---:B------:R-:W-:Y:S02]  /*0250*/  LEA.HI.X R3, R8.reuse, c[0x0][0x16c], RZ, 0x3, P1 ;  /* 0x00005b0008037a11 */ /* 0x040fe400008f1cff */
[----:B------:R-:W-:Y:S01]  /*0260*/  LEA.HI.X R9, R8, c[0x0][0x16c], RZ, 0x2, P2 ;  /* 0x00005b0008097a11 */ /* 0x000fe200010f14ff */
[----:B------:R-:W-:Y:S07]  /*0270*/  @!P0 EXIT ;  /* 0x000000000000894d */ /* 0x000fee0003800000 */
[----:B------:R-:W-:Y:S01]  /*0280*/  IMAD.MOV.U32 R8, RZ, RZ, R10 ;  /* 0x000000ffff087224 */ /* 0x000fe200078e000a */
[----:B------:R-:W5:Y:S07]  /*0290*/  LDG.E.64.SYS R2, [R2+0xb0] ;  /* 0x0000b00002027381 */ /* 0x000f6e00001eeb00 */
[----:B------:R0:W5:Y:S04]  /*02a0*/  LDG.E.SYS R21, [R8+0x24] ;  /* 0x0000240008157381 */ /* 0x00016800001ee900 */
[----:B------:R0:W5:Y:S01]  /*02b0*/  LDG.E.SYS R16, [R8] ;  /* 0x0000000008107381 */ /* 0x00016200001ee900 */
[----:B------:R-:W-:-:S04]  /*02c0*/  MOV R10, 0x3 ;  /* 0x00000003000a7802 */ /* 0x000fc80000000f00 */
[----:B------:R-:W-:-:S04]  /*02d0*/  LOP3.LUT R10, R10, c[0x0][0x180], RZ, 0xc0, !PT ;  /* 0x000060000a0a7a12 */ /* 0x000fc800078ec0ff */
[----:B------:R-:W-:Y:S01]  /*02e0*/  ISETP.NE.AND P0, PT, R10, RZ, PT ;  /* 0x000000ff0a00720c */ /* 0x000fe20003f05270 */
[----:B------:R-:W-:Y:S02]  /*02f0*/  ULDC UR4, c[0x0][0x178] ;  /* 0x00005e0000047ab9 */ /* 0x000fe40000000800 */
[----:B------:R-:W-:Y:S02]  /*0300*/  ULDC UR5, c[0x0][0x170] ;  /* 0x00005c0000057ab9 */ /* 0x000fe40000000800 */
[----:B------:R-:W-:Y:S01]  /*0310*/  UIADD3 UR4, UR4, -UR5, URZ ;  /* 0x8000000504047290 */ /* 0x000fe2000fffe03f */
[----:B------:R-:W-:Y:S02]  /*0320*/  IMAD R15, R15, c[0x0][0x0], R6 ;  /* 0x000000000f0f7a24 */ /* 0x000fe400078e0206 */
[----:B------:R-:W-:-:S04]  /*0330*/  IMAD.MOV.U32 R6, RZ, RZ, RZ ;  /* 0x000000ffff067224 */ /* 0x000fc800078e00ff */
[----:B------:R-:W-:Y:S05]  /*0340*/  @!P0 BRA `(.L_x_601) ;  /* 0x0000025000008947 */ /* 0x000fea0003800000 */
[----:B0-----:R-:W-:Y:S01]  /*0350*/  ISETP.NE.AND P0, PT, R10, 0x1, PT ;  /* 0x000000010a00780c */ /* 0x001fe20003f05270 */
[----:B-----5:R-:W-:Y:S01]  /*0360*/  IMAD.IADD R9, R7, 0x1, R16 ;  /* 0x0000000107097824 */ /* 0x020fe200078e0210 */
[----:B------:R-:W-:-:S03]  /*0370*/  IADD3 R8, R4, -c[0x0][0x174], RZ ;  /* 0x80005d0004087a10 */ /* 0x000fc60007ffe0ff */
[----:B------:R-:W-:Y:S02]  /*0380*/  IMAD R9, R4, R21, R9 ;  /* 0x0000001504097224 */ /* 0x000fe400078e0209 */
[----:B------:R-:W-:Y:S02]  /*0390*/  IMAD R8, R8, UR4, R15 ;  /* 0x0000000408087c24 */ /* 0x000fe4000f8e020f */
[----:B------:R-:W-:Y:S02]  /*03a0*/  IMAD R23, R9, c[0x0][0x180], RZ ;  /* 0x0000600009177a24 */ /* 0x000fe400078e02ff */
[----:B------:R-:W-:-:S03]  /*03b0*/  IMAD R17, R8, c[0x0][0x180], RZ ;  /* 0x0000600008117a24 */ /* 0x000fc600078e02ff */
[----:B------:R-:W-:Y:S01]  /*03c0*/  SHF.R.S32.HI R25, RZ, 0x1f, R23 ;  /* 0x0000001fff197819 */ /* 0x000fe20000011417 */
[----:B------:R-:W-:Y:S07]  /*03d0*/  @!P0 BRA `(.L_x_602) ;  /* 0x0000012000008947 */ /* 0x000fee0003800000 */
[----:B------:R-:W-:-:S12]  /*03e0*/  ISETP.NE.AND P0, PT, R10, 0x2, PT ;  /* 0x000000020a00780c */ /* 0x000fd80003f05270 */
[----:B------:R-:W-:-:S04]  /*03f0*/  @P0 LEA R10, P1, R23, R2, 0x2 ;  /* 0x00000002170a0211 */ /* 0x000fc800078210ff */
[----:B------:R-:W-:-:S08]  /*0400*/  @P0 LEA.HI.X R11, R23, R3, R25, 0x2, P1 ;  /* 0x00000003170b0211 */ /* 0x000fd000008f1419 */
[----:B------:R-:W2:Y:S01]  /*0410*/  @P0 LD.E.SYS R19, [R10] ;  /* 0x000000000a130980 */ /* 0x000ea2000010e900 */
[----:B------:R-:W-:Y:S01]  /*0420*/  @P0 IMAD.MOV.U32 R6, RZ, RZ, 0x1 ;  /* 0x00000001ff060424 */ /* 0x000fe200078e00ff */
[----:B------:R-:W-:-:S04]  /*0430*/  @P0 MOV R8, 0x4 ;  /* 0x0000000400080802 */ /* 0x000fc80000000f00 */
[----:B------:R-:W-:Y:S01]  /*0440*/  IADD3 R13, P1, R23, R6, RZ ;  /* 0x00000006170d7210 */ /* 0x000fe20007f3e0ff */
[----:B------:R-:W-:-:S04]  /*0450*/  @P0 IMAD.WIDE R8, R17, R8, c[0x0][0x160] ;  /* 0x0000580011080625 */ /* 0x000fc800078e0208 */
[----:B------:R-:W-:Y:S01]  /*0460*/  IMAD.X R14, RZ, RZ, R25, P1 ;  /* 0x000000ffff0e7224 */ /* 0x000fe200008e0619 */
[----:B------:R-:W-:-:S04]  /*0470*/  LEA R12, P1, R13, R2, 0x2 ;  /* 0x000000020d0c7211 */ /* 0x000fc800078210ff */
[----:B------:R-:W-:Y:S01]  /*0480*/  LEA.HI.X R13, R13, R3, R14, 0x2, P1 ;  /* 0x000000030d0d7211 */ /* 0x000fe200008f140e */
[----:B--2---:R0:W-:Y:S07]  /*0490*/  @P0 STG.E.SYS [R8], R19 ;  /* 0x0000001308000386 */ /* 0x0041ee000010e900 */
[----:B------:R-:W2:Y:S01]  /*04a0*/  LD.E.SYS R13, [R12] ;  /* 0x000000000c0d7980 */ /* 0x000ea2000010e900 */
[----:B------:R-:W-:Y:S02]  /*04b0*/  IMAD.MOV.U32 R27, RZ, RZ, 0x4 ;  /* 0x00000004ff1b7424 */ /* 0x000fe400078e00ff */
[----:B------:R-:W-:Y:S01]  /*04c0*/  IMAD.IADD R10, R17, 0x1, R6 ;  /* 0x00000001110a7824 */ /* 0x000fe200078e0206 */
[----:B------:R-:W-:-:S03]  /*04d0*/  IADD3 R6, R6, 0x1, RZ ;  /* 0x0000000106067810 */ /* 0x000fc60007ffe0ff */
[----:B------:R-:W-:-:S10]  /*04e0*/  IMAD.WIDE R10, R10, R27, c[0x0][0x160] ;  /* 0x000058000a0a7625 */ /* 0x000fd400078e021b */
[----:B--2---:R0:W-:Y:S02]  /*04f0*/  STG.E.SYS [R10], R13 ;  /* 0x0000000d0a007386 */ /* 0x0041e4000010e900 */
.L_x_602:
[----:B------:R-:W-:-:S04]  /*0500*/  IADD3 R23, P0, R23, R6, RZ ;  /* 0x0000000617177210 */ /* 0x000fc80007f1e0ff */
[----:B0-----:R-:W-:Y:S02]  /*0510*/  LEA.HI.X.SX32 R9, R6, R25, 0x1, P0 ;  /* 0x0000001906097211 */ /* 0x001fe400000f0eff */
[----:B------:R-:W-:-:S04]  /*0520*/  LEA R8, P0, R23, R2, 0x2 ;  /* 0x0000000217087211 */ /* 0x000fc800078010ff */
[----:B------:R-:W-:-:S08]  /*0530*/  LEA.HI.X R9, R23, R3, R9, 0x2, P0 ;  /* 0x0000000317097211 */ /* 0x000fd000000f1409 */
[----:B------:R-:W2:Y:S01]  /*0540*/  LD.E.SYS R9, [R8] ;  /* 0x0000000008097980 */ /* 0x000ea2000010e900 */
[----:B------:R-:W-:Y:S01]  /*0550*/  MOV R11, 0x4 ;  /* 0x00000004000b7802 */ /* 0x000fe20000000f00 */
[----:B------:R-:W-:Y:S01]  /*0560*/  IMAD.IADD R10, R17, 0x1, R6 ;  /* 0x00000001110a7824 */ /* 0x000fe200078e0206 */
[----:B------:R-:W-:-:S03]  /*0570*/  IADD3 R6, R6, 0x1, RZ ;  /* 0x0000000106067810 */ /* 0x000fc60007ffe0ff */
[----:B------:R-:W-:-:S10]  /*0580*/  IMAD.WIDE R10, R10, R11, c[0x0][0x160] ;  /* 0x000058000a0a7625 */ /* 0x000fd400078e020b */
[----:B--2---:R0:W-:Y:S02]  /*0590*/  STG.E.SYS [R10], R9 ;  /* 0x000000090a007386 */ /* 0x0041e4000010e900 */
.L_x_601:
[----:B0-----:R-:W-:-:S05]  /*05a0*/  IMAD.MOV.U32 R13, RZ, RZ, 0x4 ;  /* 0x00000004ff0d7424 */ /* 0x001fca00078e00ff */
[----:B------:R-:W-:-:S12]  /*05b0*/  ISETP.LE.U32.AND P0, PT, R13, c[0x0][0x180], PT ;  /* 0x000060000d007a0c */ /* 0x000fd80003f03070 */
[----:B------:R-:W-:Y:S05]  /*05c0*/  @!P0 EXIT ;  /* 0x000000000000894d */ /* 0x000fea0003800000 */
[----:B-----5:R-:W-:Y:S02]  /*05d0*/  IMAD.IADD R7, R7, 0x1, R16 ;  /* 0x0000000107077824 */ /* 0x020fe400078e0210 */
[----:B------:R-:W-:Y:S02]  /*05e0*/  IMAD R0, R0, c[0x0][0x4], R5 ;  /* 0x0000010000007a24 */ /* 0x000fe400078e0205 */
[----:B------:R-:W-:Y:S02]  /*05f0*/  IMAD R7, R4, R21, R7 ;  /* 0x0000001504077224 */ /* 0x000fe400078e0207 */
[----:B------:R-:W-:Y:S02]  /*0600*/  IMAD R0, R0, UR4, R15 ;  /* 0x0000000400007c24 */ /* 0x000fe4000f8e020f */
[----:B------:R-:W-:Y:S02]  /*0610*/  IMAD.WIDE R8, R6, 0x4, RZ ;  /* 0x0000000406087825 */ /* 0x000fe400078e02ff */
[----:B------:R-:W-:-:S02]  /*0620*/  IMAD R7, R7, c[0x0][0x180], RZ ;  /* 0x0000600007077a24 */ /* 0x000fc400078e02ff */
[----:B------:R-:W-:Y:S02]  /*0630*/  IMAD R0, R0, c[0x0][0x180], RZ ;  /* 0x0000600000007a24 */ /* 0x000fe400078e02ff */
[----:B------:R-:W-:Y:S01]  /*0640*/  IMAD.WIDE R10, R7, 0x4, R2 ;  /* 0x00000004070a7825 */ /* 0x000fe200078e0202 */
[----:B------:R-:W-:Y:S01]  /*0650*/  MOV R19, R8 ;  /* 0x0000000800137202 */ /* 0x000fe20000000f00 */
[----:B------:R-:W-:Y:S02]  /*0660*/  IMAD.WIDE R2, R0, R13, c[0x0][0x160] ;  /* 0x0000580000027625 */ /* 0x000fe400078e020d */
[----:B------:R-:W-:-:S08]  /*0670*/  IMAD.MOV.U32 R21, RZ, RZ, R9 ;  /* 0x000000ffff157224 */ /* 0x000fd000078e0009 */
.L_x_603:
[----:B------:R-:W-:-:S05]  /*0680*/  IADD3 R4, P0, R10, R19, RZ ;  /* 0x000000130a047210 */ /* 0x000fca0007f1e0ff */
[----:B------:R-:W-:-:S08]  /*0690*/  IMAD.X R5, R11, 0x1, R21, P0 ;  /* 0x000000010b057824 */ /* 0x000fd000000e0615 */
[----:B0-----:R-:W2:Y:S01]  /*06a0*/  LD.E.SYS R7, [R4] ;  /* 0x0000000004077980 */ /* 0x001ea2000010e900 */
[----:B------:R-:W-:-:S04]  /*06b0*/  IADD3 R8, P0, R2, R19, RZ ;  /* 0x0000001302087210 */ /* 0x000fc80007f1e0ff */
[----:B------:R-:W-:-:S08]  /*06c0*/  IADD3.X R9, R3, R21, RZ, P0, !PT ;  /* 0x0000001503097210 */ /* 0x000fd000007fe4ff */
[----:B--2---:R0:W-:Y:S04]  /*06d0*/  STG.E.SYS [R8], R7 ;  /* 0x0000000708007386 */ /* 0x0041e8000010e900 */
[----:B------:R-:W2:Y:S04]  /*06e0*/  LD.E.SYS R13, [R4+0x4] ;  /* 0x00000004040d7980 */ /* 0x000ea8000010e900 */
[----:B--2---:R0:W-:Y:S04]  /*06f0*/  STG.E.SYS [R8+0x4], R13 ;  /* 0x0000040d08007386 */ /* 0x0041e8000010e900 */
[----:B------:R-:W2:Y:S04]  /*0700*/  LD.E.SYS R15, [R4+0x8] ;  /* 0x00000008040f7980 */ /* 0x000ea8000010e900 */
[----:B--2---:R0:W-:Y:S04]  /*0710*/  STG.E.SYS [R8+0x8], R15 ;  /* 0x0000080f08007386 */ /* 0x0041e8000010e900 */
[----:B------:R-:W2:Y:S01]  /*0720*/  LD.E.SYS R17, [R4+0xc] ;  /* 0x0000000c04117980 */ /* 0x000ea2000010e900 */
[----:B------:R-:W-:-:S02]  /*0730*/  IADD3 R6, R6, 0x4, RZ ;  /* 0x0000000406067810 */ /* 0x000fc40007ffe0ff */
[----:B------:R-:W-:Y:S02]  /*0740*/  IADD3 R19, P1, R19, 0x10, RZ ;  /* 0x0000001013137810 */ /* 0x000fe40007f3e0ff */
[----:B------:R-:W-:-:S03]  /*0750*/  ISETP.GE.AND P0, PT, R6, c[0x0][0x180], PT ;  /* 0x0000600006007a0c */ /* 0x000fc60003f06270 */
[----:B------:R-:W-:Y:S01]  /*0760*/  IMAD.X R21, RZ, RZ, R21, P1 ;  /* 0x000000ffff157224 */ /* 0x000fe200008e0615 */
[----:B--2---:R0:W-:Y:S08]  /*0770*/  STG.E.SYS [R8+0xc], R17 ;  /* 0x00000c1108007386 */ /* 0x0041f0000010e900 */
[----:B------:R-:W-:Y:S05]  /*0780*/  @!P0 BRA `(.L_x_603) ;  /* 0xfffffef000008947 */ /* 0x000fea000383ffff */
[----:B------:R-:W-:Y:S05]  /*0790*/  EXIT ;  /* 0x000000000000794d */ /* 0x000fea0003800000 */
.L_x_604:
[----:B------:R-:W-:-:S00]  /*07a0*/  BRA `(.L_x_604) ;  /* 0xfffffff000007947 */ /* 0x000fc0000383ffff */
[----:B------:R-:W-:-:S00]  /*07b0*/  NOP ;  /* 0x0000000000007918 */ /* 0x000fc00000000000 */
[----:B------:R-:W-:-:S00]  /*07c0*/  NOP ;  /* 0x0000000000007918 */ /* 0x000fc00000000000 */
[----:B------:R-:W-:-:S00]  /*07d0*/  NOP ;  /* 0x0000000000007918 */ /* 0x000fc00000000000 */
[----:B------:R-:W-:-:S00]  /*07e0*/  NOP ;  /* 0x0000000000007918 */ /* 0x000fc00000000000 */
[----:B------:R-:W-:-:S00]  /*07f0*/  NOP ;  /* 0x0000000000007918 */ /* 0x000fc00000000000 */
.L_x_620:


//--------------------- .nv.shared.kernel_cuda_filter_nlm_construct_gramian --------------------------
	.section	.nv.shared.kernel_cuda_filter_nlm_construct_gramian,"aw",@nobits
	.align	4
.nv.shared.kernel_cuda_filter_nlm_construct_gramian:
	.zero		12288


//--------------------- .nv.shared.kernel_cuda_filter_construct_transform --------------------------
	.section	.nv.shared.kernel_cuda_filter_construct_transform,"aw",@nobits
	.align	4
.nv.shared.kernel_cuda_filter_construct_transform:
	.zero		11264
